//
// Generated by NVIDIA NVVM Compiler
//
// Compiler Build ID: CL-36424714
// Cuda compilation tools, release 13.0, V13.0.88
// Based on NVVM 20.0.0
//

.version 9.0
.target sm_100
.address_size 64

	// .globl	_Z14build_elementsiiP9Element_t
.extern .func  (.param .b64 func_retval0) malloc
(
	.param .b64 malloc_param_0
)
;
.extern .func free
(
	.param .b64 free_param_0
)
;
.global .align 4 .b8 __cudart_i2opi_f[24] = {65, 144, 67, 60, 153, 149, 98, 219, 192, 221, 52, 245, 209, 87, 39, 252, 41, 21, 68, 78, 110, 131, 249, 162};

.visible .entry _Z14build_elementsiiP9Element_t(
	.param .u32 _Z14build_elementsiiP9Element_t_param_0,
	.param .u32 _Z14build_elementsiiP9Element_t_param_1,
	.param .u64 .ptr .align 1 _Z14build_elementsiiP9Element_t_param_2
)
{
	.reg .pred 	%p<3>;
	.reg .b32 	%r<12>;
	.reg .b64 	%rd<11>;

	ld.param.u32 	%r6, [_Z14build_elementsiiP9Element_t_param_0];
	ld.param.u32 	%r7, [_Z14build_elementsiiP9Element_t_param_1];
	ld.param.u64 	%rd3, [_Z14build_elementsiiP9Element_t_param_2];
	mov.u32 	%r8, %ctaid.x;
	mov.u32 	%r1, %ntid.x;
	mov.u32 	%r9, %tid.x;
	mad.lo.s32 	%r11, %r8, %r1, %r9;
	setp.ge.s32 	%p1, %r11, %r6;
	@%p1 bra 	$L__BB0_3;
	mul.wide.s32 	%rd4, %r7, 4;
	add.s64 	%rd1, %rd4, 4;
	mov.u32 	%r10, %nctaid.x;
	mul.lo.s32 	%r3, %r1, %r10;
	cvta.to.global.u64 	%rd2, %rd3;
$L__BB0_2:
	{ // callseq 0, 0
	.param .b64 param0;
	st.param.b64 	[param0], %rd1;
	.param .b64 retval0;
	call.uni (retval0), 
	malloc, 
	(
	param0
	);
	ld.param.b64 	%rd5, [retval0];
	} // callseq 0
	{ // callseq 1, 0
	.param .b64 param0;
	st.param.b64 	[param0], %rd1;
	.param .b64 retval0;
	call.uni (retval0), 
	malloc, 
	(
	param0
	);
	ld.param.b64 	%rd7, [retval0];
	} // callseq 1
	mul.wide.s32 	%rd9, %r11, 40;
	add.s64 	%rd10, %rd2, %rd9;
	st.global.u32 	[%rd10], %r7;
	st.global.u64 	[%rd10+24], %rd5;
	st.global.u64 	[%rd10+32], %rd7;
	{ // callseq 2, 0
	.param .b64 param0;
	st.param.b64 	[param0], %rd5;
	call.uni 
	free, 
	(
	param0
	);
	} // callseq 2
	{ // callseq 3, 0
	.param .b64 param0;
	st.param.b64 	[param0], %rd7;
	call.uni 
	free, 
	(
	param0
	);
	} // callseq 3
	add.s32 	%r11, %r11, %r3;
	setp.lt.s32 	%p2, %r11, %r6;
	@%p2 bra 	$L__BB0_2;
$L__BB0_3:
	ret;

}
	// .globl	_Z18initial_conditionsiP9Element_tPKf
.visible .entry _Z18initial_conditionsiP9Element_tPKf(
	.param .u32 _Z18initial_conditionsiP9Element_tPKf_param_0,
	.param .u64 .ptr .align 1 _Z18initial_conditionsiP9Element_tPKf_param_1,
	.param .u64 .ptr .align 1 _Z18initial_conditionsiP9Element_tPKf_param_2
)
{
	.local .align 4 .b8 	__local_depot1[28];
	.reg .b64 	%SP;
	.reg .b64 	%SPL;
	.reg .pred 	%p<13>;
	.reg .b32 	%r<61>;
	.reg .b32 	%f<47>;
	.reg .b64 	%rd<33>;
	.reg .b64 	%fd<3>;

	mov.u64 	%SPL, __local_depot1;
	ld.param.u32 	%r24, [_Z18initial_conditionsiP9Element_tPKf_param_0];
	ld.param.u64 	%rd12, [_Z18initial_conditionsiP9Element_tPKf_param_1];
	ld.param.u64 	%rd13, [_Z18initial_conditionsiP9Element_tPKf_param_2];
	add.u64 	%rd1, %SPL, 0;
	mov.u32 	%r25, %ctaid.x;
	mov.u32 	%r1, %ntid.x;
	mov.u32 	%r26, %tid.x;
	mad.lo.s32 	%r55, %r25, %r1, %r26;
	setp.ge.s32 	%p1, %r55, %r24;
	@%p1 bra 	$L__BB1_14;
	mov.f32 	%f9, 0f3F121FB5;
	mul.rn.f32 	%f10, %f9, %f9;
	add.f32 	%f11, %f10, 0f00000000;
	fma.rn.f32 	%f12, %f10, 0f37CBAC00, 0fBAB607ED;
	fma.rn.f32 	%f13, %f12, %f10, 0f3D2AAABB;
	fma.rn.f32 	%f14, %f13, %f10, 0fBEFFFFFF;
	fma.rn.f32 	%f15, %f14, %f11, 0f3F800000;
	mov.f32 	%f16, 0f00000000;
	sub.f32 	%f17, %f16, %f15;
	neg.f32 	%f1, %f17;
	mov.f32 	%f18, 0fBF121FB5;
	mul.rn.f32 	%f19, %f18, %f18;
	add.f32 	%f20, %f19, 0f00000000;
	fma.rn.f32 	%f21, %f19, 0f37CBAC00, 0fBAB607ED;
	fma.rn.f32 	%f22, %f21, %f19, 0f3D2AAABB;
	fma.rn.f32 	%f23, %f22, %f19, 0fBEFFFFFF;
	fma.rn.f32 	%f24, %f23, %f20, 0f3F800000;
	neg.f32 	%f2, %f24;
	mov.u32 	%r27, %nctaid.x;
	mul.lo.s32 	%r3, %r1, %r27;
	cvta.to.global.u64 	%rd2, %rd12;
	cvta.to.global.u64 	%rd3, %rd13;
	mov.u64 	%rd18, __cudart_i2opi_f;
$L__BB1_2:
	mul.wide.s32 	%rd15, %r55, 40;
	add.s64 	%rd4, %rd2, %rd15;
	ld.global.u32 	%r28, [%rd4];
	mad.lo.s32 	%r5, %r28, %r28, %r28;
	st.global.f32 	[%rd4+16], %f2;
	st.global.f32 	[%rd4+4], %f1;
	st.global.v2.f32 	[%rd4+8], {%f2, %f1};
	setp.lt.s32 	%p2, %r28, 0;
	@%p2 bra 	$L__BB1_13;
	shr.u32 	%r30, %r5, 31;
	add.s32 	%r31, %r5, %r30;
	shr.s32 	%r6, %r31, 1;
	mov.b32 	%r56, 0;
$L__BB1_4:
	mov.u32 	%r7, %r56;
	add.s32 	%r32, %r7, %r6;
	mul.wide.u32 	%rd16, %r32, 4;
	add.s64 	%rd17, %rd3, %rd16;
	ld.global.f32 	%f3, [%rd17];
	mul.f32 	%f25, %f3, 0f3F22F983;
	cvt.rni.s32.f32 	%r60, %f25;
	cvt.rn.f32.s32 	%f26, %r60;
	fma.rn.f32 	%f27, %f26, 0fBFC90FDA, %f3;
	fma.rn.f32 	%f28, %f26, 0fB3A22168, %f27;
	fma.rn.f32 	%f46, %f26, 0fA7C234C5, %f28;
	abs.f32 	%f5, %f3;
	setp.ltu.f32 	%p3, %f5, 0f47CE4780;
	@%p3 bra 	$L__BB1_12;
	setp.neu.f32 	%p4, %f5, 0f7F800000;
	@%p4 bra 	$L__BB1_7;
	mov.f32 	%f31, 0f00000000;
	mul.rn.f32 	%f46, %f3, %f31;
	mov.b32 	%r60, 0;
	bra.uni 	$L__BB1_12;
$L__BB1_7:
	mov.b32 	%r9, %f3;
	shl.b32 	%r34, %r9, 8;
	or.b32  	%r10, %r34, -2147483648;
	mov.b64 	%rd32, 0;
	mov.b32 	%r57, 0;
	mov.u64 	%rd30, %rd18;
	mov.u64 	%rd31, %rd1;
$L__BB1_8:
	.pragma "nounroll";
	ld.global.nc.u32 	%r35, [%rd30];
	mad.wide.u32 	%rd20, %r35, %r10, %rd32;
	shr.u64 	%rd32, %rd20, 32;
	st.local.u32 	[%rd31], %rd20;
	add.s32 	%r57, %r57, 1;
	add.s64 	%rd31, %rd31, 4;
	add.s64 	%rd30, %rd30, 4;
	setp.ne.s32 	%p5, %r57, 6;
	@%p5 bra 	$L__BB1_8;
	shr.u32 	%r36, %r9, 23;
	st.local.u32 	[%rd1+24], %rd32;
	and.b32  	%r13, %r36, 31;
	and.b32  	%r37, %r36, 224;
	add.s32 	%r38, %r37, -128;
	shr.u32 	%r39, %r38, 5;
	mul.wide.u32 	%rd21, %r39, 4;
	sub.s64 	%rd11, %rd1, %rd21;
	ld.local.u32 	%r58, [%rd11+24];
	ld.local.u32 	%r59, [%rd11+20];
	setp.eq.s32 	%p6, %r13, 0;
	@%p6 bra 	$L__BB1_11;
	shf.l.wrap.b32 	%r58, %r59, %r58, %r13;
	ld.local.u32 	%r40, [%rd11+16];
	shf.l.wrap.b32 	%r59, %r40, %r59, %r13;
$L__BB1_11:
	shr.u32 	%r41, %r58, 30;
	shf.l.wrap.b32 	%r42, %r59, %r58, 2;
	shl.b32 	%r43, %r59, 2;
	shr.u32 	%r44, %r42, 31;
	add.s32 	%r45, %r44, %r41;
	neg.s32 	%r46, %r45;
	setp.lt.s32 	%p7, %r9, 0;
	selp.b32 	%r60, %r46, %r45, %p7;
	xor.b32  	%r47, %r42, %r9;
	shr.s32 	%r48, %r42, 31;
	xor.b32  	%r49, %r48, %r42;
	xor.b32  	%r50, %r48, %r43;
	cvt.u64.u32 	%rd22, %r49;
	shl.b64 	%rd23, %rd22, 32;
	cvt.u64.u32 	%rd24, %r50;
	or.b64  	%rd25, %rd23, %rd24;
	cvt.rn.f64.s64 	%fd1, %rd25;
	mul.f64 	%fd2, %fd1, 0d3BF921FB54442D19;
	cvt.rn.f32.f64 	%f29, %fd2;
	neg.f32 	%f30, %f29;
	setp.lt.s32 	%p8, %r47, 0;
	selp.f32 	%f46, %f30, %f29, %p8;
$L__BB1_12:
	mul.rn.f32 	%f32, %f46, %f46;
	and.b32  	%r52, %r60, 1;
	setp.eq.b32 	%p9, %r52, 1;
	selp.f32 	%f33, 0f3F800000, %f46, %p9;
	fma.rn.f32 	%f34, %f32, %f33, 0f00000000;
	fma.rn.f32 	%f35, %f32, 0f37CBAC00, 0fBAB607ED;
	selp.f32 	%f36, %f35, 0fB94D4153, %p9;
	selp.f32 	%f37, 0f3D2AAABB, 0f3C0885E4, %p9;
	fma.rn.f32 	%f38, %f36, %f32, %f37;
	selp.f32 	%f39, 0fBEFFFFFF, 0fBE2AAAA8, %p9;
	fma.rn.f32 	%f40, %f38, %f32, %f39;
	fma.rn.f32 	%f41, %f40, %f34, %f33;
	and.b32  	%r53, %r60, 2;
	setp.eq.s32 	%p10, %r53, 0;
	mov.f32 	%f42, 0f00000000;
	sub.f32 	%f43, %f42, %f41;
	selp.f32 	%f44, %f41, %f43, %p10;
	neg.f32 	%f45, %f44;
	ld.global.u64 	%rd26, [%rd4+24];
	cvta.to.global.u64 	%rd27, %rd26;
	mul.wide.u32 	%rd28, %r7, 4;
	add.s64 	%rd29, %rd27, %rd28;
	st.global.f32 	[%rd29], %f45;
	add.s32 	%r56, %r7, 1;
	ld.global.u32 	%r54, [%rd4];
	setp.lt.s32 	%p11, %r7, %r54;
	@%p11 bra 	$L__BB1_4;
$L__BB1_13:
	add.s32 	%r55, %r55, %r3;
	setp.lt.s32 	%p12, %r55, %r24;
	@%p12 bra 	$L__BB1_2;
$L__BB1_14:
	ret;

}
	// .globl	_Z12get_solutioniPK9Element_tPfS2_
.visible .entry _Z12get_solutioniPK9Element_tPfS2_(
	.param .u32 _Z12get_solutioniPK9Element_tPfS2__param_0,
	.param .u64 .ptr .align 1 _Z12get_solutioniPK9Element_tPfS2__param_1,
	.param .u64 .ptr .align 1 _Z12get_solutioniPK9Element_tPfS2__param_2,
	.param .u64 .ptr .align 1 _Z12get_solutioniPK9Element_tPfS2__param_3
)
{
	.reg .pred 	%p<5>;
	.reg .b32 	%r<17>;
	.reg .b32 	%f<3>;
	.reg .b64 	%rd<18>;

	ld.param.u32 	%r8, [_Z12get_solutioniPK9Element_tPfS2__param_0];
	ld.param.u64 	%rd5, [_Z12get_solutioniPK9Element_tPfS2__param_1];
	ld.param.u64 	%rd6, [_Z12get_solutioniPK9Element_tPfS2__param_2];
	ld.param.u64 	%rd7, [_Z12get_solutioniPK9Element_tPfS2__param_3];
	mov.u32 	%r9, %ctaid.x;
	mov.u32 	%r1, %ntid.x;
	mov.u32 	%r10, %tid.x;
	mad.lo.s32 	%r15, %r9, %r1, %r10;
	setp.ge.s32 	%p1, %r15, %r8;
	@%p1 bra 	$L__BB2_6;
	mov.u32 	%r11, %nctaid.x;
	mul.lo.s32 	%r3, %r1, %r11;
	cvta.to.global.u64 	%rd1, %rd5;
	cvta.to.global.u64 	%rd2, %rd6;
	cvta.to.global.u64 	%rd3, %rd7;
$L__BB2_2:
	mul.wide.s32 	%rd8, %r15, 40;
	add.s64 	%rd4, %rd1, %rd8;
	ld.global.u32 	%r12, [%rd4];
	setp.lt.s32 	%p2, %r12, 0;
	@%p2 bra 	$L__BB2_5;
	mov.b32 	%r16, 0;
$L__BB2_4:
	ld.global.u64 	%rd9, [%rd4+24];
	cvta.to.global.u64 	%rd10, %rd9;
	mul.wide.u32 	%rd11, %r16, 4;
	add.s64 	%rd12, %rd10, %rd11;
	ld.global.f32 	%f1, [%rd12];
	add.s64 	%rd13, %rd2, %rd11;
	st.global.f32 	[%rd13], %f1;
	ld.global.u64 	%rd14, [%rd4+32];
	cvta.to.global.u64 	%rd15, %rd14;
	add.s64 	%rd16, %rd15, %rd11;
	ld.global.f32 	%f2, [%rd16];
	add.s64 	%rd17, %rd3, %rd11;
	st.global.f32 	[%rd17], %f2;
	add.s32 	%r6, %r16, 1;
	ld.global.u32 	%r14, [%rd4];
	setp.lt.s32 	%p3, %r16, %r14;
	mov.u32 	%r16, %r6;
	@%p3 bra 	$L__BB2_4;
$L__BB2_5:
	add.s32 	%r15, %r15, %r3;
	setp.lt.s32 	%p4, %r15, %r8;
	@%p4 bra 	$L__BB2_2;
$L__BB2_6:
	ret;

}
	// .globl	_Z33chebyshev_gauss_nodes_and_weightsiPfS_
.visible .entry _Z33chebyshev_gauss_nodes_and_weightsiPfS_(
	.param .u32 _Z33chebyshev_gauss_nodes_and_weightsiPfS__param_0,
	.param .u64 .ptr .align 1 _Z33chebyshev_gauss_nodes_and_weightsiPfS__param_1,
	.param .u64 .ptr .align 1 _Z33chebyshev_gauss_nodes_and_weightsiPfS__param_2
)
{
	.local .align 4 .b8 	__local_depot3[28];
	.reg .b64 	%SP;
	.reg .b64 	%SPL;
	.reg .pred 	%p<11>;
	.reg .b32 	%r<60>;
	.reg .b32 	%f<35>;
	.reg .b64 	%rd<28>;
	.reg .b64 	%fd<3>;

	mov.u64 	%SPL, __local_depot3;
	ld.param.u32 	%r21, [_Z33chebyshev_gauss_nodes_and_weightsiPfS__param_0];
	ld.param.u64 	%rd11, [_Z33chebyshev_gauss_nodes_and_weightsiPfS__param_1];
	ld.param.u64 	%rd12, [_Z33chebyshev_gauss_nodes_and_weightsiPfS__param_2];
	add.u64 	%rd1, %SPL, 0;
	mov.u32 	%r22, %ctaid.x;
	mov.u32 	%r1, %ntid.x;
	mov.u32 	%r23, %tid.x;
	mad.lo.s32 	%r55, %r22, %r1, %r23;
	setp.gt.s32 	%p1, %r55, %r21;
	@%p1 bra 	$L__BB3_11;
	add.s32 	%r24, %r21, 1;
	shl.b32 	%r25, %r24, 1;
	cvt.rn.f32.s32 	%f1, %r25;
	cvt.rn.f32.s32 	%f9, %r24;
	mov.f32 	%f10, 0f40490FDB;
	div.rn.f32 	%f2, %f10, %f9;
	mad.lo.s32 	%r26, %r21, %r21, %r21;
	shr.u32 	%r27, %r26, 31;
	add.s32 	%r28, %r26, %r27;
	shr.s32 	%r3, %r28, 1;
	mov.u32 	%r29, %nctaid.x;
	mul.lo.s32 	%r4, %r1, %r29;
	cvta.to.global.u64 	%rd2, %rd11;
	cvta.to.global.u64 	%rd3, %rd12;
	mov.u64 	%rd14, __cudart_i2opi_f;
$L__BB3_2:
	shl.b32 	%r30, %r55, 1;
	or.b32  	%r31, %r30, 1;
	cvt.rn.f32.s32 	%f11, %r31;
	mul.f32 	%f12, %f11, 0f40490FDB;
	div.rn.f32 	%f3, %f12, %f1;
	mul.f32 	%f13, %f3, 0f3F22F983;
	cvt.rni.s32.f32 	%r59, %f13;
	cvt.rn.f32.s32 	%f14, %r59;
	fma.rn.f32 	%f15, %f14, 0fBFC90FDA, %f3;
	fma.rn.f32 	%f16, %f14, 0fB3A22168, %f15;
	fma.rn.f32 	%f34, %f14, 0fA7C234C5, %f16;
	abs.f32 	%f5, %f3;
	setp.ltu.f32 	%p2, %f5, 0f47CE4780;
	@%p2 bra 	$L__BB3_10;
	setp.neu.f32 	%p3, %f5, 0f7F800000;
	@%p3 bra 	$L__BB3_5;
	mov.f32 	%f19, 0f00000000;
	mul.rn.f32 	%f34, %f3, %f19;
	mov.b32 	%r59, 0;
	bra.uni 	$L__BB3_10;
$L__BB3_5:
	mov.b32 	%r7, %f3;
	shl.b32 	%r33, %r7, 8;
	or.b32  	%r8, %r33, -2147483648;
	mov.b64 	%rd27, 0;
	mov.b32 	%r56, 0;
	mov.u64 	%rd25, %rd14;
	mov.u64 	%rd26, %rd1;
$L__BB3_6:
	.pragma "nounroll";
	ld.global.nc.u32 	%r34, [%rd25];
	mad.wide.u32 	%rd16, %r34, %r8, %rd27;
	shr.u64 	%rd27, %rd16, 32;
	st.local.u32 	[%rd26], %rd16;
	add.s32 	%r56, %r56, 1;
	add.s64 	%rd26, %rd26, 4;
	add.s64 	%rd25, %rd25, 4;
	setp.ne.s32 	%p4, %r56, 6;
	@%p4 bra 	$L__BB3_6;
	shr.u32 	%r35, %r7, 23;
	st.local.u32 	[%rd1+24], %rd27;
	and.b32  	%r11, %r35, 31;
	and.b32  	%r36, %r35, 224;
	add.s32 	%r37, %r36, -128;
	shr.u32 	%r38, %r37, 5;
	mul.wide.u32 	%rd17, %r38, 4;
	sub.s64 	%rd10, %rd1, %rd17;
	ld.local.u32 	%r57, [%rd10+24];
	ld.local.u32 	%r58, [%rd10+20];
	setp.eq.s32 	%p5, %r11, 0;
	@%p5 bra 	$L__BB3_9;
	shf.l.wrap.b32 	%r57, %r58, %r57, %r11;
	ld.local.u32 	%r39, [%rd10+16];
	shf.l.wrap.b32 	%r58, %r39, %r58, %r11;
$L__BB3_9:
	shr.u32 	%r40, %r57, 30;
	shf.l.wrap.b32 	%r41, %r58, %r57, 2;
	shl.b32 	%r42, %r58, 2;
	shr.u32 	%r43, %r41, 31;
	add.s32 	%r44, %r43, %r40;
	neg.s32 	%r45, %r44;
	setp.lt.s32 	%p6, %r7, 0;
	selp.b32 	%r59, %r45, %r44, %p6;
	xor.b32  	%r46, %r41, %r7;
	shr.s32 	%r47, %r41, 31;
	xor.b32  	%r48, %r47, %r41;
	xor.b32  	%r49, %r47, %r42;
	cvt.u64.u32 	%rd18, %r48;
	shl.b64 	%rd19, %rd18, 32;
	cvt.u64.u32 	%rd20, %r49;
	or.b64  	%rd21, %rd19, %rd20;
	cvt.rn.f64.s64 	%fd1, %rd21;
	mul.f64 	%fd2, %fd1, 0d3BF921FB54442D19;
	cvt.rn.f32.f64 	%f17, %fd2;
	neg.f32 	%f18, %f17;
	setp.lt.s32 	%p7, %r46, 0;
	selp.f32 	%f34, %f18, %f17, %p7;
$L__BB3_10:
	add.s32 	%r51, %r59, 1;
	mul.rn.f32 	%f20, %f34, %f34;
	and.b32  	%r52, %r59, 1;
	setp.eq.b32 	%p8, %r52, 1;
	selp.f32 	%f21, %f34, 0f3F800000, %p8;
	fma.rn.f32 	%f22, %f20, %f21, 0f00000000;
	fma.rn.f32 	%f23, %f20, 0f37CBAC00, 0fBAB607ED;
	selp.f32 	%f24, 0fB94D4153, %f23, %p8;
	selp.f32 	%f25, 0f3C0885E4, 0f3D2AAABB, %p8;
	fma.rn.f32 	%f26, %f24, %f20, %f25;
	selp.f32 	%f27, 0fBE2AAAA8, 0fBEFFFFFF, %p8;
	fma.rn.f32 	%f28, %f26, %f20, %f27;
	fma.rn.f32 	%f29, %f28, %f22, %f21;
	and.b32  	%r53, %r51, 2;
	setp.eq.s32 	%p9, %r53, 0;
	mov.f32 	%f30, 0f00000000;
	sub.f32 	%f31, %f30, %f29;
	selp.f32 	%f32, %f29, %f31, %p9;
	neg.f32 	%f33, %f32;
	add.s32 	%r54, %r55, %r3;
	mul.wide.s32 	%rd22, %r54, 4;
	add.s64 	%rd23, %rd2, %rd22;
	st.global.f32 	[%rd23], %f33;
	add.s64 	%rd24, %rd3, %rd22;
	st.global.f32 	[%rd24], %f2;
	add.s32 	%r55, %r55, %r4;
	setp.le.s32 	%p10, %r55, %r21;
	@%p10 bra 	$L__BB3_2;
$L__BB3_11:
	ret;

}
	// .globl	_Z29calculate_barycentric_weightsiPKfPf
.visible .entry _Z29calculate_barycentric_weightsiPKfPf(
	.param .u32 _Z29calculate_barycentric_weightsiPKfPf_param_0,
	.param .u64 .ptr .align 1 _Z29calculate_barycentric_weightsiPKfPf_param_1,
	.param .u64 .ptr .align 1 _Z29calculate_barycentric_weightsiPKfPf_param_2
)
{
	.reg .pred 	%p<23>;
	.reg .b16 	%rs<21>;
	.reg .b32 	%r<87>;
	.reg .b32 	%f<231>;
	.reg .b64 	%rd<41>;

	ld.param.u32 	%r39, [_Z29calculate_barycentric_weightsiPKfPf_param_0];
	ld.param.u64 	%rd8, [_Z29calculate_barycentric_weightsiPKfPf_param_1];
	ld.param.u64 	%rd7, [_Z29calculate_barycentric_weightsiPKfPf_param_2];
	cvta.to.global.u64 	%rd1, %rd8;
	mov.u32 	%r40, %ctaid.x;
	mov.u32 	%r41, %ntid.x;
	mov.u32 	%r42, %tid.x;
	mad.lo.s32 	%r1, %r40, %r41, %r42;
	mov.u32 	%r43, %nctaid.x;
	mul.lo.s32 	%r2, %r41, %r43;
	mad.lo.s32 	%r44, %r39, %r39, %r39;
	shr.u32 	%r45, %r44, 31;
	add.s32 	%r46, %r44, %r45;
	shr.s32 	%r3, %r46, 1;
	setp.lt.s32 	%p1, %r39, %r1;
	@%p1 bra 	$L__BB4_31;
	sub.s32 	%r4, %r39, %r1;
	neg.s32 	%r5, %r2;
	add.s32 	%r6, %r3, 1;
	add.s64 	%rd2, %rd1, 32;
	cvta.to.global.u64 	%rd3, %rd7;
	mov.b32 	%r75, 0;
	mov.b16 	%rs19, 0;
	cvt.u16.u32 	%rs7, %r2;
	cvt.u16.u32 	%rs13, %r5;
	mov.u16 	%rs20, %rs19;
	mov.u32 	%r76, %r1;
$L__BB4_2:
	mul.lo.s32 	%r9, %r75, %r5;
	add.s32 	%r10, %r4, %r9;
	setp.lt.s32 	%p2, %r76, 1;
	add.s32 	%r11, %r76, %r3;
	mul.wide.s32 	%rd9, %r11, 4;
	add.s64 	%rd4, %rd1, %rd9;
	mov.f32 	%f230, 0f3F800000;
	@%p2 bra 	$L__BB4_16;
	ld.global.f32 	%f1, [%rd4];
	mad.lo.s32 	%r49, %r2, %r75, %r1;
	add.s32 	%r50, %r49, -1;
	setp.lt.u32 	%p3, %r50, 15;
	mov.f32 	%f230, 0f3F800000;
	mov.b32 	%r77, 0;
	@%p3 bra 	$L__BB4_6;
	and.b32  	%r77, %r76, 2147483632;
	neg.s32 	%r81, %r77;
	mov.f32 	%f230, 0f3F800000;
	mov.u32 	%r80, %r3;
$L__BB4_5:
	.pragma "nounroll";
	mul.wide.s32 	%rd10, %r80, 4;
	add.s64 	%rd11, %rd2, %rd10;
	ld.global.f32 	%f35, [%rd11+-32];
	sub.f32 	%f36, %f1, %f35;
	mul.f32 	%f37, %f230, %f36;
	ld.global.f32 	%f38, [%rd11+-28];
	sub.f32 	%f39, %f1, %f38;
	mul.f32 	%f40, %f37, %f39;
	ld.global.f32 	%f41, [%rd11+-24];
	sub.f32 	%f42, %f1, %f41;
	mul.f32 	%f43, %f40, %f42;
	ld.global.f32 	%f44, [%rd11+-20];
	sub.f32 	%f45, %f1, %f44;
	mul.f32 	%f46, %f43, %f45;
	ld.global.f32 	%f47, [%rd11+-16];
	sub.f32 	%f48, %f1, %f47;
	mul.f32 	%f49, %f46, %f48;
	ld.global.f32 	%f50, [%rd11+-12];
	sub.f32 	%f51, %f1, %f50;
	mul.f32 	%f52, %f49, %f51;
	ld.global.f32 	%f53, [%rd11+-8];
	sub.f32 	%f54, %f1, %f53;
	mul.f32 	%f55, %f52, %f54;
	ld.global.f32 	%f56, [%rd11+-4];
	sub.f32 	%f57, %f1, %f56;
	mul.f32 	%f58, %f55, %f57;
	ld.global.f32 	%f59, [%rd11];
	sub.f32 	%f60, %f1, %f59;
	mul.f32 	%f61, %f58, %f60;
	ld.global.f32 	%f62, [%rd11+4];
	sub.f32 	%f63, %f1, %f62;
	mul.f32 	%f64, %f61, %f63;
	ld.global.f32 	%f65, [%rd11+8];
	sub.f32 	%f66, %f1, %f65;
	mul.f32 	%f67, %f64, %f66;
	ld.global.f32 	%f68, [%rd11+12];
	sub.f32 	%f69, %f1, %f68;
	mul.f32 	%f70, %f67, %f69;
	ld.global.f32 	%f71, [%rd11+16];
	sub.f32 	%f72, %f1, %f71;
	mul.f32 	%f73, %f70, %f72;
	ld.global.f32 	%f74, [%rd11+20];
	sub.f32 	%f75, %f1, %f74;
	mul.f32 	%f76, %f73, %f75;
	ld.global.f32 	%f77, [%rd11+24];
	sub.f32 	%f78, %f1, %f77;
	mul.f32 	%f79, %f76, %f78;
	ld.global.f32 	%f80, [%rd11+28];
	sub.f32 	%f81, %f1, %f80;
	mul.f32 	%f230, %f79, %f81;
	add.s32 	%r81, %r81, 16;
	add.s32 	%r80, %r80, 16;
	setp.eq.s32 	%p4, %r81, 0;
	@%p4 bra 	$L__BB4_6;
	bra.uni 	$L__BB4_5;
$L__BB4_6:
	and.b32  	%r51, %r76, 15;
	setp.eq.s32 	%p5, %r51, 0;
	@%p5 bra 	$L__BB4_16;
	cvt.u16.u32 	%rs8, %r1;
	mad.lo.s16 	%rs9, %rs20, %rs7, %rs8;
	cvt.u32.u16 	%r52, %rs9;
	and.b32  	%r15, %r52, 15;
	add.s32 	%r53, %r15, -1;
	setp.lt.u32 	%p6, %r53, 7;
	@%p6 bra 	$L__BB4_9;
	add.s32 	%r54, %r77, %r3;
	mul.wide.s32 	%rd12, %r54, 4;
	add.s64 	%rd13, %rd1, %rd12;
	ld.global.f32 	%f83, [%rd13];
	sub.f32 	%f84, %f1, %f83;
	mul.f32 	%f85, %f230, %f84;
	ld.global.f32 	%f86, [%rd13+4];
	sub.f32 	%f87, %f1, %f86;
	mul.f32 	%f88, %f85, %f87;
	ld.global.f32 	%f89, [%rd13+8];
	sub.f32 	%f90, %f1, %f89;
	mul.f32 	%f91, %f88, %f90;
	ld.global.f32 	%f92, [%rd13+12];
	sub.f32 	%f93, %f1, %f92;
	mul.f32 	%f94, %f91, %f93;
	ld.global.f32 	%f95, [%rd13+16];
	sub.f32 	%f96, %f1, %f95;
	mul.f32 	%f97, %f94, %f96;
	ld.global.f32 	%f98, [%rd13+20];
	sub.f32 	%f99, %f1, %f98;
	mul.f32 	%f100, %f97, %f99;
	ld.global.f32 	%f101, [%rd13+24];
	sub.f32 	%f102, %f1, %f101;
	mul.f32 	%f103, %f100, %f102;
	ld.global.f32 	%f104, [%rd13+28];
	sub.f32 	%f105, %f1, %f104;
	mul.f32 	%f230, %f103, %f105;
	add.s32 	%r77, %r77, 8;
$L__BB4_9:
	and.b32  	%r55, %r15, 7;
	setp.eq.s32 	%p7, %r55, 0;
	@%p7 bra 	$L__BB4_16;
	cvt.u16.u32 	%rs10, %r2;
	cvt.u16.u32 	%rs11, %r1;
	mad.lo.s16 	%rs12, %rs19, %rs10, %rs11;
	cvt.u32.u16 	%r56, %rs12;
	and.b32  	%r57, %r56, 7;
	and.b32  	%r18, %r56, 3;
	add.s32 	%r58, %r57, -1;
	setp.lt.u32 	%p8, %r58, 3;
	@%p8 bra 	$L__BB4_12;
	add.s32 	%r59, %r77, %r3;
	mul.wide.s32 	%rd14, %r59, 4;
	add.s64 	%rd15, %rd1, %rd14;
	ld.global.f32 	%f107, [%rd15];
	sub.f32 	%f108, %f1, %f107;
	mul.f32 	%f109, %f230, %f108;
	ld.global.f32 	%f110, [%rd15+4];
	sub.f32 	%f111, %f1, %f110;
	mul.f32 	%f112, %f109, %f111;
	ld.global.f32 	%f113, [%rd15+8];
	sub.f32 	%f114, %f1, %f113;
	mul.f32 	%f115, %f112, %f114;
	ld.global.f32 	%f116, [%rd15+12];
	sub.f32 	%f117, %f1, %f116;
	mul.f32 	%f230, %f115, %f117;
	add.s32 	%r77, %r77, 4;
$L__BB4_12:
	setp.eq.s32 	%p9, %r18, 0;
	@%p9 bra 	$L__BB4_16;
	add.s32 	%r60, %r77, %r3;
	mul.wide.s32 	%rd16, %r60, 4;
	add.s64 	%rd5, %rd1, %rd16;
	ld.global.f32 	%f118, [%rd5];
	sub.f32 	%f119, %f1, %f118;
	mul.f32 	%f230, %f230, %f119;
	setp.eq.s32 	%p10, %r18, 1;
	@%p10 bra 	$L__BB4_16;
	ld.global.f32 	%f120, [%rd5+4];
	sub.f32 	%f121, %f1, %f120;
	mul.f32 	%f230, %f230, %f121;
	setp.eq.s32 	%p11, %r18, 2;
	@%p11 bra 	$L__BB4_16;
	ld.global.f32 	%f122, [%rd5+8];
	sub.f32 	%f123, %f1, %f122;
	mul.f32 	%f230, %f230, %f123;
$L__BB4_16:
	setp.ge.s32 	%p12, %r76, %r39;
	@%p12 bra 	$L__BB4_30;
	ld.global.f32 	%f14, [%rd4];
	add.s32 	%r61, %r39, %r9;
	sub.s32 	%r62, %r1, %r61;
	setp.gt.u32 	%p13, %r62, -16;
	mov.u32 	%r85, %r76;
	@%p13 bra 	$L__BB4_20;
	and.b32  	%r21, %r10, -16;
	mov.b32 	%r83, 0;
	mov.u32 	%r82, %r76;
$L__BB4_19:
	.pragma "nounroll";
	add.s32 	%r64, %r82, %r6;
	mul.wide.s32 	%rd17, %r64, 4;
	add.s64 	%rd18, %rd1, %rd17;
	ld.global.f32 	%f125, [%rd18];
	sub.f32 	%f126, %f14, %f125;
	mul.f32 	%f127, %f230, %f126;
	ld.global.f32 	%f128, [%rd18+4];
	sub.f32 	%f129, %f14, %f128;
	mul.f32 	%f130, %f127, %f129;
	ld.global.f32 	%f131, [%rd18+8];
	sub.f32 	%f132, %f14, %f131;
	mul.f32 	%f133, %f130, %f132;
	ld.global.f32 	%f134, [%rd18+12];
	sub.f32 	%f135, %f14, %f134;
	mul.f32 	%f136, %f133, %f135;
	ld.global.f32 	%f137, [%rd18+16];
	sub.f32 	%f138, %f14, %f137;
	mul.f32 	%f139, %f136, %f138;
	ld.global.f32 	%f140, [%rd18+20];
	sub.f32 	%f141, %f14, %f140;
	mul.f32 	%f142, %f139, %f141;
	ld.global.f32 	%f143, [%rd18+24];
	sub.f32 	%f144, %f14, %f143;
	mul.f32 	%f145, %f142, %f144;
	ld.global.f32 	%f146, [%rd18+28];
	sub.f32 	%f147, %f14, %f146;
	mul.f32 	%f148, %f145, %f147;
	ld.global.f32 	%f149, [%rd18+32];
	sub.f32 	%f150, %f14, %f149;
	mul.f32 	%f151, %f148, %f150;
	ld.global.f32 	%f152, [%rd18+36];
	sub.f32 	%f153, %f14, %f152;
	mul.f32 	%f154, %f151, %f153;
	ld.global.f32 	%f155, [%rd18+40];
	sub.f32 	%f156, %f14, %f155;
	mul.f32 	%f157, %f154, %f156;
	ld.global.f32 	%f158, [%rd18+44];
	sub.f32 	%f159, %f14, %f158;
	mul.f32 	%f160, %f157, %f159;
	ld.global.f32 	%f161, [%rd18+48];
	sub.f32 	%f162, %f14, %f161;
	mul.f32 	%f163, %f160, %f162;
	ld.global.f32 	%f164, [%rd18+52];
	sub.f32 	%f165, %f14, %f164;
	mul.f32 	%f166, %f163, %f165;
	ld.global.f32 	%f167, [%rd18+56];
	sub.f32 	%f168, %f14, %f167;
	mul.f32 	%f169, %f166, %f168;
	add.s32 	%r85, %r82, 16;
	cvt.s64.s32 	%rd19, %r3;
	cvt.s64.s32 	%rd20, %r82;
	add.s64 	%rd21, %rd20, %rd19;
	shl.b64 	%rd22, %rd21, 2;
	add.s64 	%rd23, %rd1, %rd22;
	ld.global.f32 	%f170, [%rd23+64];
	sub.f32 	%f171, %f14, %f170;
	mul.f32 	%f230, %f169, %f171;
	add.s32 	%r83, %r83, 16;
	setp.ne.s32 	%p14, %r83, %r21;
	mov.u32 	%r82, %r85;
	@%p14 bra 	$L__BB4_19;
$L__BB4_20:
	and.b32  	%r65, %r10, 15;
	setp.eq.s32 	%p15, %r65, 0;
	@%p15 bra 	$L__BB4_30;
	cvt.u16.u32 	%rs14, %r4;
	mad.lo.s16 	%rs15, %rs20, %rs13, %rs14;
	cvt.u32.u16 	%r66, %rs15;
	and.b32  	%r31, %r66, 15;
	add.s32 	%r67, %r31, -1;
	setp.lt.u32 	%p16, %r67, 7;
	@%p16 bra 	$L__BB4_23;
	add.s32 	%r68, %r85, %r6;
	mul.wide.s32 	%rd24, %r68, 4;
	add.s64 	%rd25, %rd1, %rd24;
	ld.global.f32 	%f173, [%rd25];
	sub.f32 	%f174, %f14, %f173;
	mul.f32 	%f175, %f230, %f174;
	ld.global.f32 	%f176, [%rd25+4];
	sub.f32 	%f177, %f14, %f176;
	mul.f32 	%f178, %f175, %f177;
	ld.global.f32 	%f179, [%rd25+8];
	sub.f32 	%f180, %f14, %f179;
	mul.f32 	%f181, %f178, %f180;
	ld.global.f32 	%f182, [%rd25+12];
	sub.f32 	%f183, %f14, %f182;
	mul.f32 	%f184, %f181, %f183;
	ld.global.f32 	%f185, [%rd25+16];
	sub.f32 	%f186, %f14, %f185;
	mul.f32 	%f187, %f184, %f186;
	ld.global.f32 	%f188, [%rd25+20];
	sub.f32 	%f189, %f14, %f188;
	mul.f32 	%f190, %f187, %f189;
	ld.global.f32 	%f191, [%rd25+24];
	sub.f32 	%f192, %f14, %f191;
	mul.f32 	%f193, %f190, %f192;
	add.s32 	%r32, %r85, 8;
	cvt.s64.s32 	%rd26, %r3;
	cvt.s64.s32 	%rd27, %r85;
	add.s64 	%rd28, %rd27, %rd26;
	shl.b64 	%rd29, %rd28, 2;
	add.s64 	%rd30, %rd1, %rd29;
	ld.global.f32 	%f194, [%rd30+32];
	sub.f32 	%f195, %f14, %f194;
	mul.f32 	%f230, %f193, %f195;
	mov.u32 	%r85, %r32;
$L__BB4_23:
	and.b32  	%r69, %r31, 7;
	setp.eq.s32 	%p17, %r69, 0;
	@%p17 bra 	$L__BB4_30;
	cvt.u16.u32 	%rs16, %r5;
	mad.lo.s16 	%rs18, %rs19, %rs16, %rs14;
	cvt.u32.u16 	%r70, %rs18;
	and.b32  	%r71, %r70, 7;
	and.b32  	%r34, %r70, 3;
	add.s32 	%r72, %r71, -1;
	setp.lt.u32 	%p18, %r72, 3;
	@%p18 bra 	$L__BB4_26;
	add.s32 	%r73, %r85, %r6;
	mul.wide.s32 	%rd31, %r73, 4;
	add.s64 	%rd32, %rd1, %rd31;
	ld.global.f32 	%f197, [%rd32];
	sub.f32 	%f198, %f14, %f197;
	mul.f32 	%f199, %f230, %f198;
	ld.global.f32 	%f200, [%rd32+4];
	sub.f32 	%f201, %f14, %f200;
	mul.f32 	%f202, %f199, %f201;
	ld.global.f32 	%f203, [%rd32+8];
	sub.f32 	%f204, %f14, %f203;
	mul.f32 	%f205, %f202, %f204;
	add.s32 	%r35, %r85, 4;
	cvt.s64.s32 	%rd33, %r3;
	cvt.s64.s32 	%rd34, %r85;
	add.s64 	%rd35, %rd34, %rd33;
	shl.b64 	%rd36, %rd35, 2;
	add.s64 	%rd37, %rd1, %rd36;
	ld.global.f32 	%f206, [%rd37+16];
	sub.f32 	%f207, %f14, %f206;
	mul.f32 	%f230, %f205, %f207;
	mov.u32 	%r85, %r35;
$L__BB4_26:
	setp.eq.s32 	%p19, %r34, 0;
	@%p19 bra 	$L__BB4_30;
	add.s32 	%r74, %r85, %r6;
	mul.wide.s32 	%rd38, %r74, 4;
	add.s64 	%rd6, %rd1, %rd38;
	ld.global.f32 	%f208, [%rd6];
	sub.f32 	%f209, %f14, %f208;
	mul.f32 	%f230, %f230, %f209;
	setp.eq.s32 	%p20, %r34, 1;
	@%p20 bra 	$L__BB4_30;
	ld.global.f32 	%f210, [%rd6+4];
	sub.f32 	%f211, %f14, %f210;
	mul.f32 	%f230, %f230, %f211;
	setp.eq.s32 	%p21, %r34, 2;
	@%p21 bra 	$L__BB4_30;
	ld.global.f32 	%f212, [%rd6+8];
	sub.f32 	%f213, %f14, %f212;
	mul.f32 	%f230, %f230, %f213;
$L__BB4_30:
	rcp.rn.f32 	%f214, %f230;
	mul.wide.s32 	%rd39, %r11, 4;
	add.s64 	%rd40, %rd3, %rd39;
	st.global.f32 	[%rd40], %f214;
	add.s32 	%r76, %r76, %r2;
	setp.le.s32 	%p22, %r76, %r39;
	add.s32 	%r75, %r75, 1;
	add.s16 	%rs20, %rs20, 1;
	add.s16 	%rs19, %rs19, 1;
	@%p22 bra 	$L__BB4_2;
$L__BB4_31:
	ret;

}
	// .globl	_Z32lagrange_integrating_polynomialsfiPKfS0_Pf
.visible .entry _Z32lagrange_integrating_polynomialsfiPKfS0_Pf(
	.param .f32 _Z32lagrange_integrating_polynomialsfiPKfS0_Pf_param_0,
	.param .u32 _Z32lagrange_integrating_polynomialsfiPKfS0_Pf_param_1,
	.param .u64 .ptr .align 1 _Z32lagrange_integrating_polynomialsfiPKfS0_Pf_param_2,
	.param .u64 .ptr .align 1 _Z32lagrange_integrating_polynomialsfiPKfS0_Pf_param_3,
	.param .u64 .ptr .align 1 _Z32lagrange_integrating_polynomialsfiPKfS0_Pf_param_4
)
{
	.reg .pred 	%p<7>;
	.reg .b32 	%r<43>;
	.reg .b32 	%f<22>;
	.reg .b64 	%rd<25>;

	ld.param.f32 	%f1, [_Z32lagrange_integrating_polynomialsfiPKfS0_Pf_param_0];
	ld.param.u32 	%r21, [_Z32lagrange_integrating_polynomialsfiPKfS0_Pf_param_1];
	ld.param.u64 	%rd4, [_Z32lagrange_integrating_polynomialsfiPKfS0_Pf_param_2];
	ld.param.u64 	%rd5, [_Z32lagrange_integrating_polynomialsfiPKfS0_Pf_param_3];
	ld.param.u64 	%rd6, [_Z32lagrange_integrating_polynomialsfiPKfS0_Pf_param_4];
	cvta.to.global.u64 	%rd1, %rd6;
	cvta.to.global.u64 	%rd2, %rd4;
	cvta.to.global.u64 	%rd3, %rd5;
	mov.u32 	%r1, %ctaid.x;
	mov.u32 	%r2, %ntid.x;
	mul.lo.s32 	%r3, %r1, %r2;
	mov.u32 	%r4, %tid.x;
	add.s32 	%r42, %r3, %r4;
	mov.u32 	%r6, %nctaid.x;
	mul.lo.s32 	%r7, %r2, %r6;
	add.s32 	%r8, %r21, 1;
	mad.lo.s32 	%r22, %r21, %r21, %r21;
	shr.u32 	%r23, %r22, 31;
	add.s32 	%r24, %r22, %r23;
	shr.s32 	%r9, %r24, 1;
	setp.gt.s32 	%p1, %r42, %r21;
	@%p1 bra 	$L__BB5_7;
	add.s32 	%r25, %r42, %r7;
	max.s32 	%r26, %r25, %r8;
	setp.lt.s32 	%p2, %r25, %r8;
	selp.u32 	%r27, 1, 0, %p2;
	add.s32 	%r28, %r25, %r27;
	sub.s32 	%r29, %r26, %r28;
	max.u32 	%r30, %r7, 1;
	div.u32 	%r31, %r29, %r30;
	add.s32 	%r10, %r31, %r27;
	and.b32  	%r32, %r10, 3;
	setp.eq.s32 	%p3, %r32, 3;
	@%p3 bra 	$L__BB5_4;
	add.s32 	%r33, %r10, 1;
	and.b32  	%r34, %r33, 3;
	add.s32 	%r35, %r4, %r9;
	add.s32 	%r40, %r35, %r3;
	neg.s32 	%r39, %r34;
	mad.lo.s32 	%r36, %r6, %r34, %r1;
	mad.lo.s32 	%r42, %r2, %r36, %r4;
$L__BB5_3:
	.pragma "nounroll";
	mul.wide.s32 	%rd7, %r40, 4;
	add.s64 	%rd8, %rd1, %rd7;
	add.s64 	%rd9, %rd2, %rd7;
	add.s64 	%rd10, %rd3, %rd7;
	ld.global.f32 	%f2, [%rd10];
	ld.global.f32 	%f3, [%rd9];
	sub.f32 	%f4, %f1, %f3;
	div.rn.f32 	%f5, %f2, %f4;
	st.global.f32 	[%rd8], %f5;
	add.s32 	%r40, %r40, %r7;
	add.s32 	%r39, %r39, 1;
	setp.ne.s32 	%p4, %r39, 0;
	@%p4 bra 	$L__BB5_3;
$L__BB5_4:
	setp.lt.u32 	%p5, %r10, 3;
	@%p5 bra 	$L__BB5_7;
	mul.wide.s32 	%rd15, %r7, 4;
	shl.b32 	%r38, %r7, 2;
$L__BB5_6:
	add.s32 	%r37, %r42, %r9;
	mul.wide.s32 	%rd11, %r37, 4;
	add.s64 	%rd12, %rd3, %rd11;
	ld.global.f32 	%f6, [%rd12];
	add.s64 	%rd13, %rd2, %rd11;
	ld.global.f32 	%f7, [%rd13];
	sub.f32 	%f8, %f1, %f7;
	div.rn.f32 	%f9, %f6, %f8;
	add.s64 	%rd14, %rd1, %rd11;
	st.global.f32 	[%rd14], %f9;
	add.s64 	%rd16, %rd12, %rd15;
	ld.global.f32 	%f10, [%rd16];
	add.s64 	%rd17, %rd13, %rd15;
	ld.global.f32 	%f11, [%rd17];
	sub.f32 	%f12, %f1, %f11;
	div.rn.f32 	%f13, %f10, %f12;
	add.s64 	%rd18, %rd14, %rd15;
	st.global.f32 	[%rd18], %f13;
	add.s64 	%rd19, %rd16, %rd15;
	ld.global.f32 	%f14, [%rd19];
	add.s64 	%rd20, %rd17, %rd15;
	ld.global.f32 	%f15, [%rd20];
	sub.f32 	%f16, %f1, %f15;
	div.rn.f32 	%f17, %f14, %f16;
	add.s64 	%rd21, %rd18, %rd15;
	st.global.f32 	[%rd21], %f17;
	add.s64 	%rd22, %rd19, %rd15;
	ld.global.f32 	%f18, [%rd22];
	add.s64 	%rd23, %rd20, %rd15;
	ld.global.f32 	%f19, [%rd23];
	sub.f32 	%f20, %f1, %f19;
	div.rn.f32 	%f21, %f18, %f20;
	add.s64 	%rd24, %rd21, %rd15;
	st.global.f32 	[%rd24], %f21;
	add.s32 	%r42, %r38, %r42;
	setp.le.s32 	%p6, %r42, %r21;
	@%p6 bra 	$L__BB5_6;
$L__BB5_7:
	ret;

}
	// .globl	_Z42normalize_lagrange_integrating_polynomialsiPf
.visible .entry _Z42normalize_lagrange_integrating_polynomialsiPf(
	.param .u32 _Z42normalize_lagrange_integrating_polynomialsiPf_param_0,
	.param .u64 .ptr .align 1 _Z42normalize_lagrange_integrating_polynomialsiPf_param_1
)
{
	.reg .pred 	%p<19>;
	.reg .b16 	%rs<15>;
	.reg .b32 	%r<56>;
	.reg .b32 	%f<99>;
	.reg .b64 	%rd<39>;

	ld.param.u32 	%r25, [_Z42normalize_lagrange_integrating_polynomialsiPf_param_0];
	ld.param.u64 	%rd8, [_Z42normalize_lagrange_integrating_polynomialsiPf_param_1];
	cvta.to.global.u64 	%rd1, %rd8;
	mov.u32 	%r26, %ctaid.x;
	mov.u32 	%r27, %ntid.x;
	mov.u32 	%r28, %tid.x;
	mad.lo.s32 	%r49, %r26, %r27, %r28;
	mov.u32 	%r29, %nctaid.x;
	mul.lo.s32 	%r2, %r27, %r29;
	setp.gt.s32 	%p1, %r49, %r25;
	@%p1 bra 	$L__BB6_25;
	add.s32 	%r48, %r49, 1;
	cvt.u16.u32 	%rs1, %r48;
	cvt.u16.u32 	%rs2, %r2;
	add.s64 	%rd2, %rd1, 32;
	mov.b16 	%rs13, 0;
	mov.u16 	%rs14, %rs13;
$L__BB6_2:
	mad.lo.s32 	%r30, %r49, %r49, %r49;
	shr.u32 	%r31, %r30, 31;
	add.s32 	%r32, %r30, %r31;
	shr.s32 	%r6, %r32, 1;
	setp.lt.s32 	%p2, %r49, 0;
	mov.f32 	%f97, 0f00000000;
	@%p2 bra 	$L__BB6_16;
	setp.lt.u32 	%p3, %r49, 15;
	mov.f32 	%f97, 0f00000000;
	mov.b32 	%r50, 0;
	@%p3 bra 	$L__BB6_6;
	and.b32  	%r50, %r48, -16;
	neg.s32 	%r53, %r50;
	mul.wide.u32 	%rd9, %r6, 4;
	add.s64 	%rd38, %rd2, %rd9;
	mov.f32 	%f97, 0f00000000;
$L__BB6_5:
	.pragma "nounroll";
	ld.global.f32 	%f19, [%rd38+-32];
	add.f32 	%f20, %f97, %f19;
	ld.global.f32 	%f21, [%rd38+-28];
	add.f32 	%f22, %f20, %f21;
	ld.global.f32 	%f23, [%rd38+-24];
	add.f32 	%f24, %f22, %f23;
	ld.global.f32 	%f25, [%rd38+-20];
	add.f32 	%f26, %f24, %f25;
	ld.global.f32 	%f27, [%rd38+-16];
	add.f32 	%f28, %f26, %f27;
	ld.global.f32 	%f29, [%rd38+-12];
	add.f32 	%f30, %f28, %f29;
	ld.global.f32 	%f31, [%rd38+-8];
	add.f32 	%f32, %f30, %f31;
	ld.global.f32 	%f33, [%rd38+-4];
	add.f32 	%f34, %f32, %f33;
	ld.global.f32 	%f35, [%rd38];
	add.f32 	%f36, %f34, %f35;
	ld.global.f32 	%f37, [%rd38+4];
	add.f32 	%f38, %f36, %f37;
	ld.global.f32 	%f39, [%rd38+8];
	add.f32 	%f40, %f38, %f39;
	ld.global.f32 	%f41, [%rd38+12];
	add.f32 	%f42, %f40, %f41;
	ld.global.f32 	%f43, [%rd38+16];
	add.f32 	%f44, %f42, %f43;
	ld.global.f32 	%f45, [%rd38+20];
	add.f32 	%f46, %f44, %f45;
	ld.global.f32 	%f47, [%rd38+24];
	add.f32 	%f48, %f46, %f47;
	ld.global.f32 	%f49, [%rd38+28];
	add.f32 	%f97, %f48, %f49;
	add.s32 	%r53, %r53, 16;
	add.s64 	%rd38, %rd38, 64;
	setp.eq.s32 	%p4, %r53, 0;
	@%p4 bra 	$L__BB6_6;
	bra.uni 	$L__BB6_5;
$L__BB6_6:
	and.b32  	%r34, %r48, 15;
	setp.eq.s32 	%p5, %r34, 0;
	@%p5 bra 	$L__BB6_16;
	mad.lo.s16 	%rs11, %rs14, %rs2, %rs1;
	cvt.u32.u16 	%r35, %rs11;
	and.b32  	%r10, %r35, 15;
	add.s32 	%r36, %r10, -1;
	setp.lt.u32 	%p6, %r36, 7;
	@%p6 bra 	$L__BB6_9;
	add.s32 	%r37, %r50, %r6;
	mul.wide.u32 	%rd10, %r37, 4;
	add.s64 	%rd11, %rd1, %rd10;
	ld.global.f32 	%f51, [%rd11];
	add.f32 	%f52, %f97, %f51;
	cvt.u64.u32 	%rd12, %r6;
	cvt.u64.u32 	%rd13, %r50;
	add.s64 	%rd14, %rd13, %rd12;
	shl.b64 	%rd15, %rd14, 2;
	add.s64 	%rd16, %rd1, %rd15;
	ld.global.f32 	%f53, [%rd16+4];
	add.f32 	%f54, %f52, %f53;
	ld.global.f32 	%f55, [%rd16+8];
	add.f32 	%f56, %f54, %f55;
	ld.global.f32 	%f57, [%rd16+12];
	add.f32 	%f58, %f56, %f57;
	ld.global.f32 	%f59, [%rd16+16];
	add.f32 	%f60, %f58, %f59;
	ld.global.f32 	%f61, [%rd16+20];
	add.f32 	%f62, %f60, %f61;
	ld.global.f32 	%f63, [%rd16+24];
	add.f32 	%f64, %f62, %f63;
	ld.global.f32 	%f65, [%rd16+28];
	add.f32 	%f97, %f64, %f65;
	add.s32 	%r50, %r50, 8;
$L__BB6_9:
	and.b32  	%r38, %r10, 7;
	setp.eq.s32 	%p7, %r38, 0;
	@%p7 bra 	$L__BB6_16;
	mad.lo.s16 	%rs12, %rs13, %rs2, %rs1;
	cvt.u32.u16 	%r39, %rs12;
	and.b32  	%r40, %r39, 7;
	and.b32  	%r13, %r39, 3;
	add.s32 	%r41, %r40, -1;
	setp.lt.u32 	%p8, %r41, 3;
	@%p8 bra 	$L__BB6_12;
	add.s32 	%r42, %r50, %r6;
	mul.wide.u32 	%rd17, %r42, 4;
	add.s64 	%rd18, %rd1, %rd17;
	ld.global.f32 	%f67, [%rd18];
	add.f32 	%f68, %f97, %f67;
	cvt.u64.u32 	%rd19, %r6;
	cvt.u64.u32 	%rd20, %r50;
	add.s64 	%rd21, %rd20, %rd19;
	shl.b64 	%rd22, %rd21, 2;
	add.s64 	%rd23, %rd1, %rd22;
	ld.global.f32 	%f69, [%rd23+4];
	add.f32 	%f70, %f68, %f69;
	ld.global.f32 	%f71, [%rd23+8];
	add.f32 	%f72, %f70, %f71;
	ld.global.f32 	%f73, [%rd23+12];
	add.f32 	%f97, %f72, %f73;
	add.s32 	%r50, %r50, 4;
$L__BB6_12:
	setp.eq.s32 	%p9, %r13, 0;
	@%p9 bra 	$L__BB6_16;
	add.s32 	%r43, %r50, %r6;
	mul.wide.u32 	%rd24, %r43, 4;
	add.s64 	%rd25, %rd1, %rd24;
	ld.global.f32 	%f74, [%rd25];
	add.f32 	%f97, %f97, %f74;
	setp.eq.s32 	%p10, %r13, 1;
	@%p10 bra 	$L__BB6_16;
	cvt.u64.u32 	%rd26, %r6;
	cvt.u64.u32 	%rd27, %r50;
	add.s64 	%rd28, %rd27, %rd26;
	shl.b64 	%rd29, %rd28, 2;
	add.s64 	%rd4, %rd1, %rd29;
	ld.global.f32 	%f75, [%rd4+4];
	add.f32 	%f97, %f97, %f75;
	setp.eq.s32 	%p11, %r13, 2;
	@%p11 bra 	$L__BB6_16;
	ld.global.f32 	%f76, [%rd4+8];
	add.f32 	%f97, %f97, %f76;
$L__BB6_16:
	setp.lt.s32 	%p12, %r49, 0;
	@%p12 bra 	$L__BB6_24;
	and.b32  	%r16, %r48, 3;
	setp.lt.u32 	%p13, %r49, 3;
	mov.b32 	%r55, 0;
	@%p13 bra 	$L__BB6_20;
	and.b32  	%r55, %r48, -4;
	mov.b32 	%r54, 0;
$L__BB6_19:
	add.s32 	%r46, %r54, %r6;
	mul.wide.u32 	%rd30, %r46, 4;
	add.s64 	%rd31, %rd1, %rd30;
	ld.global.f32 	%f77, [%rd31];
	div.rn.f32 	%f78, %f77, %f97;
	st.global.f32 	[%rd31], %f78;
	ld.global.f32 	%f79, [%rd31+4];
	div.rn.f32 	%f80, %f79, %f97;
	st.global.f32 	[%rd31+4], %f80;
	ld.global.f32 	%f81, [%rd31+8];
	div.rn.f32 	%f82, %f81, %f97;
	st.global.f32 	[%rd31+8], %f82;
	ld.global.f32 	%f83, [%rd31+12];
	div.rn.f32 	%f84, %f83, %f97;
	st.global.f32 	[%rd31+12], %f84;
	add.s32 	%r54, %r54, 4;
	setp.ne.s32 	%p14, %r54, %r55;
	@%p14 bra 	$L__BB6_19;
$L__BB6_20:
	setp.eq.s32 	%p15, %r16, 0;
	@%p15 bra 	$L__BB6_24;
	add.s32 	%r47, %r55, %r6;
	mul.wide.u32 	%rd32, %r47, 4;
	add.s64 	%rd33, %rd1, %rd32;
	ld.global.f32 	%f85, [%rd33];
	div.rn.f32 	%f86, %f85, %f97;
	st.global.f32 	[%rd33], %f86;
	setp.eq.s32 	%p16, %r16, 1;
	@%p16 bra 	$L__BB6_24;
	cvt.u64.u32 	%rd34, %r6;
	cvt.u64.u32 	%rd35, %r55;
	add.s64 	%rd36, %rd35, %rd34;
	shl.b64 	%rd37, %rd36, 2;
	add.s64 	%rd7, %rd1, %rd37;
	ld.global.f32 	%f87, [%rd7+4];
	div.rn.f32 	%f88, %f87, %f97;
	st.global.f32 	[%rd7+4], %f88;
	setp.eq.s32 	%p17, %r16, 2;
	@%p17 bra 	$L__BB6_24;
	ld.global.f32 	%f89, [%rd7+8];
	div.rn.f32 	%f90, %f89, %f97;
	st.global.f32 	[%rd7+8], %f90;
$L__BB6_24:
	add.s32 	%r49, %r49, %r2;
	setp.le.s32 	%p18, %r49, %r25;
	add.s32 	%r48, %r49, 1;
	add.s16 	%rs14, %rs14, 1;
	add.s16 	%rs13, %rs13, 1;
	@%p18 bra 	$L__BB6_2;
$L__BB6_25:
	ret;

}
	// .globl	_Z30polynomial_derivative_matricesiPKfS0_Pf
.visible .entry _Z30polynomial_derivative_matricesiPKfS0_Pf(
	.param .u32 _Z30polynomial_derivative_matricesiPKfS0_Pf_param_0,
	.param .u64 .ptr .align 1 _Z30polynomial_derivative_matricesiPKfS0_Pf_param_1,
	.param .u64 .ptr .align 1 _Z30polynomial_derivative_matricesiPKfS0_Pf_param_2,
	.param .u64 .ptr .align 1 _Z30polynomial_derivative_matricesiPKfS0_Pf_param_3
)
{
	.reg .pred 	%p<17>;
	.reg .b32 	%r<64>;
	.reg .b32 	%f<50>;
	.reg .b64 	%rd<45>;

	ld.param.u32 	%r24, [_Z30polynomial_derivative_matricesiPKfS0_Pf_param_0];
	ld.param.u64 	%rd10, [_Z30polynomial_derivative_matricesiPKfS0_Pf_param_1];
	ld.param.u64 	%rd11, [_Z30polynomial_derivative_matricesiPKfS0_Pf_param_2];
	ld.param.u64 	%rd12, [_Z30polynomial_derivative_matricesiPKfS0_Pf_param_3];
	cvta.to.global.u64 	%rd1, %rd12;
	cvta.to.global.u64 	%rd2, %rd10;
	cvta.to.global.u64 	%rd3, %rd11;
	mov.u32 	%r25, %ctaid.x;
	mov.u32 	%r1, %ntid.x;
	mov.u32 	%r26, %tid.x;
	mad.lo.s32 	%r61, %r25, %r1, %r26;
	mov.u32 	%r27, %ctaid.y;
	mov.u32 	%r28, %ntid.y;
	mov.u32 	%r29, %tid.y;
	mad.lo.s32 	%r3, %r27, %r28, %r29;
	mov.u32 	%r30, %nctaid.y;
	mul.lo.s32 	%r4, %r28, %r30;
	add.s32 	%r5, %r24, 1;
	mad.lo.s32 	%r31, %r24, %r24, %r24;
	shr.u32 	%r32, %r31, 31;
	add.s32 	%r33, %r31, %r32;
	shr.s32 	%r6, %r33, 1;
	add.s32 	%r34, %r5, %r24;
	mul.lo.s32 	%r7, %r31, %r34;
	setp.gt.s32 	%p1, %r61, %r24;
	@%p1 bra 	$L__BB7_23;
	add.s32 	%r8, %r3, %r4;
	add.s32 	%r35, %r8, -1;
	max.s32 	%r36, %r24, %r35;
	sub.s32 	%r37, %r36, %r8;
	add.s32 	%r38, %r37, 1;
	setp.ne.s32 	%p2, %r38, 0;
	selp.u32 	%r39, 1, 0, %p2;
	selp.s32 	%r40, -1, 0, %p2;
	add.s32 	%r41, %r38, %r40;
	div.u32 	%r42, %r41, %r4;
	add.s32 	%r9, %r42, %r39;
	and.b32  	%r10, %r9, 3;
	add.s32 	%r43, %r3, %r6;
	mul.wide.s32 	%rd13, %r43, 4;
	add.s64 	%rd4, %rd3, %rd13;
	add.s64 	%rd5, %rd2, %rd13;
	shl.b32 	%r44, %r4, 2;
	cvt.u64.u32 	%rd14, %r44;
	add.s64 	%rd6, %rd4, %rd14;
	add.s64 	%rd7, %rd5, %rd14;
	add.s32 	%r11, %r8, %r4;
	add.s32 	%r12, %r11, %r4;
	mul.hi.s32 	%r45, %r7, 715827883;
	shr.u32 	%r46, %r45, 31;
	add.s32 	%r13, %r45, %r46;
	mov.u32 	%r47, %nctaid.x;
	mul.lo.s32 	%r14, %r1, %r47;
$L__BB7_2:
	setp.gt.s32 	%p3, %r3, %r24;
	@%p3 bra 	$L__BB7_22;
	setp.eq.s32 	%p4, %r10, 3;
	add.s32 	%r48, %r61, %r6;
	mul.wide.s32 	%rd15, %r48, 4;
	add.s64 	%rd8, %rd3, %rd15;
	add.s64 	%rd9, %rd2, %rd15;
	mad.lo.s32 	%r16, %r61, %r5, %r13;
	mov.u32 	%r62, %r3;
	@%p4 bra 	$L__BB7_12;
	setp.eq.s32 	%p5, %r61, %r3;
	@%p5 bra 	$L__BB7_6;
	ld.global.f32 	%f1, [%rd4];
	ld.global.f32 	%f2, [%rd8];
	ld.global.f32 	%f3, [%rd9];
	ld.global.f32 	%f4, [%rd5];
	sub.f32 	%f5, %f3, %f4;
	mul.f32 	%f6, %f2, %f5;
	div.rn.f32 	%f7, %f1, %f6;
	add.s32 	%r49, %r16, %r3;
	mul.wide.s32 	%rd16, %r49, 4;
	add.s64 	%rd17, %rd1, %rd16;
	st.global.f32 	[%rd17], %f7;
$L__BB7_6:
	setp.eq.s32 	%p6, %r10, 0;
	mov.u32 	%r62, %r8;
	@%p6 bra 	$L__BB7_12;
	setp.eq.s32 	%p7, %r61, %r8;
	@%p7 bra 	$L__BB7_9;
	ld.global.f32 	%f8, [%rd6];
	ld.global.f32 	%f9, [%rd8];
	ld.global.f32 	%f10, [%rd9];
	ld.global.f32 	%f11, [%rd7];
	sub.f32 	%f12, %f10, %f11;
	mul.f32 	%f13, %f9, %f12;
	div.rn.f32 	%f14, %f8, %f13;
	add.s32 	%r50, %r16, %r8;
	mul.wide.s32 	%rd18, %r50, 4;
	add.s64 	%rd19, %rd1, %rd18;
	st.global.f32 	[%rd19], %f14;
$L__BB7_9:
	setp.eq.s32 	%p8, %r10, 1;
	mov.u32 	%r62, %r11;
	@%p8 bra 	$L__BB7_12;
	setp.eq.s32 	%p9, %r61, %r11;
	mov.u32 	%r62, %r12;
	@%p9 bra 	$L__BB7_12;
	shl.b32 	%r51, %r4, 2;
	cvt.u64.u32 	%rd20, %r51;
	add.s64 	%rd21, %rd6, %rd20;
	ld.global.f32 	%f15, [%rd21];
	ld.global.f32 	%f16, [%rd8];
	ld.global.f32 	%f17, [%rd9];
	add.s64 	%rd22, %rd7, %rd20;
	ld.global.f32 	%f18, [%rd22];
	sub.f32 	%f19, %f17, %f18;
	mul.f32 	%f20, %f16, %f19;
	div.rn.f32 	%f21, %f15, %f20;
	add.s32 	%r52, %r16, %r11;
	mul.wide.s32 	%rd23, %r52, 4;
	add.s64 	%rd24, %rd1, %rd23;
	st.global.f32 	[%rd24], %f21;
	mov.u32 	%r62, %r12;
$L__BB7_12:
	setp.lt.u32 	%p10, %r9, 3;
	@%p10 bra 	$L__BB7_22;
$L__BB7_13:
	setp.eq.s32 	%p11, %r61, %r62;
	@%p11 bra 	$L__BB7_15;
	add.s32 	%r53, %r62, %r6;
	mul.wide.s32 	%rd25, %r53, 4;
	add.s64 	%rd26, %rd3, %rd25;
	ld.global.f32 	%f22, [%rd26];
	ld.global.f32 	%f23, [%rd8];
	ld.global.f32 	%f24, [%rd9];
	add.s64 	%rd27, %rd2, %rd25;
	ld.global.f32 	%f25, [%rd27];
	sub.f32 	%f26, %f24, %f25;
	mul.f32 	%f27, %f23, %f26;
	div.rn.f32 	%f28, %f22, %f27;
	add.s32 	%r54, %r16, %r62;
	mul.wide.s32 	%rd28, %r54, 4;
	add.s64 	%rd29, %rd1, %rd28;
	st.global.f32 	[%rd29], %f28;
$L__BB7_15:
	add.s32 	%r19, %r62, %r4;
	setp.eq.s32 	%p12, %r61, %r19;
	@%p12 bra 	$L__BB7_17;
	add.s32 	%r55, %r19, %r6;
	mul.wide.s32 	%rd30, %r55, 4;
	add.s64 	%rd31, %rd3, %rd30;
	ld.global.f32 	%f29, [%rd31];
	ld.global.f32 	%f30, [%rd8];
	ld.global.f32 	%f31, [%rd9];
	add.s64 	%rd32, %rd2, %rd30;
	ld.global.f32 	%f32, [%rd32];
	sub.f32 	%f33, %f31, %f32;
	mul.f32 	%f34, %f30, %f33;
	div.rn.f32 	%f35, %f29, %f34;
	add.s32 	%r56, %r16, %r19;
	mul.wide.s32 	%rd33, %r56, 4;
	add.s64 	%rd34, %rd1, %rd33;
	st.global.f32 	[%rd34], %f35;
$L__BB7_17:
	add.s32 	%r20, %r19, %r4;
	setp.eq.s32 	%p13, %r61, %r20;
	@%p13 bra 	$L__BB7_19;
	add.s32 	%r57, %r20, %r6;
	mul.wide.s32 	%rd35, %r57, 4;
	add.s64 	%rd36, %rd3, %rd35;
	ld.global.f32 	%f36, [%rd36];
	ld.global.f32 	%f37, [%rd8];
	ld.global.f32 	%f38, [%rd9];
	add.s64 	%rd37, %rd2, %rd35;
	ld.global.f32 	%f39, [%rd37];
	sub.f32 	%f40, %f38, %f39;
	mul.f32 	%f41, %f37, %f40;
	div.rn.f32 	%f42, %f36, %f41;
	add.s32 	%r58, %r16, %r20;
	mul.wide.s32 	%rd38, %r58, 4;
	add.s64 	%rd39, %rd1, %rd38;
	st.global.f32 	[%rd39], %f42;
$L__BB7_19:
	add.s32 	%r21, %r20, %r4;
	setp.eq.s32 	%p14, %r61, %r21;
	@%p14 bra 	$L__BB7_21;
	add.s32 	%r59, %r21, %r6;
	mul.wide.s32 	%rd40, %r59, 4;
	add.s64 	%rd41, %rd3, %rd40;
	ld.global.f32 	%f43, [%rd41];
	ld.global.f32 	%f44, [%rd8];
	ld.global.f32 	%f45, [%rd9];
	add.s64 	%rd42, %rd2, %rd40;
	ld.global.f32 	%f46, [%rd42];
	sub.f32 	%f47, %f45, %f46;
	mul.f32 	%f48, %f44, %f47;
	div.rn.f32 	%f49, %f43, %f48;
	add.s32 	%r60, %r16, %r21;
	mul.wide.s32 	%rd43, %r60, 4;
	add.s64 	%rd44, %rd1, %rd43;
	st.global.f32 	[%rd44], %f49;
$L__BB7_21:
	add.s32 	%r62, %r21, %r4;
	setp.le.s32 	%p15, %r62, %r24;
	@%p15 bra 	$L__BB7_13;
$L__BB7_22:
	add.s32 	%r61, %r61, %r14;
	setp.le.s32 	%p16, %r61, %r24;
	@%p16 bra 	$L__BB7_2;
$L__BB7_23:
	ret;

}
	// .globl	_Z39polynomial_derivative_matrices_diagonaliPf
.visible .entry _Z39polynomial_derivative_matrices_diagonaliPf(
	.param .u32 _Z39polynomial_derivative_matrices_diagonaliPf_param_0,
	.param .u64 .ptr .align 1 _Z39polynomial_derivative_matrices_diagonaliPf_param_1
)
{
	.reg .pred 	%p<11>;
	.reg .b32 	%r<47>;
	.reg .b32 	%f<28>;
	.reg .b64 	%rd<15>;

	ld.param.u32 	%r23, [_Z39polynomial_derivative_matrices_diagonaliPf_param_0];
	ld.param.u64 	%rd5, [_Z39polynomial_derivative_matrices_diagonaliPf_param_1];
	cvta.to.global.u64 	%rd1, %rd5;
	mov.u32 	%r24, %ctaid.x;
	mov.u32 	%r25, %ntid.x;
	mov.u32 	%r26, %tid.x;
	mad.lo.s32 	%r42, %r24, %r25, %r26;
	mov.u32 	%r27, %nctaid.x;
	mul.lo.s32 	%r2, %r25, %r27;
	add.s32 	%r28, %r23, %r23;
	mad.lo.s32 	%r29, %r23, %r23, %r23;
	mad.lo.s32 	%r30, %r29, %r28, %r29;
	mul.hi.s32 	%r31, %r30, 715827883;
	shr.u32 	%r32, %r31, 31;
	add.s32 	%r3, %r31, %r32;
	setp.gt.s32 	%p1, %r42, %r23;
	@%p1 bra 	$L__BB8_14;
	add.s32 	%r4, %r23, 2;
	add.s32 	%r5, %r42, -1;
	add.s64 	%rd2, %rd1, 8;
	mov.b32 	%r41, 0;
$L__BB8_2:
	mul.lo.s32 	%r8, %r42, %r4;
	add.s32 	%r34, %r8, %r3;
	mul.wide.s32 	%rd6, %r34, 4;
	add.s64 	%rd3, %rd1, %rd6;
	mov.b32 	%r35, 0;
	st.global.u32 	[%rd3], %r35;
	setp.lt.s32 	%p2, %r42, 1;
	mov.f32 	%f25, 0f00000000;
	@%p2 bra 	$L__BB8_10;
	sub.s32 	%r37, %r8, %r42;
	add.s32 	%r9, %r37, %r3;
	and.b32  	%r10, %r42, 3;
	mad.lo.s32 	%r38, %r2, %r41, %r5;
	setp.lt.u32 	%p3, %r38, 3;
	mov.b32 	%r43, 0;
	mov.f32 	%f25, 0f00000000;
	@%p3 bra 	$L__BB8_6;
	and.b32  	%r43, %r42, 2147483644;
	neg.s32 	%r45, %r43;
	mov.f32 	%f25, 0f00000000;
	mov.u32 	%r44, %r9;
$L__BB8_5:
	mul.wide.s32 	%rd7, %r44, 4;
	add.s64 	%rd8, %rd2, %rd7;
	ld.global.f32 	%f13, [%rd8+-8];
	sub.f32 	%f14, %f25, %f13;
	st.global.f32 	[%rd3], %f14;
	ld.global.f32 	%f15, [%rd8+-4];
	sub.f32 	%f16, %f14, %f15;
	st.global.f32 	[%rd3], %f16;
	ld.global.f32 	%f17, [%rd8];
	sub.f32 	%f18, %f16, %f17;
	st.global.f32 	[%rd3], %f18;
	ld.global.f32 	%f19, [%rd8+4];
	sub.f32 	%f25, %f18, %f19;
	st.global.f32 	[%rd3], %f25;
	add.s32 	%r45, %r45, 4;
	add.s32 	%r44, %r44, 4;
	setp.eq.s32 	%p4, %r45, 0;
	@%p4 bra 	$L__BB8_6;
	bra.uni 	$L__BB8_5;
$L__BB8_6:
	setp.eq.s32 	%p5, %r10, 0;
	@%p5 bra 	$L__BB8_10;
	add.s32 	%r39, %r9, %r43;
	mul.wide.s32 	%rd9, %r39, 4;
	add.s64 	%rd4, %rd1, %rd9;
	ld.global.f32 	%f20, [%rd4];
	sub.f32 	%f25, %f25, %f20;
	st.global.f32 	[%rd3], %f25;
	setp.eq.s32 	%p6, %r10, 1;
	@%p6 bra 	$L__BB8_10;
	ld.global.f32 	%f21, [%rd4+4];
	sub.f32 	%f25, %f25, %f21;
	st.global.f32 	[%rd3], %f25;
	setp.eq.s32 	%p7, %r10, 2;
	@%p7 bra 	$L__BB8_10;
	ld.global.f32 	%f22, [%rd4+8];
	sub.f32 	%f25, %f25, %f22;
	st.global.f32 	[%rd3], %f25;
$L__BB8_10:
	setp.ge.s32 	%p8, %r42, %r23;
	@%p8 bra 	$L__BB8_13;
	sub.s32 	%r40, %r8, %r42;
	add.s32 	%r14, %r40, %r3;
	cvt.s64.s32 	%rd10, %r14;
	mov.u32 	%r46, %r42;
$L__BB8_12:
	add.s32 	%r20, %r46, 1;
	cvt.s64.s32 	%rd11, %r46;
	add.s64 	%rd12, %rd10, %rd11;
	shl.b64 	%rd13, %rd12, 2;
	add.s64 	%rd14, %rd1, %rd13;
	ld.global.f32 	%f23, [%rd14+4];
	sub.f32 	%f25, %f25, %f23;
	st.global.f32 	[%rd3], %f25;
	setp.lt.s32 	%p9, %r20, %r23;
	mov.u32 	%r46, %r20;
	@%p9 bra 	$L__BB8_12;
$L__BB8_13:
	add.s32 	%r42, %r42, %r2;
	setp.le.s32 	%p10, %r42, %r23;
	add.s32 	%r41, %r41, 1;
	@%p10 bra 	$L__BB8_2;
$L__BB8_14:
	ret;

}
	// .globl	_Z34polynomial_derivative_matrices_hatiPKfS0_Pf
.visible .entry _Z34polynomial_derivative_matrices_hatiPKfS0_Pf(
	.param .u32 _Z34polynomial_derivative_matrices_hatiPKfS0_Pf_param_0,
	.param .u64 .ptr .align 1 _Z34polynomial_derivative_matrices_hatiPKfS0_Pf_param_1,
	.param .u64 .ptr .align 1 _Z34polynomial_derivative_matrices_hatiPKfS0_Pf_param_2,
	.param .u64 .ptr .align 1 _Z34polynomial_derivative_matrices_hatiPKfS0_Pf_param_3
)
{
	.reg .pred 	%p<10>;
	.reg .b32 	%r<63>;
	.reg .b32 	%f<43>;
	.reg .b64 	%rd<45>;

	ld.param.u32 	%r23, [_Z34polynomial_derivative_matrices_hatiPKfS0_Pf_param_0];
	ld.param.u64 	%rd10, [_Z34polynomial_derivative_matrices_hatiPKfS0_Pf_param_1];
	ld.param.u64 	%rd11, [_Z34polynomial_derivative_matrices_hatiPKfS0_Pf_param_2];
	ld.param.u64 	%rd12, [_Z34polynomial_derivative_matrices_hatiPKfS0_Pf_param_3];
	cvta.to.global.u64 	%rd1, %rd12;
	cvta.to.global.u64 	%rd2, %rd10;
	cvta.to.global.u64 	%rd3, %rd11;
	mov.u32 	%r24, %ctaid.x;
	mov.u32 	%r1, %ntid.x;
	mov.u32 	%r25, %tid.x;
	mad.lo.s32 	%r60, %r24, %r1, %r25;
	mov.u32 	%r26, %ctaid.y;
	mov.u32 	%r27, %ntid.y;
	mov.u32 	%r28, %tid.y;
	mad.lo.s32 	%r3, %r26, %r27, %r28;
	mov.u32 	%r29, %nctaid.y;
	mul.lo.s32 	%r4, %r27, %r29;
	add.s32 	%r5, %r23, 1;
	mad.lo.s32 	%r30, %r23, %r23, %r23;
	shr.u32 	%r31, %r30, 31;
	add.s32 	%r32, %r30, %r31;
	shr.s32 	%r6, %r32, 1;
	add.s32 	%r33, %r5, %r23;
	mul.lo.s32 	%r7, %r30, %r33;
	setp.gt.s32 	%p1, %r60, %r23;
	@%p1 bra 	$L__BB9_10;
	mul.hi.s32 	%r34, %r7, 715827883;
	shr.u32 	%r35, %r34, 31;
	add.s32 	%r8, %r34, %r35;
	add.s32 	%r9, %r3, %r4;
	add.s32 	%r36, %r9, -1;
	max.s32 	%r37, %r23, %r36;
	sub.s32 	%r38, %r37, %r9;
	add.s32 	%r39, %r38, 1;
	setp.ne.s32 	%p2, %r39, 0;
	selp.u32 	%r40, 1, 0, %p2;
	selp.s32 	%r41, -1, 0, %p2;
	add.s32 	%r42, %r39, %r41;
	div.u32 	%r43, %r42, %r4;
	add.s32 	%r10, %r43, %r40;
	and.b32  	%r11, %r10, 3;
	add.s32 	%r44, %r3, %r6;
	mul.wide.s32 	%rd13, %r44, 4;
	add.s64 	%rd4, %rd2, %rd13;
	shl.b32 	%r12, %r4, 2;
	cvt.u64.u32 	%rd14, %r12;
	add.s64 	%rd5, %rd4, %rd14;
	add.s32 	%r13, %r9, %r4;
	add.s64 	%rd6, %rd5, %rd14;
	mov.u32 	%r45, %nctaid.x;
	mul.lo.s32 	%r14, %r1, %r45;
$L__BB9_2:
	setp.gt.s32 	%p3, %r3, %r23;
	@%p3 bra 	$L__BB9_9;
	setp.eq.s32 	%p4, %r11, 3;
	add.s32 	%r16, %r60, %r8;
	add.s32 	%r46, %r60, %r6;
	mul.wide.s32 	%rd15, %r46, 4;
	add.s64 	%rd7, %rd2, %rd15;
	mad.lo.s32 	%r17, %r60, %r5, %r8;
	mov.u32 	%r61, %r3;
	@%p4 bra 	$L__BB9_7;
	setp.eq.s32 	%p5, %r11, 0;
	mad.lo.s32 	%r47, %r3, %r5, %r16;
	mul.wide.s32 	%rd16, %r47, 4;
	add.s64 	%rd17, %rd3, %rd16;
	ld.global.f32 	%f1, [%rd17];
	neg.f32 	%f2, %f1;
	ld.global.f32 	%f3, [%rd4];
	mul.f32 	%f4, %f3, %f2;
	ld.global.f32 	%f5, [%rd7];
	div.rn.f32 	%f6, %f4, %f5;
	add.s32 	%r48, %r17, %r3;
	mul.wide.s32 	%rd18, %r48, 4;
	add.s64 	%rd8, %rd1, %rd18;
	st.global.f32 	[%rd8], %f6;
	mov.u32 	%r61, %r9;
	@%p5 bra 	$L__BB9_7;
	setp.eq.s32 	%p6, %r11, 1;
	cvt.u64.u32 	%rd19, %r12;
	mad.lo.s32 	%r49, %r9, %r5, %r16;
	mul.wide.s32 	%rd20, %r49, 4;
	add.s64 	%rd21, %rd3, %rd20;
	ld.global.f32 	%f7, [%rd21];
	neg.f32 	%f8, %f7;
	ld.global.f32 	%f9, [%rd5];
	mul.f32 	%f10, %f9, %f8;
	ld.global.f32 	%f11, [%rd7];
	div.rn.f32 	%f12, %f10, %f11;
	add.s64 	%rd9, %rd8, %rd19;
	st.global.f32 	[%rd9], %f12;
	mov.u32 	%r61, %r13;
	@%p6 bra 	$L__BB9_7;
	add.s32 	%r61, %r13, %r4;
	cvt.u64.u32 	%rd22, %r12;
	mad.lo.s32 	%r50, %r13, %r5, %r16;
	mul.wide.s32 	%rd23, %r50, 4;
	add.s64 	%rd24, %rd3, %rd23;
	ld.global.f32 	%f13, [%rd24];
	neg.f32 	%f14, %f13;
	ld.global.f32 	%f15, [%rd6];
	mul.f32 	%f16, %f15, %f14;
	ld.global.f32 	%f17, [%rd7];
	div.rn.f32 	%f18, %f16, %f17;
	add.s64 	%rd25, %rd9, %rd22;
	st.global.f32 	[%rd25], %f18;
$L__BB9_7:
	setp.lt.u32 	%p7, %r10, 3;
	@%p7 bra 	$L__BB9_9;
$L__BB9_8:
	cvt.u64.u32 	%rd26, %r12;
	mad.lo.s32 	%r51, %r61, %r5, %r16;
	mul.wide.s32 	%rd27, %r51, 4;
	add.s64 	%rd28, %rd3, %rd27;
	ld.global.f32 	%f19, [%rd28];
	neg.f32 	%f20, %f19;
	add.s32 	%r52, %r61, %r6;
	mul.wide.s32 	%rd29, %r52, 4;
	add.s64 	%rd30, %rd2, %rd29;
	ld.global.f32 	%f21, [%rd30];
	mul.f32 	%f22, %f21, %f20;
	ld.global.f32 	%f23, [%rd7];
	div.rn.f32 	%f24, %f22, %f23;
	add.s32 	%r53, %r17, %r61;
	mul.wide.s32 	%rd31, %r53, 4;
	add.s64 	%rd32, %rd1, %rd31;
	st.global.f32 	[%rd32], %f24;
	add.s32 	%r54, %r61, %r4;
	mad.lo.s32 	%r55, %r54, %r5, %r16;
	mul.wide.s32 	%rd33, %r55, 4;
	add.s64 	%rd34, %rd3, %rd33;
	ld.global.f32 	%f25, [%rd34];
	neg.f32 	%f26, %f25;
	add.s64 	%rd35, %rd30, %rd26;
	ld.global.f32 	%f27, [%rd35];
	mul.f32 	%f28, %f27, %f26;
	ld.global.f32 	%f29, [%rd7];
	div.rn.f32 	%f30, %f28, %f29;
	add.s64 	%rd36, %rd32, %rd26;
	st.global.f32 	[%rd36], %f30;
	add.s32 	%r56, %r54, %r4;
	mad.lo.s32 	%r57, %r56, %r5, %r16;
	mul.wide.s32 	%rd37, %r57, 4;
	add.s64 	%rd38, %rd3, %rd37;
	ld.global.f32 	%f31, [%rd38];
	neg.f32 	%f32, %f31;
	add.s64 	%rd39, %rd35, %rd26;
	ld.global.f32 	%f33, [%rd39];
	mul.f32 	%f34, %f33, %f32;
	ld.global.f32 	%f35, [%rd7];
	div.rn.f32 	%f36, %f34, %f35;
	add.s64 	%rd40, %rd36, %rd26;
	st.global.f32 	[%rd40], %f36;
	add.s32 	%r58, %r56, %r4;
	mad.lo.s32 	%r59, %r58, %r5, %r16;
	mul.wide.s32 	%rd41, %r59, 4;
	add.s64 	%rd42, %rd3, %rd41;
	ld.global.f32 	%f37, [%rd42];
	neg.f32 	%f38, %f37;
	add.s64 	%rd43, %rd39, %rd26;
	ld.global.f32 	%f39, [%rd43];
	mul.f32 	%f40, %f39, %f38;
	ld.global.f32 	%f41, [%rd7];
	div.rn.f32 	%f42, %f40, %f41;
	add.s64 	%rd44, %rd40, %rd26;
	st.global.f32 	[%rd44], %f42;
	add.s32 	%r61, %r58, %r4;
	setp.le.s32 	%p8, %r61, %r23;
	@%p8 bra 	$L__BB9_8;
$L__BB9_9:
	add.s32 	%r60, %r60, %r14;
	setp.le.s32 	%p9, %r60, %r23;
	@%p9 bra 	$L__BB9_2;
$L__BB9_10:
	ret;

}
	// .globl	_Z26compute_dg_time_derivativeiP9Element_tPKfS2_S2_S2_
.visible .entry _Z26compute_dg_time_derivativeiP9Element_tPKfS2_S2_S2_(
	.param .u32 _Z26compute_dg_time_derivativeiP9Element_tPKfS2_S2_S2__param_0,
	.param .u64 .ptr .align 1 _Z26compute_dg_time_derivativeiP9Element_tPKfS2_S2_S2__param_1,
	.param .u64 .ptr .align 1 _Z26compute_dg_time_derivativeiP9Element_tPKfS2_S2_S2__param_2,
	.param .u64 .ptr .align 1 _Z26compute_dg_time_derivativeiP9Element_tPKfS2_S2_S2__param_3,
	.param .u64 .ptr .align 1 _Z26compute_dg_time_derivativeiP9Element_tPKfS2_S2_S2__param_4,
	.param .u64 .ptr .align 1 _Z26compute_dg_time_derivativeiP9Element_tPKfS2_S2_S2__param_5
)
{
	.reg .pred 	%p<34>;
	.reg .b32 	%r<95>;
	.reg .b32 	%f<281>;
	.reg .b64 	%rd<110>;

	ld.param.u32 	%r42, [_Z26compute_dg_time_derivativeiP9Element_tPKfS2_S2_S2__param_0];
	ld.param.u64 	%rd22, [_Z26compute_dg_time_derivativeiP9Element_tPKfS2_S2_S2__param_3];
	ld.param.u64 	%rd23, [_Z26compute_dg_time_derivativeiP9Element_tPKfS2_S2_S2__param_4];
	ld.param.u64 	%rd24, [_Z26compute_dg_time_derivativeiP9Element_tPKfS2_S2_S2__param_5];
	cvta.to.global.u64 	%rd1, %rd22;
	cvta.to.global.u64 	%rd2, %rd24;
	cvta.to.global.u64 	%rd3, %rd23;
	mov.u32 	%r43, %ctaid.x;
	mov.u32 	%r44, %ntid.x;
	mov.u32 	%r45, %tid.x;
	mad.lo.s32 	%r82, %r43, %r44, %r45;
	setp.ge.s32 	%p1, %r82, %r42;
	@%p1 bra 	$L__BB10_47;
$L__BB10_1:
	ld.param.u64 	%rd106, [_Z26compute_dg_time_derivativeiP9Element_tPKfS2_S2_S2__param_1];
	cvta.to.global.u64 	%rd25, %rd106;
	mul.wide.s32 	%rd26, %r82, 40;
	add.s64 	%rd4, %rd25, %rd26;
	ld.global.u32 	%r3, [%rd4];
	ld.global.u64 	%rd27, [%rd4+24];
	cvta.to.global.u64 	%rd5, %rd27;
	add.s32 	%r4, %r3, 1;
	mad.lo.s32 	%r5, %r3, %r3, %r3;
	shr.u32 	%r46, %r5, 31;
	add.s32 	%r47, %r5, %r46;
	shr.s32 	%r6, %r47, 1;
	setp.lt.s32 	%p2, %r3, 0;
	mov.f32 	%f270, 0f00000000;
	@%p2 bra 	$L__BB10_15;
	setp.lt.u32 	%p3, %r3, 15;
	mov.f32 	%f270, 0f00000000;
	mov.b32 	%r85, 0;
	@%p3 bra 	$L__BB10_5;
	and.b32  	%r85, %r4, -16;
	neg.s32 	%r83, %r85;
	mul.wide.u32 	%rd28, %r6, 4;
	add.s64 	%rd29, %rd5, %rd28;
	add.s64 	%rd109, %rd29, 32;
	add.s64 	%rd30, %rd3, %rd28;
	add.s64 	%rd108, %rd30, 32;
	mov.f32 	%f270, 0f00000000;
$L__BB10_4:
	.pragma "nounroll";
	ld.global.f32 	%f38, [%rd108+-32];
	ld.global.f32 	%f39, [%rd109+-32];
	fma.rn.f32 	%f40, %f38, %f39, %f270;
	ld.global.f32 	%f41, [%rd108+-28];
	ld.global.f32 	%f42, [%rd109+-28];
	fma.rn.f32 	%f43, %f41, %f42, %f40;
	ld.global.f32 	%f44, [%rd108+-24];
	ld.global.f32 	%f45, [%rd109+-24];
	fma.rn.f32 	%f46, %f44, %f45, %f43;
	ld.global.f32 	%f47, [%rd108+-20];
	ld.global.f32 	%f48, [%rd109+-20];
	fma.rn.f32 	%f49, %f47, %f48, %f46;
	ld.global.f32 	%f50, [%rd108+-16];
	ld.global.f32 	%f51, [%rd109+-16];
	fma.rn.f32 	%f52, %f50, %f51, %f49;
	ld.global.f32 	%f53, [%rd108+-12];
	ld.global.f32 	%f54, [%rd109+-12];
	fma.rn.f32 	%f55, %f53, %f54, %f52;
	ld.global.f32 	%f56, [%rd108+-8];
	ld.global.f32 	%f57, [%rd109+-8];
	fma.rn.f32 	%f58, %f56, %f57, %f55;
	ld.global.f32 	%f59, [%rd108+-4];
	ld.global.f32 	%f60, [%rd109+-4];
	fma.rn.f32 	%f61, %f59, %f60, %f58;
	ld.global.f32 	%f62, [%rd108];
	ld.global.f32 	%f63, [%rd109];
	fma.rn.f32 	%f64, %f62, %f63, %f61;
	ld.global.f32 	%f65, [%rd108+4];
	ld.global.f32 	%f66, [%rd109+4];
	fma.rn.f32 	%f67, %f65, %f66, %f64;
	ld.global.f32 	%f68, [%rd108+8];
	ld.global.f32 	%f69, [%rd109+8];
	fma.rn.f32 	%f70, %f68, %f69, %f67;
	ld.global.f32 	%f71, [%rd108+12];
	ld.global.f32 	%f72, [%rd109+12];
	fma.rn.f32 	%f73, %f71, %f72, %f70;
	ld.global.f32 	%f74, [%rd108+16];
	ld.global.f32 	%f75, [%rd109+16];
	fma.rn.f32 	%f76, %f74, %f75, %f73;
	ld.global.f32 	%f77, [%rd108+20];
	ld.global.f32 	%f78, [%rd109+20];
	fma.rn.f32 	%f79, %f77, %f78, %f76;
	ld.global.f32 	%f80, [%rd108+24];
	ld.global.f32 	%f81, [%rd109+24];
	fma.rn.f32 	%f82, %f80, %f81, %f79;
	ld.global.f32 	%f83, [%rd108+28];
	ld.global.f32 	%f84, [%rd109+28];
	fma.rn.f32 	%f270, %f83, %f84, %f82;
	add.s32 	%r83, %r83, 16;
	add.s64 	%rd109, %rd109, 64;
	add.s64 	%rd108, %rd108, 64;
	setp.ne.s32 	%p4, %r83, 0;
	@%p4 bra 	$L__BB10_4;
$L__BB10_5:
	and.b32  	%r12, %r4, 15;
	setp.eq.s32 	%p5, %r12, 0;
	@%p5 bra 	$L__BB10_15;
	setp.lt.u32 	%p6, %r12, 8;
	@%p6 bra 	$L__BB10_8;
	add.s32 	%r50, %r85, %r6;
	mul.wide.u32 	%rd31, %r50, 4;
	add.s64 	%rd32, %rd3, %rd31;
	ld.global.f32 	%f86, [%rd32];
	add.s64 	%rd33, %rd5, %rd31;
	ld.global.f32 	%f87, [%rd33];
	fma.rn.f32 	%f88, %f86, %f87, %f270;
	cvt.u64.u32 	%rd34, %r6;
	cvt.u64.u32 	%rd35, %r85;
	add.s64 	%rd36, %rd35, %rd34;
	shl.b64 	%rd37, %rd36, 2;
	add.s64 	%rd38, %rd3, %rd37;
	ld.global.f32 	%f89, [%rd38+4];
	add.s64 	%rd39, %rd5, %rd37;
	ld.global.f32 	%f90, [%rd39+4];
	fma.rn.f32 	%f91, %f89, %f90, %f88;
	ld.global.f32 	%f92, [%rd38+8];
	ld.global.f32 	%f93, [%rd39+8];
	fma.rn.f32 	%f94, %f92, %f93, %f91;
	ld.global.f32 	%f95, [%rd38+12];
	ld.global.f32 	%f96, [%rd39+12];
	fma.rn.f32 	%f97, %f95, %f96, %f94;
	ld.global.f32 	%f98, [%rd38+16];
	ld.global.f32 	%f99, [%rd39+16];
	fma.rn.f32 	%f100, %f98, %f99, %f97;
	ld.global.f32 	%f101, [%rd38+20];
	ld.global.f32 	%f102, [%rd39+20];
	fma.rn.f32 	%f103, %f101, %f102, %f100;
	ld.global.f32 	%f104, [%rd38+24];
	ld.global.f32 	%f105, [%rd39+24];
	fma.rn.f32 	%f106, %f104, %f105, %f103;
	ld.global.f32 	%f107, [%rd38+28];
	ld.global.f32 	%f108, [%rd39+28];
	fma.rn.f32 	%f270, %f107, %f108, %f106;
	add.s32 	%r85, %r85, 8;
$L__BB10_8:
	and.b32  	%r15, %r4, 7;
	setp.eq.s32 	%p7, %r15, 0;
	@%p7 bra 	$L__BB10_15;
	setp.lt.u32 	%p8, %r15, 4;
	@%p8 bra 	$L__BB10_11;
	add.s32 	%r51, %r85, %r6;
	mul.wide.u32 	%rd40, %r51, 4;
	add.s64 	%rd41, %rd3, %rd40;
	ld.global.f32 	%f110, [%rd41];
	add.s64 	%rd42, %rd5, %rd40;
	ld.global.f32 	%f111, [%rd42];
	fma.rn.f32 	%f112, %f110, %f111, %f270;
	cvt.u64.u32 	%rd43, %r6;
	cvt.u64.u32 	%rd44, %r85;
	add.s64 	%rd45, %rd44, %rd43;
	shl.b64 	%rd46, %rd45, 2;
	add.s64 	%rd47, %rd3, %rd46;
	ld.global.f32 	%f113, [%rd47+4];
	add.s64 	%rd48, %rd5, %rd46;
	ld.global.f32 	%f114, [%rd48+4];
	fma.rn.f32 	%f115, %f113, %f114, %f112;
	ld.global.f32 	%f116, [%rd47+8];
	ld.global.f32 	%f117, [%rd48+8];
	fma.rn.f32 	%f118, %f116, %f117, %f115;
	ld.global.f32 	%f119, [%rd47+12];
	ld.global.f32 	%f120, [%rd48+12];
	fma.rn.f32 	%f270, %f119, %f120, %f118;
	add.s32 	%r85, %r85, 4;
$L__BB10_11:
	and.b32  	%r18, %r4, 3;
	setp.eq.s32 	%p9, %r18, 0;
	@%p9 bra 	$L__BB10_15;
	add.s32 	%r52, %r85, %r6;
	mul.wide.u32 	%rd49, %r52, 4;
	add.s64 	%rd50, %rd3, %rd49;
	ld.global.f32 	%f121, [%rd50];
	add.s64 	%rd51, %rd5, %rd49;
	ld.global.f32 	%f122, [%rd51];
	fma.rn.f32 	%f270, %f121, %f122, %f270;
	setp.eq.s32 	%p10, %r18, 1;
	@%p10 bra 	$L__BB10_15;
	cvt.u64.u32 	%rd52, %r6;
	cvt.u64.u32 	%rd53, %r85;
	add.s64 	%rd54, %rd53, %rd52;
	shl.b64 	%rd55, %rd54, 2;
	add.s64 	%rd12, %rd3, %rd55;
	ld.global.f32 	%f123, [%rd12+4];
	add.s64 	%rd13, %rd5, %rd55;
	ld.global.f32 	%f124, [%rd13+4];
	fma.rn.f32 	%f270, %f123, %f124, %f270;
	setp.eq.s32 	%p11, %r18, 2;
	@%p11 bra 	$L__BB10_15;
	ld.global.f32 	%f125, [%rd12+8];
	ld.global.f32 	%f126, [%rd13+8];
	fma.rn.f32 	%f270, %f125, %f126, %f270;
$L__BB10_15:
	setp.lt.s32 	%p12, %r3, 0;
	st.global.f32 	[%rd4+4], %f270;
	mov.f32 	%f278, 0f00000000;
	@%p12 bra 	$L__BB10_29;
	setp.lt.u32 	%p13, %r3, 15;
	mov.f32 	%f278, 0f00000000;
	mov.b32 	%r89, 0;
	@%p13 bra 	$L__BB10_19;
	mov.f32 	%f278, 0f00000000;
	mov.b32 	%r87, 0;
$L__BB10_18:
	.pragma "nounroll";
	add.s32 	%r56, %r87, %r6;
	mul.wide.u32 	%rd56, %r56, 4;
	add.s64 	%rd57, %rd2, %rd56;
	ld.global.f32 	%f131, [%rd57];
	add.s64 	%rd58, %rd5, %rd56;
	ld.global.f32 	%f132, [%rd58];
	fma.rn.f32 	%f133, %f131, %f132, %f278;
	ld.global.f32 	%f134, [%rd57+4];
	ld.global.f32 	%f135, [%rd58+4];
	fma.rn.f32 	%f136, %f134, %f135, %f133;
	ld.global.f32 	%f137, [%rd57+8];
	ld.global.f32 	%f138, [%rd58+8];
	fma.rn.f32 	%f139, %f137, %f138, %f136;
	ld.global.f32 	%f140, [%rd57+12];
	ld.global.f32 	%f141, [%rd58+12];
	fma.rn.f32 	%f142, %f140, %f141, %f139;
	ld.global.f32 	%f143, [%rd57+16];
	ld.global.f32 	%f144, [%rd58+16];
	fma.rn.f32 	%f145, %f143, %f144, %f142;
	ld.global.f32 	%f146, [%rd57+20];
	ld.global.f32 	%f147, [%rd58+20];
	fma.rn.f32 	%f148, %f146, %f147, %f145;
	ld.global.f32 	%f149, [%rd57+24];
	ld.global.f32 	%f150, [%rd58+24];
	fma.rn.f32 	%f151, %f149, %f150, %f148;
	ld.global.f32 	%f152, [%rd57+28];
	ld.global.f32 	%f153, [%rd58+28];
	fma.rn.f32 	%f154, %f152, %f153, %f151;
	ld.global.f32 	%f155, [%rd57+32];
	ld.global.f32 	%f156, [%rd58+32];
	fma.rn.f32 	%f157, %f155, %f156, %f154;
	ld.global.f32 	%f158, [%rd57+36];
	ld.global.f32 	%f159, [%rd58+36];
	fma.rn.f32 	%f160, %f158, %f159, %f157;
	ld.global.f32 	%f161, [%rd57+40];
	ld.global.f32 	%f162, [%rd58+40];
	fma.rn.f32 	%f163, %f161, %f162, %f160;
	ld.global.f32 	%f164, [%rd57+44];
	ld.global.f32 	%f165, [%rd58+44];
	fma.rn.f32 	%f166, %f164, %f165, %f163;
	ld.global.f32 	%f167, [%rd57+48];
	ld.global.f32 	%f168, [%rd58+48];
	fma.rn.f32 	%f169, %f167, %f168, %f166;
	ld.global.f32 	%f170, [%rd57+52];
	ld.global.f32 	%f171, [%rd58+52];
	fma.rn.f32 	%f172, %f170, %f171, %f169;
	ld.global.f32 	%f173, [%rd57+56];
	ld.global.f32 	%f174, [%rd58+56];
	fma.rn.f32 	%f175, %f173, %f174, %f172;
	ld.global.f32 	%f176, [%rd57+60];
	ld.global.f32 	%f177, [%rd58+60];
	fma.rn.f32 	%f278, %f176, %f177, %f175;
	add.s32 	%r87, %r87, 16;
	and.b32  	%r89, %r4, -16;
	setp.ne.s32 	%p14, %r87, %r89;
	@%p14 bra 	$L__BB10_18;
$L__BB10_19:
	and.b32  	%r23, %r4, 15;
	setp.eq.s32 	%p15, %r23, 0;
	@%p15 bra 	$L__BB10_29;
	setp.lt.u32 	%p16, %r23, 8;
	@%p16 bra 	$L__BB10_22;
	add.s32 	%r57, %r89, %r6;
	mul.wide.u32 	%rd59, %r57, 4;
	add.s64 	%rd60, %rd2, %rd59;
	ld.global.f32 	%f179, [%rd60];
	add.s64 	%rd61, %rd5, %rd59;
	ld.global.f32 	%f180, [%rd61];
	fma.rn.f32 	%f181, %f179, %f180, %f278;
	cvt.u64.u32 	%rd62, %r6;
	cvt.u64.u32 	%rd63, %r89;
	add.s64 	%rd64, %rd63, %rd62;
	shl.b64 	%rd65, %rd64, 2;
	add.s64 	%rd66, %rd2, %rd65;
	ld.global.f32 	%f182, [%rd66+4];
	add.s64 	%rd67, %rd5, %rd65;
	ld.global.f32 	%f183, [%rd67+4];
	fma.rn.f32 	%f184, %f182, %f183, %f181;
	ld.global.f32 	%f185, [%rd66+8];
	ld.global.f32 	%f186, [%rd67+8];
	fma.rn.f32 	%f187, %f185, %f186, %f184;
	ld.global.f32 	%f188, [%rd66+12];
	ld.global.f32 	%f189, [%rd67+12];
	fma.rn.f32 	%f190, %f188, %f189, %f187;
	ld.global.f32 	%f191, [%rd66+16];
	ld.global.f32 	%f192, [%rd67+16];
	fma.rn.f32 	%f193, %f191, %f192, %f190;
	ld.global.f32 	%f194, [%rd66+20];
	ld.global.f32 	%f195, [%rd67+20];
	fma.rn.f32 	%f196, %f194, %f195, %f193;
	ld.global.f32 	%f197, [%rd66+24];
	ld.global.f32 	%f198, [%rd67+24];
	fma.rn.f32 	%f199, %f197, %f198, %f196;
	ld.global.f32 	%f200, [%rd66+28];
	ld.global.f32 	%f201, [%rd67+28];
	fma.rn.f32 	%f278, %f200, %f201, %f199;
	add.s32 	%r89, %r89, 8;
$L__BB10_22:
	and.b32  	%r26, %r4, 7;
	setp.eq.s32 	%p17, %r26, 0;
	@%p17 bra 	$L__BB10_29;
	setp.lt.u32 	%p18, %r26, 4;
	@%p18 bra 	$L__BB10_25;
	add.s32 	%r58, %r89, %r6;
	mul.wide.u32 	%rd68, %r58, 4;
	add.s64 	%rd69, %rd2, %rd68;
	ld.global.f32 	%f203, [%rd69];
	add.s64 	%rd70, %rd5, %rd68;
	ld.global.f32 	%f204, [%rd70];
	fma.rn.f32 	%f205, %f203, %f204, %f278;
	cvt.u64.u32 	%rd71, %r6;
	cvt.u64.u32 	%rd72, %r89;
	add.s64 	%rd73, %rd72, %rd71;
	shl.b64 	%rd74, %rd73, 2;
	add.s64 	%rd75, %rd2, %rd74;
	ld.global.f32 	%f206, [%rd75+4];
	add.s64 	%rd76, %rd5, %rd74;
	ld.global.f32 	%f207, [%rd76+4];
	fma.rn.f32 	%f208, %f206, %f207, %f205;
	ld.global.f32 	%f209, [%rd75+8];
	ld.global.f32 	%f210, [%rd76+8];
	fma.rn.f32 	%f211, %f209, %f210, %f208;
	ld.global.f32 	%f212, [%rd75+12];
	ld.global.f32 	%f213, [%rd76+12];
	fma.rn.f32 	%f278, %f212, %f213, %f211;
	add.s32 	%r89, %r89, 4;
$L__BB10_25:
	and.b32  	%r29, %r4, 3;
	setp.eq.s32 	%p19, %r29, 0;
	@%p19 bra 	$L__BB10_29;
	add.s32 	%r59, %r89, %r6;
	mul.wide.u32 	%rd77, %r59, 4;
	add.s64 	%rd78, %rd2, %rd77;
	ld.global.f32 	%f214, [%rd78];
	add.s64 	%rd79, %rd5, %rd77;
	ld.global.f32 	%f215, [%rd79];
	fma.rn.f32 	%f278, %f214, %f215, %f278;
	setp.eq.s32 	%p20, %r29, 1;
	@%p20 bra 	$L__BB10_29;
	cvt.u64.u32 	%rd80, %r6;
	cvt.u64.u32 	%rd81, %r89;
	add.s64 	%rd82, %rd81, %rd80;
	shl.b64 	%rd83, %rd82, 2;
	add.s64 	%rd14, %rd2, %rd83;
	ld.global.f32 	%f216, [%rd14+4];
	add.s64 	%rd15, %rd5, %rd83;
	ld.global.f32 	%f217, [%rd15+4];
	fma.rn.f32 	%f278, %f216, %f217, %f278;
	setp.eq.s32 	%p21, %r29, 2;
	@%p21 bra 	$L__BB10_29;
	ld.global.f32 	%f218, [%rd14+8];
	ld.global.f32 	%f219, [%rd15+8];
	fma.rn.f32 	%f278, %f218, %f219, %f278;
$L__BB10_29:
	st.global.f32 	[%rd4+8], %f278;
	setp.leu.f32 	%p22, %f270, 0f00000000;
	@%p22 bra 	$L__BB10_31;
	ld.global.f32 	%f220, [%rd4+12];
	st.global.f32 	[%rd4+4], %f220;
$L__BB10_31:
	setp.geu.f32 	%p23, %f278, 0f00000000;
	@%p23 bra 	$L__BB10_33;
	ld.global.f32 	%f221, [%rd4+16];
	st.global.f32 	[%rd4+8], %f221;
$L__BB10_33:
	setp.lt.s32 	%p24, %r3, 0;
	add.s32 	%r61, %r4, %r3;
	mul.lo.s32 	%r30, %r5, %r61;
	@%p24 bra 	$L__BB10_46;
	ld.global.u64 	%rd84, [%rd4+32];
	and.b32  	%r31, %r4, -4;
	mul.hi.s32 	%r63, %r30, 715827883;
	shr.u32 	%r64, %r63, 31;
	add.s32 	%r32, %r63, %r64;
	cvta.to.global.u64 	%rd16, %rd84;
	mov.b32 	%r91, 0;
$L__BB10_35:
	mov.u32 	%r33, %r91;
	setp.lt.u32 	%p25, %r3, 3;
	add.s32 	%r66, %r33, %r6;
	mul.wide.u32 	%rd85, %r66, 4;
	add.s64 	%rd17, %rd16, %rd85;
	mov.b32 	%r93, 0;
	st.global.u32 	[%rd17], %r93;
	mad.lo.s32 	%r34, %r33, %r4, %r32;
	mov.f32 	%f280, 0f00000000;
	@%p25 bra 	$L__BB10_38;
	mov.b32 	%r92, 0;
	mov.f32 	%f280, 0f00000000;
$L__BB10_37:
	add.s32 	%r68, %r34, %r92;
	mul.wide.s32 	%rd86, %r68, 4;
	add.s64 	%rd87, %rd1, %rd86;
	ld.global.f32 	%f224, [%rd87];
	add.s32 	%r69, %r92, %r6;
	mul.wide.u32 	%rd88, %r69, 4;
	add.s64 	%rd89, %rd5, %rd88;
	ld.global.f32 	%f225, [%rd89];
	mul.f32 	%f226, %f224, %f225;
	fma.rn.f32 	%f227, %f225, %f226, %f280;
	st.global.f32 	[%rd17], %f227;
	ld.global.f32 	%f228, [%rd87+4];
	ld.global.f32 	%f229, [%rd89+4];
	mul.f32 	%f230, %f228, %f229;
	fma.rn.f32 	%f231, %f229, %f230, %f227;
	st.global.f32 	[%rd17], %f231;
	ld.global.f32 	%f232, [%rd87+8];
	ld.global.f32 	%f233, [%rd89+8];
	mul.f32 	%f234, %f232, %f233;
	fma.rn.f32 	%f235, %f233, %f234, %f231;
	st.global.f32 	[%rd17], %f235;
	ld.global.f32 	%f236, [%rd87+12];
	ld.global.f32 	%f237, [%rd89+12];
	mul.f32 	%f238, %f236, %f237;
	fma.rn.f32 	%f280, %f237, %f238, %f235;
	st.global.f32 	[%rd17], %f280;
	add.s32 	%r92, %r92, 4;
	setp.ne.s32 	%p26, %r92, %r31;
	mov.u32 	%r93, %r31;
	@%p26 bra 	$L__BB10_37;
$L__BB10_38:
	and.b32  	%r70, %r4, 3;
	setp.eq.s32 	%p27, %r70, 0;
	@%p27 bra 	$L__BB10_42;
	setp.eq.s32 	%p28, %r70, 1;
	add.s32 	%r72, %r34, %r93;
	mul.wide.s32 	%rd90, %r72, 4;
	add.s64 	%rd18, %rd1, %rd90;
	ld.global.f32 	%f239, [%rd18];
	add.s32 	%r73, %r93, %r6;
	mul.wide.u32 	%rd91, %r73, 4;
	add.s64 	%rd92, %rd5, %rd91;
	ld.global.f32 	%f240, [%rd92];
	mul.f32 	%f241, %f239, %f240;
	fma.rn.f32 	%f32, %f240, %f241, %f280;
	st.global.f32 	[%rd17], %f32;
	@%p28 bra 	$L__BB10_42;
	setp.eq.s32 	%p29, %r70, 2;
	ld.global.f32 	%f242, [%rd18+4];
	cvt.u64.u32 	%rd93, %r6;
	cvt.u64.u32 	%rd94, %r93;
	add.s64 	%rd95, %rd94, %rd93;
	shl.b64 	%rd96, %rd95, 2;
	add.s64 	%rd19, %rd5, %rd96;
	ld.global.f32 	%f243, [%rd19+4];
	mul.f32 	%f244, %f242, %f243;
	fma.rn.f32 	%f33, %f243, %f244, %f32;
	st.global.f32 	[%rd17], %f33;
	@%p29 bra 	$L__BB10_42;
	ld.global.f32 	%f245, [%rd18+8];
	ld.global.f32 	%f246, [%rd19+8];
	mul.f32 	%f247, %f245, %f246;
	fma.rn.f32 	%f248, %f246, %f247, %f33;
	st.global.f32 	[%rd17], %f248;
$L__BB10_42:
	add.s32 	%r91, %r33, 1;
	setp.ne.s32 	%p30, %r33, %r3;
	@%p30 bra 	$L__BB10_35;
	ld.global.u32 	%r75, [%rd4];
	setp.lt.s32 	%p31, %r75, 0;
	@%p31 bra 	$L__BB10_46;
	mov.b32 	%r94, 0;
$L__BB10_45:
	ld.param.u64 	%rd107, [_Z26compute_dg_time_derivativeiP9Element_tPKfS2_S2_S2__param_2];
	ld.global.f32 	%f249, [%rd4+4];
	mul.f32 	%f250, %f249, %f249;
	add.s32 	%r77, %r94, %r6;
	mul.wide.s32 	%rd97, %r77, 4;
	add.s64 	%rd98, %rd3, %rd97;
	ld.global.f32 	%f251, [%rd98];
	mul.f32 	%f252, %f250, %f251;
	ld.global.f32 	%f253, [%rd4+8];
	mul.f32 	%f254, %f253, %f253;
	add.s64 	%rd99, %rd2, %rd97;
	ld.global.f32 	%f255, [%rd99];
	mul.f32 	%f256, %f254, %f255;
	sub.f32 	%f257, %f252, %f256;
	cvta.to.global.u64 	%rd100, %rd107;
	add.s64 	%rd101, %rd100, %rd97;
	ld.global.f32 	%f258, [%rd101];
	add.f32 	%f259, %f258, %f258;
	div.rn.f32 	%f260, %f257, %f259;
	ld.global.u64 	%rd102, [%rd4+32];
	cvta.to.global.u64 	%rd103, %rd102;
	mul.wide.u32 	%rd104, %r94, 4;
	add.s64 	%rd105, %rd103, %rd104;
	ld.global.f32 	%f261, [%rd105];
	add.f32 	%f262, %f261, %f260;
	st.global.f32 	[%rd105], %f262;
	add.s32 	%r40, %r94, 1;
	ld.global.u32 	%r78, [%rd4];
	setp.lt.s32 	%p32, %r94, %r78;
	mov.u32 	%r94, %r40;
	@%p32 bra 	$L__BB10_45;
$L__BB10_46:
	ld.param.u32 	%r81, [_Z26compute_dg_time_derivativeiP9Element_tPKfS2_S2_S2__param_0];
	mov.u32 	%r79, %ntid.x;
	mov.u32 	%r80, %nctaid.x;
	mad.lo.s32 	%r82, %r79, %r80, %r82;
	setp.lt.s32 	%p33, %r82, %r81;
	@%p33 bra 	$L__BB10_1;
$L__BB10_47:
	ret;

}


// ===== COMPILED SASS (sm_100) =====

	.target	sm_100

	.elftype	@"ET_EXEC"


//--------------------- .note.nv.tkinfo           --------------------------
	.section	.note.nv.tkinfo,"",@"SHT_NOTE"
	.sectionflags	@"SHF_NOTE_NV_TKINFO"
	.tkinfo
        /*0018*/ 	.word	0x00000002
        /*0030*/ 	.string	""
        /*0030*/ 	.string	"ptxas"
        /*0030*/ 	.string	"Cuda compilation tools, release 13.0, V13.0.88"
        /*0030*/ 	.string	"Build cuda_13.0.r13.0/compiler.36424714_0"
        /*0030*/ 	.string	"-arch sm_100 -m 64 "



//--------------------- .note.nv.cuinfo           --------------------------
	.section	.note.nv.cuinfo,"",@"SHT_NOTE"
	.sectionflags	@"SHF_NOTE_NV_CUINFO"
        /*0018*/ 	.short	0x0002
        /*001a*/ 	.short	0x0064
        /*001c*/ 	.short	0x0082
	.zero		2


//--------------------- .nv.info                  --------------------------
	.section	.nv.info,"",@"SHT_CUDA_INFO"
	.align	4


	//----- nvinfo : EIATTR_REGCOUNT
	.align		4
        /*0000*/ 	.byte	0x04, 0x2f
        /*0002*/ 	.short	(.L_2 - .L_1)
	.align		4
.L_1:
        /*0004*/ 	.word	index@(_Z14build_elementsiiP9Element_t)
        /*0008*/ 	.word	0x0000001a


	//----- nvinfo : EIATTR_FRAME_SIZE
	.align		4
.L_2:
        /*000c*/ 	.byte	0x04, 0x11
        /*000e*/ 	.short	(.L_4 - .L_3)
	.align		4
.L_3:
        /*0010*/ 	.word	index@(_Z14build_elementsiiP9Element_t)
        /*0014*/ 	.word	0x00000000


	//----- nvinfo : EIATTR_REGCOUNT
	.align		4
.L_4:
        /*0018*/ 	.byte	0x04, 0x2f
        /*001a*/ 	.short	(.L_6 - .L_5)
	.align		4
.L_5:
        /*001c*/ 	.word	index@(_Z18initial_conditionsiP9Element_tPKf)
        /*0020*/ 	.word	0x0000001a


	//----- nvinfo : EIATTR_FRAME_SIZE
	.align		4
.L_6:
        /*0024*/ 	.byte	0x04, 0x11
        /*0026*/ 	.short	(.L_8 - .L_7)
	.align		4
.L_7:
        /*0028*/ 	.word	index@(_Z18initial_conditionsiP9Element_tPKf)
        /*002c*/ 	.word	0x00000000


	//----- nvinfo : EIATTR_REGCOUNT
	.align		4
.L_8:
        /*0030*/ 	.byte	0x04, 0x2f
        /*0032*/ 	.short	(.L_10 - .L_9)
	.align		4
.L_9:
        /*0034*/ 	.word	index@(_Z12get_solutioniPK9Element_tPfS2_)
        /*0038*/ 	.word	0x00000012


	//----- nvinfo : EIATTR_FRAME_SIZE
	.align		4
.L_10:
        /*003c*/ 	.byte	0x04, 0x11
        /*003e*/ 	.short	(.L_12 - .L_11)
	.align		4
.L_11:
        /*0040*/ 	.word	index@(_Z12get_solutioniPK9Element_tPfS2_)
        /*0044*/ 	.word	0x00000000


	//----- nvinfo : EIATTR_REGCOUNT
	.align		4
.L_12:
        /*0048*/ 	.byte	0x04, 0x2f
        /*004a*/ 	.short	(.L_14 - .L_13)
	.align		4
.L_13:
        /*004c*/ 	.word	index@(_Z33chebyshev_gauss_nodes_and_weightsiPfS_)
        /*0050*/ 	.word	0x00000014


	//----- nvinfo : EIATTR_FRAME_SIZE
	.align		4
.L_14:
        /*0054*/ 	.byte	0x04, 0x11
        /*0056*/ 	.short	(.L_16 - .L_15)
	.align		4
.L_15:
        /*0058*/ 	.word	index@($__internal_6_$__cuda_sm3x_div_rn_noftz_f32_slowpath)
        /*005c*/ 	.word	0x00000020


	//----- nvinfo : EIATTR_FRAME_SIZE
	.align		4
.L_16:
        /*0060*/ 	.byte	0x04, 0x11
        /*0062*/ 	.short	(.L_18 - .L_17)
	.align		4
.L_17:
        /*0064*/ 	.word	index@(_Z33chebyshev_gauss_nodes_and_weightsiPfS_)
        /*0068*/ 	.word	0x00000020


	//----- nvinfo : EIATTR_REGCOUNT
	.align		4
.L_18:
        /*006c*/ 	.byte	0x04, 0x2f
        /*006e*/ 	.short	(.L_20 - .L_19)
	.align		4
.L_19:
        /*0070*/ 	.word	index@(_Z29calculate_barycentric_weightsiPKfPf)
        /*0074*/ 	.word	0x00000020


	//----- nvinfo : EIATTR_FRAME_SIZE
	.align		4
.L_20:
        /*0078*/ 	.byte	0x04, 0x11
        /*007a*/ 	.short	(.L_22 - .L_21)
	.align		4
.L_21:
        /*007c*/ 	.word	index@($__internal_5_$__cuda_sm20_rcp_rn_f32_slowpath)
        /*0080*/ 	.word	0x00000000


	//----- nvinfo : EIATTR_FRAME_SIZE
	.align		4
.L_22:
        /*0084*/ 	.byte	0x04, 0x11
        /*0086*/ 	.short	(.L_24 - .L_23)
	.align		4
.L_23:
        /*0088*/ 	.word	index@(_Z29calculate_barycentric_weightsiPKfPf)
        /*008c*/ 	.word	0x00000000


	//----- nvinfo : EIATTR_REGCOUNT
	.align		4
.L_24:
        /*0090*/ 	.byte	0x04, 0x2f
        /*0092*/ 	.short	(.L_26 - .L_25)
	.align		4
.L_25:
        /*0094*/ 	.word	index@(_Z32lagrange_integrating_polynomialsfiPKfS0_Pf)
        /*0098*/ 	.word	0x0000001e


	//----- nvinfo : EIATTR_FRAME_SIZE
	.align		4
.L_26:
        /*009c*/ 	.byte	0x04, 0x11
        /*009e*/ 	.short	(.L_28 - .L_27)
	.align		4
.L_27:
        /*00a0*/ 	.word	index@($__internal_4_$__cuda_sm3x_div_rn_noftz_f32_slowpath)
        /*00a4*/ 	.word	0x00000000


	//----- nvinfo : EIATTR_FRAME_SIZE
	.align		4
.L_28:
        /*00a8*/ 	.byte	0x04, 0x11
        /*00aa*/ 	.short	(.L_30 - .L_29)
	.align		4
.L_29:
        /*00ac*/ 	.word	index@(_Z32lagrange_integrating_polynomialsfiPKfS0_Pf)
        /*00b0*/ 	.word	0x00000000


	//----- nvinfo : EIATTR_REGCOUNT
	.align		4
.L_30:
        /*00b4*/ 	.byte	0x04, 0x2f
        /*00b6*/ 	.short	(.L_32 - .L_31)
	.align		4
.L_31:
        /*00b8*/ 	.word	index@(_Z42normalize_lagrange_integrating_polynomialsiPf)
        /*00bc*/ 	.word	0x0000001f


	//----- nvinfo : EIATTR_FRAME_SIZE
	.align		4
.L_32:
        /*00c0*/ 	.byte	0x04, 0x11
        /*00c2*/ 	.short	(.L_34 - .L_33)
	.align		4
.L_33:
        /*00c4*/ 	.word	index@($__internal_3_$__cuda_sm3x_div_rn_noftz_f32_slowpath)
        /*00c8*/ 	.word	0x00000000


	//----- nvinfo : EIATTR_FRAME_SIZE
	.align		4
.L_34:
        /*00cc*/ 	.byte	0x04, 0x11
        /*00ce*/ 	.short	(.L_36 - .L_35)
	.align		4
.L_35:
        /*00d0*/ 	.word	index@(_Z42normalize_lagrange_integrating_polynomialsiPf)
        /*00d4*/ 	.word	0x00000000


	//----- nvinfo : EIATTR_REGCOUNT
	.align		4
.L_36:
        /*00d8*/ 	.byte	0x04, 0x2f
        /*00da*/ 	.short	(.L_38 - .L_37)
	.align		4
.L_37:
        /*00dc*/ 	.word	index@(_Z30polynomial_derivative_matricesiPKfS0_Pf)
        /*00e0*/ 	.word	0x00000021


	//----- nvinfo : EIATTR_FRAME_SIZE
	.align		4
.L_38:
        /*00e4*/ 	.byte	0x04, 0x11
        /*00e6*/ 	.short	(.L_40 - .L_39)
	.align		4
.L_39:
        /*00e8*/ 	.word	index@($__internal_2_$__cuda_sm3x_div_rn_noftz_f32_slowpath)
        /*00ec*/ 	.word	0x00000000


	//----- nvinfo : EIATTR_FRAME_SIZE
	.align		4
.L_40:
        /*00f0*/ 	.byte	0x04, 0x11
        /*00f2*/ 	.short	(.L_42 - .L_41)
	.align		4
.L_41:
        /*00f4*/ 	.word	index@(_Z30polynomial_derivative_matricesiPKfS0_Pf)
        /*00f8*/ 	.word	0x00000000


	//----- nvinfo : EIATTR_REGCOUNT
	.align		4
.L_42:
        /*00fc*/ 	.byte	0x04, 0x2f
        /*00fe*/ 	.short	(.L_44 - .L_43)
	.align		4
.L_43:
        /*0100*/ 	.word	index@(_Z39polynomial_derivative_matrices_diagonaliPf)
        /*0104*/ 	.word	0x00000018


	//----- nvinfo : EIATTR_FRAME_SIZE
	.align		4
.L_44:
        /*0108*/ 	.byte	0x04, 0x11
        /*010a*/ 	.short	(.L_46 - .L_45)
	.align		4
.L_45:
        /*010c*/ 	.word	index@(_Z39polynomial_derivative_matrices_diagonaliPf)
        /*0110*/ 	.word	0x00000000


	//----- nvinfo : EIATTR_REGCOUNT
	.align		4
.L_46:
        /*0114*/ 	.byte	0x04, 0x2f
        /*0116*/ 	.short	(.L_48 - .L_47)
	.align		4
.L_47:
        /*0118*/ 	.word	index@(_Z34polynomial_derivative_matrices_hatiPKfS0_Pf)
        /*011c*/ 	.word	0x00000022


	//----- nvinfo : EIATTR_FRAME_SIZE
	.align		4
.L_48:
        /*0120*/ 	.byte	0x04, 0x11
        /*0122*/ 	.short	(.L_50 - .L_49)
	.align		4
.L_49:
        /*0124*/ 	.word	index@($__internal_1_$__cuda_sm3x_div_rn_noftz_f32_slowpath)
        /*0128*/ 	.word	0x00000000


	//----- nvinfo : EIATTR_FRAME_SIZE
	.align		4
.L_50:
        /*012c*/ 	.byte	0x04, 0x11
        /*012e*/ 	.short	(.L_52 - .L_51)
	.align		4
.L_51:
        /*0130*/ 	.word	index@(_Z34polynomial_derivative_matrices_hatiPKfS0_Pf)
        /*0134*/ 	.word	0x00000000


	//----- nvinfo : EIATTR_REGCOUNT
	.align		4
.L_52:
        /*0138*/ 	.byte	0x04, 0x2f
        /*013a*/ 	.short	(.L_54 - .L_53)
	.align		4
.L_53:
        /*013c*/ 	.word	index@(_Z26compute_dg_time_derivativeiP9Element_tPKfS2_S2_S2_)
        /*0140*/ 	.word	0x00000020


	//----- nvinfo : EIATTR_FRAME_SIZE
	.align		4
.L_54:
        /*0144*/ 	.byte	0x04, 0x11
        /*0146*/ 	.short	(.L_56 - .L_55)
	.align		4
.L_55:
        /*0148*/ 	.word	index@($__internal_0_$__cuda_sm3x_div_rn_noftz_f32_slowpath)
        /*014c*/ 	.word	0x00000000


	//----- nvinfo : EIATTR_FRAME_SIZE
	.align		4
.L_56:
        /*0150*/ 	.byte	0x04, 0x11
        /*0152*/ 	.short	(.L_58 - .L_57)
	.align		4
.L_57:
        /*0154*/ 	.word	index@(_Z26compute_dg_time_derivativeiP9Element_tPKfS2_S2_S2_)
        /*0158*/ 	.word	0x00000000


	//----- nvinfo : EIATTR_MIN_STACK_SIZE
	.align		4
.L_58:
        /*015c*/ 	.byte	0x04, 0x12
        /*015e*/ 	.short	(.L_60 - .L_59)
	.align		4
.L_59:
        /*0160*/ 	.word	index@(_Z26compute_dg_time_derivativeiP9Element_tPKfS2_S2_S2_)
        /*0164*/ 	.word	0x00000000


	//----- nvinfo : EIATTR_MIN_STACK_SIZE
	.align		4
.L_60:
        /*0168*/ 	.byte	0x04, 0x12
        /*016a*/ 	.short	(.L_62 - .L_61)
	.align		4
.L_61:
        /*016c*/ 	.word	index@(_Z34polynomial_derivative_matrices_hatiPKfS0_Pf)
        /*0170*/ 	.word	0x00000000


	//----- nvinfo : EIATTR_MIN_STACK_SIZE
	.align		4
.L_62:
        /*0174*/ 	.byte	0x04, 0x12
        /*0176*/ 	.short	(.L_64 - .L_63)
	.align		4
.L_63:
        /*0178*/ 	.word	index@(_Z39polynomial_derivative_matrices_diagonaliPf)
        /*017c*/ 	.word	0x00000000


	//----- nvinfo : EIATTR_MIN_STACK_SIZE
	.align		4
.L_64:
        /*0180*/ 	.byte	0x04, 0x12
        /*0182*/ 	.short	(.L_66 - .L_65)
	.align		4
.L_65:
        /*0184*/ 	.word	index@(_Z30polynomial_derivative_matricesiPKfS0_Pf)
        /*0188*/ 	.word	0x00000000


	//----- nvinfo : EIATTR_MIN_STACK_SIZE
	.align		4
.L_66:
        /*018c*/ 	.byte	0x04, 0x12
        /*018e*/ 	.short	(.L_68 - .L_67)
	.align		4
.L_67:
        /*0190*/ 	.word	index@(_Z42normalize_lagrange_integrating_polynomialsiPf)
        /*0194*/ 	.word	0x00000000


	//----- nvinfo : EIATTR_MIN_STACK_SIZE
	.align		4
.L_68:
        /*0198*/ 	.byte	0x04, 0x12
        /*019a*/ 	.short	(.L_70 - .L_69)
	.align		4
.L_69:
        /*019c*/ 	.word	index@(_Z32lagrange_integrating_polynomialsfiPKfS0_Pf)
        /*01a0*/ 	.word	0x00000000


	//----- nvinfo : EIATTR_MIN_STACK_SIZE
	.align		4
.L_70:
        /*01a4*/ 	.byte	0x04, 0x12
        /*01a6*/ 	.short	(.L_72 - .L_71)
	.align		4
.L_71:
        /*01a8*/ 	.word	index@(_Z29calculate_barycentric_weightsiPKfPf)
        /*01ac*/ 	.word	0x00000000


	//----- nvinfo : EIATTR_MIN_STACK_SIZE
	.align		4
.L_72:
        /*01b0*/ 	.byte	0x04, 0x12
        /*01b2*/ 	.short	(.L_74 - .L_73)
	.align		4
.L_73:
        /*01b4*/ 	.word	index@(_Z33chebyshev_gauss_nodes_and_weightsiPfS_)
        /*01b8*/ 	.word	0x00000020


	//----- nvinfo : EIATTR_MIN_STACK_SIZE
	.align		4
.L_74:
        /*01bc*/ 	.byte	0x04, 0x12
        /*01be*/ 	.short	(.L_76 - .L_75)
	.align		4
.L_75:
        /*01c0*/ 	.word	index@(_Z12get_solutioniPK9Element_tPfS2_)
        /*01c4*/ 	.word	0x00000000


	//----- nvinfo : EIATTR_MIN_STACK_SIZE
	.align		4
.L_76:
        /*01c8*/ 	.byte	0x04, 0x12
        /*01ca*/ 	.short	(.L_78 - .L_77)
	.align		4
.L_77:
        /*01cc*/ 	.word	index@(_Z18initial_conditionsiP9Element_tPKf)
        /*01d0*/ 	.word	0x00000000


	//----- nvinfo : EIATTR_MIN_STACK_SIZE
	.align		4
.L_78:
        /*01d4*/ 	.byte	0x04, 0x12
        /*01d6*/ 	.short	(.L_80 - .L_79)
	.align		4
.L_79:
        /*01d8*/ 	.word	index@(_Z14build_elementsiiP9Element_t)
        /*01dc*/ 	.word	0x00000000
.L_80:


//--------------------- .nv.compat                --------------------------
	.section	.nv.compat,"",@"SHT_CUDA_COMPAT_INFO"
	.align	4
        /*0000*/ 	.byte	0x02, 0x09, 0x00, 0x00, 0x02, 0x02, 0x01, 0x00, 0x02, 0x05, 0x05, 0x00, 0x03, 0x07, 0x01, 0x01
        /*0010*/ 	.byte	0x02, 0x03, 0x00, 0x00, 0x02, 0x06, 0x01, 0x00, 0x04, 0x0b, 0x08, 0x00, 0x01, 0x00, 0x00, 0x00
        /*0020*/ 	.byte	0x00, 0x00, 0x00, 0x00


//--------------------- .nv.info._Z26compute_dg_time_derivativeiP9Element_tPKfS2_S2_S2_ --------------------------
	.section	.nv.info._Z26compute_dg_time_derivativeiP9Element_tPKfS2_S2_S2_,"",@"SHT_CUDA_INFO"
	.sectionflags	@""
	.align	4


	//----- nvinfo : EIATTR_CUDA_API_VERSION
	.align		4
        /*0000*/ 	.byte	0x04, 0x37
        /*0002*/ 	.short	(.L_82 - .L_81)
.L_81:
        /*0004*/ 	.word	0x00000082


	//----- nvinfo : EIATTR_KPARAM_INFO
	.align		4
.L_82:
        /*0008*/ 	.byte	0x04, 0x17
        /*000a*/ 	.short	(.L_84 - .L_83)
.L_83:
        /*000c*/ 	.word	0x00000000
        /*0010*/ 	.short	0x0005
        /*0012*/ 	.short	0x0028
        /*0014*/ 	.byte	0x00, 0xf5, 0x21, 0x00


	//----- nvinfo : EIATTR_KPARAM_INFO
	.align		4
.L_84:
        /*0018*/ 	.byte	0x04, 0x17
        /*001a*/ 	.short	(.L_86 - .L_85)
.L_85:
        /*001c*/ 	.word	0x00000000
        /*0020*/ 	.short	0x0004
        /*0022*/ 	.short	0x0020
        /*0024*/ 	.byte	0x00, 0xf5, 0x21, 0x00


	//----- nvinfo : EIATTR_KPARAM_INFO
	.align		4
.L_86:
        /*0028*/ 	.byte	0x04, 0x17
        /*002a*/ 	.short	(.L_88 - .L_87)
.L_87:
        /*002c*/ 	.word	0x00000000
        /*0030*/ 	.short	0x0003
        /*0032*/ 	.short	0x0018
        /*0034*/ 	.byte	0x00, 0xf5, 0x21, 0x00


	//----- nvinfo : EIATTR_KPARAM_INFO
	.align		4
.L_88:
        /*0038*/ 	.byte	0x04, 0x17
        /*003a*/ 	.short	(.L_90 - .L_89)
.L_89:
        /*003c*/ 	.word	0x00000000
        /*0040*/ 	.short	0x0002
        /*0042*/ 	.short	0x0010
        /*0044*/ 	.byte	0x00, 0xf5, 0x21, 0x00


	//----- nvinfo : EIATTR_KPARAM_INFO
	.align		4
.L_90:
        /*0048*/ 	.byte	0x04, 0x17
        /*004a*/ 	.short	(.L_92 - .L_91)
.L_91:
        /*004c*/ 	.word	0x00000000
        /*0050*/ 	.short	0x0001
        /*0052*/ 	.short	0x0008
        /*0054*/ 	.byte	0x00, 0xf5, 0x21, 0x00


	//----- nvinfo : EIATTR_KPARAM_INFO
	.align		4
.L_92:
        /*0058*/ 	.byte	0x04, 0x17
        /*005a*/ 	.short	(.L_94 - .L_93)
.L_93:
        /*005c*/ 	.word	0x00000000
        /*0060*/ 	.short	0x0000
        /*0062*/ 	.short	0x0000
        /*0064*/ 	.byte	0x00, 0xf0, 0x11, 0x00


	//----- nvinfo : EIATTR_SPARSE_MMA_MASK
	.align		4
.L_94:
        /*0068*/ 	.byte	0x03, 0x50
        /*006a*/ 	.short	0x0000


	//----- nvinfo : EIATTR_MAXREG_COUNT
	.align		4
        /*006c*/ 	.byte	0x03, 0x1b
        /*006e*/ 	.short	0x00ff


	//----- nvinfo : EIATTR_MERCURY_ISA_VERSION
	.align		4
        /*0070*/ 	.byte	0x03, 0x5f
        /*0072*/ 	.short	0x0101


	//----- nvinfo : EIATTR_VRC_CTA_INIT_COUNT
	.align		4
        /*0074*/ 	.byte	0x02, 0x4a
	.zero		1
	.zero		1


	//----- nvinfo : EIATTR_EXIT_INSTR_OFFSETS
	.align		4
        /*0078*/ 	.byte	0x04, 0x1c
        /*007a*/ 	.short	(.L_96 - .L_95)


	//   ....[0]....
.L_95:
        /*007c*/ 	.word	0x00000070


	//   ....[1]....
        /*0080*/ 	.word	0x00002110


	//----- nvinfo : EIATTR_CRS_STACK_SIZE
	.align		4
.L_96:
        /*0084*/ 	.byte	0x04, 0x1e
        /*0086*/ 	.short	(.L_98 - .L_97)
.L_97:
        /*0088*/ 	.word	0x00000000


	//----- nvinfo : EIATTR_CBANK_PARAM_SIZE
	.align		4
.L_98:
        /*008c*/ 	.byte	0x03, 0x19
        /*008e*/ 	.short	0x0030


	//----- nvinfo : EIATTR_PARAM_CBANK
	.align		4
        /*0090*/ 	.byte	0x04, 0x0a
        /*0092*/ 	.short	(.L_100 - .L_99)
	.align		4
.L_99:
        /*0094*/ 	.word	index@(.nv.constant0._Z26compute_dg_time_derivativeiP9Element_tPKfS2_S2_S2_)
        /*0098*/ 	.short	0x0380
        /*009a*/ 	.short	0x0030


	//----- nvinfo : EIATTR_SW_WAR
	.align		4
.L_100:
        /*009c*/ 	.byte	0x04, 0x36
        /*009e*/ 	.short	(.L_102 - .L_101)
.L_101:
        /*00a0*/ 	.word	0x00000008
.L_102:


//--------------------- .nv.info._Z34polynomial_derivative_matrices_hatiPKfS0_Pf --------------------------
	.section	.nv.info._Z34polynomial_derivative_matrices_hatiPKfS0_Pf,"",@"SHT_CUDA_INFO"
	.sectionflags	@""
	.align	4


	//----- nvinfo : EIATTR_CUDA_API_VERSION
	.align		4
        /*0000*/ 	.byte	0x04, 0x37
        /*0002*/ 	.short	(.L_104 - .L_103)
.L_103:
        /*0004*/ 	.word	0x00000082


	//----- nvinfo : EIATTR_KPARAM_INFO
	.align		4
.L_104:
        /*0008*/ 	.byte	0x04, 0x17
        /*000a*/ 	.short	(.L_106 - .L_105)
.L_105:
        /*000c*/ 	.word	0x00000000
        /*0010*/ 	.short	0x0003
        /*0012*/ 	.short	0x0018
        /*0014*/ 	.byte	0x00, 0xf5, 0x21, 0x00


	//----- nvinfo : EIATTR_KPARAM_INFO
	.align		4
.L_106:
        /*0018*/ 	.byte	0x04, 0x17
        /*001a*/ 	.short	(.L_108 - .L_107)
.L_107:
        /*001c*/ 	.word	0x00000000
        /*0020*/ 	.short	0x0002
        /*0022*/ 	.short	0x0010
        /*0024*/ 	.byte	0x00, 0xf5, 0x21, 0x00


	//----- nvinfo : EIATTR_KPARAM_INFO
	.align		4
.L_108:
        /*0028*/ 	.byte	0x04, 0x17
        /*002a*/ 	.short	(.L_110 - .L_109)
.L_109:
        /*002c*/ 	.word	0x00000000
        /*0030*/ 	.short	0x0001
        /*0032*/ 	.short	0x0008
        /*0034*/ 	.byte	0x00, 0xf5, 0x21, 0x00


	//----- nvinfo : EIATTR_KPARAM_INFO
	.align		4
.L_110:
        /*0038*/ 	.byte	0x04, 0x17
        /*003a*/ 	.short	(.L_112 - .L_111)
.L_111:
        /*003c*/ 	.word	0x00000000
        /*0040*/ 	.short	0x0000
        /*0042*/ 	.short	0x0000
        /*0044*/ 	.byte	0x00, 0xf0, 0x11, 0x00


	//----- nvinfo : EIATTR_SPARSE_MMA_MASK
	.align		4
.L_112:
        /*0048*/ 	.byte	0x03, 0x50
        /*004a*/ 	.short	0x0000


	//----- nvinfo : EIATTR_MAXREG_COUNT
	.align		4
        /*004c*/ 	.byte	0x03, 0x1b
        /*004e*/ 	.short	0x00ff


	//----- nvinfo : EIATTR_MERCURY_ISA_VERSION
	.align		4
        /*0050*/ 	.byte	0x03, 0x5f
        /*0052*/ 	.short	0x0101


	//----- nvinfo : EIATTR_VRC_CTA_INIT_COUNT
	.align		4
        /*0054*/ 	.byte	0x02, 0x4a
	.zero		1
	.zero		1


	//----- nvinfo : EIATTR_EXIT_INSTR_OFFSETS
	.align		4
        /*0058*/ 	.byte	0x04, 0x1c
        /*005a*/ 	.short	(.L_114 - .L_113)


	//   ....[0]....
.L_113:
        /*005c*/ 	.word	0x00000140


	//   ....[1]....
        /*0060*/ 	.word	0x00001100


	//----- nvinfo : EIATTR_CRS_STACK_SIZE
	.align		4
.L_114:
        /*0064*/ 	.byte	0x04, 0x1e
        /*0066*/ 	.short	(.L_116 - .L_115)
.L_115:
        /*0068*/ 	.word	0x00000000


	//----- nvinfo : EIATTR_CBANK_PARAM_SIZE
	.align		4
.L_116:
        /*006c*/ 	.byte	0x03, 0x19
        /*006e*/ 	.short	0x0020


	//----- nvinfo : EIATTR_PARAM_CBANK
	.align		4
        /*0070*/ 	.byte	0x04, 0x0a
        /*0072*/ 	.short	(.L_118 - .L_117)
	.align		4
.L_117:
        /*0074*/ 	.word	index@(.nv.constant0._Z34polynomial_derivative_matrices_hatiPKfS0_Pf)
        /*0078*/ 	.short	0x0380
        /*007a*/ 	.short	0x0020


	//----- nvinfo : EIATTR_SW_WAR
	.align		4
.L_118:
        /*007c*/ 	.byte	0x04, 0x36
        /*007e*/ 	.short	(.L_120 - .L_119)
.L_119:
        /*0080*/ 	.word	0x00000008
.L_120:


//--------------------- .nv.info._Z39polynomial_derivative_matrices_diagonaliPf --------------------------
	.section	.nv.info._Z39polynomial_derivative_matrices_diagonaliPf,"",@"SHT_CUDA_INFO"
	.sectionflags	@""
	.align	4


	//----- nvinfo : EIATTR_CUDA_API_VERSION
	.align		4
        /*0000*/ 	.byte	0x04, 0x37
        /*0002*/ 	.short	(.L_122 - .L_121)
.L_121:
        /*0004*/ 	.word	0x00000082


	//----- nvinfo : EIATTR_KPARAM_INFO
	.align		4
.L_122:
        /*0008*/ 	.byte	0x04, 0x17
        /*000a*/ 	.short	(.L_124 - .L_123)
.L_123:
        /*000c*/ 	.word	0x00000000
        /*0010*/ 	.short	0x0001
        /*0012*/ 	.short	0x0008
        /*0014*/ 	.byte	0x00, 0xf5, 0x21, 0x00


	//----- nvinfo : EIATTR_KPARAM_INFO
	.align		4
.L_124:
        /*0018*/ 	.byte	0x04, 0x17
        /*001a*/ 	.short	(.L_126 - .L_125)
.L_125:
        /*001c*/ 	.word	0x00000000
        /*0020*/ 	.short	0x0000
        /*0022*/ 	.short	0x0000
        /*0024*/ 	.byte	0x00, 0xf0, 0x11, 0x00


	//----- nvinfo : EIATTR_SPARSE_MMA_MASK
	.align		4
.L_126:
        /*0028*/ 	.byte	0x03, 0x50
        /*002a*/ 	.short	0x0000


	//----- nvinfo : EIATTR_MAXREG_COUNT
	.align		4
        /*002c*/ 	.byte	0x03, 0x1b
        /*002e*/ 	.short	0x00ff


	//----- nvinfo : EIATTR_MERCURY_ISA_VERSION
	.align		4
        /*0030*/ 	.byte	0x03, 0x5f
        /*0032*/ 	.short	0x0101


	//----- nvinfo : EIATTR_VRC_CTA_INIT_COUNT
	.align		4
        /*0034*/ 	.byte	0x02, 0x4a
	.zero		1
	.zero		1


	//----- nvinfo : EIATTR_EXIT_INSTR_OFFSETS
	.align		4
        /*0038*/ 	.byte	0x04, 0x1c
        /*003a*/ 	.short	(.L_128 - .L_127)


	//   ....[0]....
.L_127:
        /*003c*/ 	.word	0x00000090


	//   ....[1]....
        /*0040*/ 	.word	0x00000680


	//----- nvinfo : EIATTR_CRS_STACK_SIZE
	.align		4
.L_128:
        /*0044*/ 	.byte	0x04, 0x1e
        /*0046*/ 	.short	(.L_130 - .L_129)
.L_129:
        /*0048*/ 	.word	0x00000000


	//----- nvinfo : EIATTR_CBANK_PARAM_SIZE
	.align		4
.L_130:
        /*004c*/ 	.byte	0x03, 0x19
        /*004e*/ 	.short	0x0010


	//----- nvinfo : EIATTR_PARAM_CBANK
	.align		4
        /*0050*/ 	.byte	0x04, 0x0a
        /*0052*/ 	.short	(.L_132 - .L_131)
	.align		4
.L_131:
        /*0054*/ 	.word	index@(.nv.constant0._Z39polynomial_derivative_matrices_diagonaliPf)
        /*0058*/ 	.short	0x0380
        /*005a*/ 	.short	0x0010


	//----- nvinfo : EIATTR_SW_WAR
	.align		4
.L_132:
        /*005c*/ 	.byte	0x04, 0x36
        /*005e*/ 	.short	(.L_134 - .L_133)
.L_133:
        /*0060*/ 	.word	0x00000008
.L_134:


//--------------------- .nv.info._Z30polynomial_derivative_matricesiPKfS0_Pf --------------------------
	.section	.nv.info._Z30polynomial_derivative_matricesiPKfS0_Pf,"",@"SHT_CUDA_INFO"
	.sectionflags	@""
	.align	4


	//----- nvinfo : EIATTR_CUDA_API_VERSION
	.align		4
        /*0000*/ 	.byte	0x04, 0x37
        /*0002*/ 	.short	(.L_136 - .L_135)
.L_135:
        /*0004*/ 	.word	0x00000082


	//----- nvinfo : EIATTR_KPARAM_INFO
	.align		4
.L_136:
        /*0008*/ 	.byte	0x04, 0x17
        /*000a*/ 	.short	(.L_138 - .L_137)
.L_137:
        /*000c*/ 	.word	0x00000000
        /*0010*/ 	.short	0x0003
        /*0012*/ 	.short	0x0018
        /*0014*/ 	.byte	0x00, 0xf5, 0x21, 0x00


	//----- nvinfo : EIATTR_KPARAM_INFO
	.align		4
.L_138:
        /*0018*/ 	.byte	0x04, 0x17
        /*001a*/ 	.short	(.L_140 - .L_139)
.L_139:
        /*001c*/ 	.word	0x00000000
        /*0020*/ 	.short	0x0002
        /*0022*/ 	.short	0x0010
        /*0024*/ 	.byte	0x00, 0xf5, 0x21, 0x00


	//----- nvinfo : EIATTR_KPARAM_INFO
	.align		4
.L_140:
        /*0028*/ 	.byte	0x04, 0x17
        /*002a*/ 	.short	(.L_142 - .L_141)
.L_141:
        /*002c*/ 	.word	0x00000000
        /*0030*/ 	.short	0x0001
        /*0032*/ 	.short	0x0008
        /*0034*/ 	.byte	0x00, 0xf5, 0x21, 0x00


	//----- nvinfo : EIATTR_KPARAM_INFO
	.align		4
.L_142:
        /*0038*/ 	.byte	0x04, 0x17
        /*003a*/ 	.short	(.L_144 - .L_143)
.L_143:
        /*003c*/ 	.word	0x00000000
        /*0040*/ 	.short	0x0000
        /*0042*/ 	.short	0x0000
        /*0044*/ 	.byte	0x00, 0xf0, 0x11, 0x00


	//----- nvinfo : EIATTR_SPARSE_MMA_MASK
	.align		4
.L_144:
        /*0048*/ 	.byte	0x03, 0x50
        /*004a*/ 	.short	0x0000


	//----- nvinfo : EIATTR_MAXREG_COUNT
	.align		4
        /*004c*/ 	.byte	0x03, 0x1b
        /*004e*/ 	.short	0x00ff


	//----- nvinfo : EIATTR_MERCURY_ISA_VERSION
	.align		4
        /*0050*/ 	.byte	0x03, 0x5f
        /*0052*/ 	.short	0x0101


	//----- nvinfo : EIATTR_VRC_CTA_INIT_COUNT
	.align		4
        /*0054*/ 	.byte	0x02, 0x4a
	.zero		1
	.zero		1


	//----- nvinfo : EIATTR_EXIT_INSTR_OFFSETS
	.align		4
        /*0058*/ 	.byte	0x04, 0x1c
        /*005a*/ 	.short	(.L_146 - .L_145)


	//   ....[0]....
.L_145:
        /*005c*/ 	.word	0x00000140


	//   ....[1]....
        /*0060*/ 	.word	0x000013d0


	//----- nvinfo : EIATTR_CRS_STACK_SIZE
	.align		4
.L_146:
        /*0064*/ 	.byte	0x04, 0x1e
        /*0066*/ 	.short	(.L_148 - .L_147)
.L_147:
        /*0068*/ 	.word	0x00000000


	//----- nvinfo : EIATTR_CBANK_PARAM_SIZE
	.align		4
.L_148:
        /*006c*/ 	.byte	0x03, 0x19
        /*006e*/ 	.short	0x0020


	//----- nvinfo : EIATTR_PARAM_CBANK
	.align		4
        /*0070*/ 	.byte	0x04, 0x0a
        /*0072*/ 	.short	(.L_150 - .L_149)
	.align		4
.L_149:
        /*0074*/ 	.word	index@(.nv.constant0._Z30polynomial_derivative_matricesiPKfS0_Pf)
        /*0078*/ 	.short	0x0380
        /*007a*/ 	.short	0x0020


	//----- nvinfo : EIATTR_SW_WAR
	.align		4
.L_150:
        /*007c*/ 	.byte	0x04, 0x36
        /*007e*/ 	.short	(.L_152 - .L_151)
.L_151:
        /*0080*/ 	.word	0x00000008
.L_152:


//--------------------- .nv.info._Z42normalize_lagrange_integrating_polynomialsiPf --------------------------
	.section	.nv.info._Z42normalize_lagrange_integrating_polynomialsiPf,"",@"SHT_CUDA_INFO"
	.sectionflags	@""
	.align	4


	//----- nvinfo : EIATTR_CUDA_API_VERSION
	.align		4
        /*0000*/ 	.byte	0x04, 0x37
        /*0002*/ 	.short	(.L_154 - .L_153)
.L_153:
        /*0004*/ 	.word	0x00000082


	//----- nvinfo : EIATTR_KPARAM_INFO
	.align		4
.L_154:
        /*0008*/ 	.byte	0x04, 0x17
        /*000a*/ 	.short	(.L_156 - .L_155)
.L_155:
        /*000c*/ 	.word	0x00000000
        /*0010*/ 	.short	0x0001
        /*0012*/ 	.short	0x0008
        /*0014*/ 	.byte	0x00, 0xf5, 0x21, 0x00


	//----- nvinfo : EIATTR_KPARAM_INFO
	.align		4
.L_156:
        /*0018*/ 	.byte	0x04, 0x17
        /*001a*/ 	.short	(.L_158 - .L_157)
.L_157:
        /*001c*/ 	.word	0x00000000
        /*0020*/ 	.short	0x0000
        /*0022*/ 	.short	0x0000
        /*0024*/ 	.byte	0x00, 0xf0, 0x11, 0x00


	//----- nvinfo : EIATTR_SPARSE_MMA_MASK
	.align		4
.L_158:
        /*0028*/ 	.byte	0x03, 0x50
        /*002a*/ 	.short	0x0000


	//----- nvinfo : EIATTR_MAXREG_COUNT
	.align		4
        /*002c*/ 	.byte	0x03, 0x1b
        /*002e*/ 	.short	0x00ff


	//----- nvinfo : EIATTR_MERCURY_ISA_VERSION
	.align		4
        /*0030*/ 	.byte	0x03, 0x5f
        /*0032*/ 	.short	0x0101


	//----- nvinfo : EIATTR_VRC_CTA_INIT_COUNT
	.align		4
        /*0034*/ 	.byte	0x02, 0x4a
	.zero		1
	.zero		1


	//----- nvinfo : EIATTR_EXIT_INSTR_OFFSETS
	.align		4
        /*0038*/ 	.byte	0x04, 0x1c
        /*003a*/ 	.short	(.L_160 - .L_159)


	//   ....[0]....
.L_159:
        /*003c*/ 	.word	0x00000090


	//   ....[1]....
        /*0040*/ 	.word	0x00001340


	//----- nvinfo : EIATTR_CRS_STACK_SIZE
	.align		4
.L_160:
        /*0044*/ 	.byte	0x04, 0x1e
        /*0046*/ 	.short	(.L_162 - .L_161)
.L_161:
        /*0048*/ 	.word	0x00000000


	//----- nvinfo : EIATTR_CBANK_PARAM_SIZE
	.align		4
.L_162:
        /*004c*/ 	.byte	0x03, 0x19
        /*004e*/ 	.short	0x0010


	//----- nvinfo : EIATTR_PARAM_CBANK
	.align		4
        /*0050*/ 	.byte	0x04, 0x0a
        /*0052*/ 	.short	(.L_164 - .L_163)
	.align		4
.L_163:
        /*0054*/ 	.word	index@(.nv.constant0._Z42normalize_lagrange_integrating_polynomialsiPf)
        /*0058*/ 	.short	0x0380
        /*005a*/ 	.short	0x0010


	//----- nvinfo : EIATTR_SW_WAR
	.align		4
.L_164:
        /*005c*/ 	.byte	0x04, 0x36
        /*005e*/ 	.short	(.L_166 - .L_165)
.L_165:
        /*0060*/ 	.word	0x00000008
.L_166:


//--------------------- .nv.info._Z32lagrange_integrating_polynomialsfiPKfS0_Pf --------------------------
	.section	.nv.info._Z32lagrange_integrating_polynomialsfiPKfS0_Pf,"",@"SHT_CUDA_INFO"
	.sectionflags	@""
	.align	4


	//----- nvinfo : EIATTR_CUDA_API_VERSION
	.align		4
        /*0000*/ 	.byte	0x04, 0x37
        /*0002*/ 	.short	(.L_168 - .L_167)
.L_167:
        /*0004*/ 	.word	0x00000082


	//----- nvinfo : EIATTR_KPARAM_INFO
	.align		4
.L_168:
        /*0008*/ 	.byte	0x04, 0x17
        /*000a*/ 	.short	(.L_170 - .L_169)
.L_169:
        /*000c*/ 	.word	0x00000000
        /*0010*/ 	.short	0x0004
        /*0012*/ 	.short	0x0018
        /*0014*/ 	.byte	0x00, 0xf5, 0x21, 0x00


	//----- nvinfo : EIATTR_KPARAM_INFO
	.align		4
.L_170:
        /*0018*/ 	.byte	0x04, 0x17
        /*001a*/ 	.short	(.L_172 - .L_171)
.L_171:
        /*001c*/ 	.word	0x00000000
        /*0020*/ 	.short	0x0003
        /*0022*/ 	.short	0x0010
        /*0024*/ 	.byte	0x00, 0xf5, 0x21, 0x00


	//----- nvinfo : EIATTR_KPARAM_INFO
	.align		4
.L_172:
        /*0028*/ 	.byte	0x04, 0x17
        /*002a*/ 	.short	(.L_174 - .L_173)
.L_173:
        /*002c*/ 	.word	0x00000000
        /*0030*/ 	.short	0x0002
        /*0032*/ 	.short	0x0008
        /*0034*/ 	.byte	0x00, 0xf5, 0x21, 0x00


	//----- nvinfo : EIATTR_KPARAM_INFO
	.align		4
.L_174:
        /*0038*/ 	.byte	0x04, 0x17
        /*003a*/ 	.short	(.L_176 - .L_175)
.L_175:
        /*003c*/ 	.word	0x00000000
        /*0040*/ 	.short	0x0001
        /*0042*/ 	.short	0x0004
        /*0044*/ 	.byte	0x00, 0xf0, 0x11, 0x00


	//----- nvinfo : EIATTR_KPARAM_INFO
	.align		4
.L_176:
        /*0048*/ 	.byte	0x04, 0x17
        /*004a*/ 	.short	(.L_178 - .L_177)
.L_177:
        /*004c*/ 	.word	0x00000000
        /*0050*/ 	.short	0x0000
        /*0052*/ 	.short	0x0000
        /*0054*/ 	.byte	0x00, 0xf0, 0x11, 0x00


	//----- nvinfo : EIATTR_SPARSE_MMA_MASK
	.align		4
.L_178:
        /*0058*/ 	.byte	0x03, 0x50
        /*005a*/ 	.short	0x0000


	//----- nvinfo : EIATTR_MAXREG_COUNT
	.align		4
        /*005c*/ 	.byte	0x03, 0x1b
        /*005e*/ 	.short	0x00ff


	//----- nvinfo : EIATTR_MERCURY_ISA_VERSION
	.align		4
        /*0060*/ 	.byte	0x03, 0x5f
        /*0062*/ 	.short	0x0101


	//----- nvinfo : EIATTR_VRC_CTA_INIT_COUNT
	.align		4
        /*0064*/ 	.byte	0x02, 0x4a
	.zero		1
	.zero		1


	//----- nvinfo : EIATTR_EXIT_INSTR_OFFSETS
	.align		4
        /*0068*/ 	.byte	0x04, 0x1c
        /*006a*/ 	.short	(.L_180 - .L_179)


	//   ....[0]....
.L_179:
        /*006c*/ 	.word	0x00000090


	//   ....[1]....
        /*0070*/ 	.word	0x00000560


	//   ....[2]....
        /*0074*/ 	.word	0x00000ab0


	//----- nvinfo : EIATTR_CRS_STACK_SIZE
	.align		4
.L_180:
        /*0078*/ 	.byte	0x04, 0x1e
        /*007a*/ 	.short	(.L_182 - .L_181)
.L_181:
        /*007c*/ 	.word	0x00000000


	//----- nvinfo : EIATTR_CBANK_PARAM_SIZE
	.align		4
.L_182:
        /*0080*/ 	.byte	0x03, 0x19
        /*0082*/ 	.short	0x0020


	//----- nvinfo : EIATTR_PARAM_CBANK
	.align		4
        /*0084*/ 	.byte	0x04, 0x0a
        /*0086*/ 	.short	(.L_184 - .L_183)
	.align		4
.L_183:
        /*0088*/ 	.word	index@(.nv.constant0._Z32lagrange_integrating_polynomialsfiPKfS0_Pf)
        /*008c*/ 	.short	0x0380
        /*008e*/ 	.short	0x0020


	//----- nvinfo : EIATTR_SW_WAR
	.align		4
.L_184:
        /*0090*/ 	.byte	0x04, 0x36
        /*0092*/ 	.short	(.L_186 - .L_185)
.L_185:
        /*0094*/ 	.word	0x00000008
.L_186:


//--------------------- .nv.info._Z29calculate_barycentric_weightsiPKfPf --------------------------
	.section	.nv.info._Z29calculate_barycentric_weightsiPKfPf,"",@"SHT_CUDA_INFO"
	.sectionflags	@""
	.align	4


	//----- nvinfo : EIATTR_CUDA_API_VERSION
	.align		4
        /*0000*/ 	.byte	0x04, 0x37
        /*0002*/ 	.short	(.L_188 - .L_187)
.L_187:
        /*0004*/ 	.word	0x00000082


	//----- nvinfo : EIATTR_KPARAM_INFO
	.align		4
.L_188:
        /*0008*/ 	.byte	0x04, 0x17
        /*000a*/ 	.short	(.L_190 - .L_189)
.L_189:
        /*000c*/ 	.word	0x00000000
        /*0010*/ 	.short	0x0002
        /*0012*/ 	.short	0x0010
        /*0014*/ 	.byte	0x00, 0xf5, 0x21, 0x00


	//----- nvinfo : EIATTR_KPARAM_INFO
	.align		4
.L_190:
        /*0018*/ 	.byte	0x04, 0x17
        /*001a*/ 	.short	(.L_192 - .L_191)
.L_191:
        /*001c*/ 	.word	0x00000000
        /*0020*/ 	.short	0x0001
        /*0022*/ 	.short	0x0008
        /*0024*/ 	.byte	0x00, 0xf5, 0x21, 0x00


	//----- nvinfo : EIATTR_KPARAM_INFO
	.align		4
.L_192:
        /*0028*/ 	.byte	0x04, 0x17
        /*002a*/ 	.short	(.L_194 - .L_193)
.L_193:
        /*002c*/ 	.word	0x00000000
        /*0030*/ 	.short	0x0000
        /*0032*/ 	.short	0x0000
        /*0034*/ 	.byte	0x00, 0xf0, 0x11, 0x00


	//----- nvinfo : EIATTR_SPARSE_MMA_MASK
	.align		4
.L_194:
        /*0038*/ 	.byte	0x03, 0x50
        /*003a*/ 	.short	0x0000


	//----- nvinfo : EIATTR_MAXREG_COUNT
	.align		4
        /*003c*/ 	.byte	0x03, 0x1b
        /*003e*/ 	.short	0x00ff


	//----- nvinfo : EIATTR_MERCURY_ISA_VERSION
	.align		4
        /*0040*/ 	.byte	0x03, 0x5f
        /*0042*/ 	.short	0x0101


	//----- nvinfo : EIATTR_VRC_CTA_INIT_COUNT
	.align		4
        /*0044*/ 	.byte	0x02, 0x4a
	.zero		1
	.zero		1


	//----- nvinfo : EIATTR_EXIT_INSTR_OFFSETS
	.align		4
        /*0048*/ 	.byte	0x04, 0x1c
        /*004a*/ 	.short	(.L_196 - .L_195)


	//   ....[0]....
.L_195:
        /*004c*/ 	.word	0x00000090


	//   ....[1]....
        /*0050*/ 	.word	0x000017d0


	//----- nvinfo : EIATTR_CRS_STACK_SIZE
	.align		4
.L_196:
        /*0054*/ 	.byte	0x04, 0x1e
        /*0056*/ 	.short	(.L_198 - .L_197)
.L_197:
        /*0058*/ 	.word	0x00000000


	//----- nvinfo : EIATTR_CBANK_PARAM_SIZE
	.align		4
.L_198:
        /*005c*/ 	.byte	0x03, 0x19
        /*005e*/ 	.short	0x0018


	//----- nvinfo : EIATTR_PARAM_CBANK
	.align		4
        /*0060*/ 	.byte	0x04, 0x0a
        /*0062*/ 	.short	(.L_200 - .L_199)
	.align		4
.L_199:
        /*0064*/ 	.word	index@(.nv.constant0._Z29calculate_barycentric_weightsiPKfPf)
        /*0068*/ 	.short	0x0380
        /*006a*/ 	.short	0x0018


	//----- nvinfo : EIATTR_SW_WAR
	.align		4
.L_200:
        /*006c*/ 	.byte	0x04, 0x36
        /*006e*/ 	.short	(.L_202 - .L_201)
.L_201:
        /*0070*/ 	.word	0x00000008
.L_202:


//--------------------- .nv.info._Z33chebyshev_gauss_nodes_and_weightsiPfS_ --------------------------
	.section	.nv.info._Z33chebyshev_gauss_nodes_and_weightsiPfS_,"",@"SHT_CUDA_INFO"
	.sectionflags	@""
	.align	4


	//----- nvinfo : EIATTR_CUDA_API_VERSION
	.align		4
        /*0000*/ 	.byte	0x04, 0x37
        /*0002*/ 	.short	(.L_204 - .L_203)
.L_203:
        /*0004*/ 	.word	0x00000082


	//----- nvinfo : EIATTR_KPARAM_INFO
	.align		4
.L_204:
        /*0008*/ 	.byte	0x04, 0x17
        /*000a*/ 	.short	(.L_206 - .L_205)
.L_205:
        /*000c*/ 	.word	0x00000000
        /*0010*/ 	.short	0x0002
        /*0012*/ 	.short	0x0010
        /*0014*/ 	.byte	0x00, 0xf5, 0x21, 0x00


	//----- nvinfo : EIATTR_KPARAM_INFO
	.align		4
.L_206:
        /*0018*/ 	.byte	0x04, 0x17
        /*001a*/ 	.short	(.L_208 - .L_207)
.L_207:
        /*001c*/ 	.word	0x00000000
        /*0020*/ 	.short	0x0001
        /*0022*/ 	.short	0x0008
        /*0024*/ 	.byte	0x00, 0xf5, 0x21, 0x00


	//----- nvinfo : EIATTR_KPARAM_INFO
	.align		4
.L_208:
        /*0028*/ 	.byte	0x04, 0x17
        /*002a*/ 	.short	(.L_210 - .L_209)
.L_209:
        /*002c*/ 	.word	0x00000000
        /*0030*/ 	.short	0x0000
        /*0032*/ 	.short	0x0000
        /*0034*/ 	.byte	0x00, 0xf0, 0x11, 0x00


	//----- nvinfo : EIATTR_SPARSE_MMA_MASK
	.align		4
.L_210:
        /*0038*/ 	.byte	0x03, 0x50
        /*003a*/ 	.short	0x0000


	//----- nvinfo : EIATTR_MAXREG_COUNT
	.align		4
        /*003c*/ 	.byte	0x03, 0x1b
        /*003e*/ 	.short	0x00ff


	//----- nvinfo : EIATTR_MERCURY_ISA_VERSION
	.align		4
        /*0040*/ 	.byte	0x03, 0x5f
        /*0042*/ 	.short	0x0101


	//----- nvinfo : EIATTR_VRC_CTA_INIT_COUNT
	.align		4
        /*0044*/ 	.byte	0x02, 0x4a
	.zero		1
	.zero		1


	//----- nvinfo : EIATTR_EXIT_INSTR_OFFSETS
	.align		4
        /*0048*/ 	.byte	0x04, 0x1c
        /*004a*/ 	.short	(.L_212 - .L_211)


	//   ....[0]....
.L_211:
        /*004c*/ 	.word	0x00000080


	//   ....[1]....
        /*0050*/ 	.word	0x00000930


	//----- nvinfo : EIATTR_CRS_STACK_SIZE
	.align		4
.L_212:
        /*0054*/ 	.byte	0x04, 0x1e
        /*0056*/ 	.short	(.L_214 - .L_213)
.L_213:
        /*0058*/ 	.word	0x00000000


	//----- nvinfo : EIATTR_CBANK_PARAM_SIZE
	.align		4
.L_214:
        /*005c*/ 	.byte	0x03, 0x19
        /*005e*/ 	.short	0x0018


	//----- nvinfo : EIATTR_PARAM_CBANK
	.align		4
        /*0060*/ 	.byte	0x04, 0x0a
        /*0062*/ 	.short	(.L_216 - .L_215)
	.align		4
.L_215:
        /*0064*/ 	.word	index@(.nv.constant0._Z33chebyshev_gauss_nodes_and_weightsiPfS_)
        /*0068*/ 	.short	0x0380
        /*006a*/ 	.short	0x0018


	//----- nvinfo : EIATTR_SW_WAR
	.align		4
.L_216:
        /*006c*/ 	.byte	0x04, 0x36
        /*006e*/ 	.short	(.L_218 - .L_217)
.L_217:
        /*0070*/ 	.word	0x00000008
.L_218:


//--------------------- .nv.info._Z12get_solutioniPK9Element_tPfS2_ --------------------------
	.section	.nv.info._Z12get_solutioniPK9Element_tPfS2_,"",@"SHT_CUDA_INFO"
	.sectionflags	@""
	.align	4


	//----- nvinfo : EIATTR_CUDA_API_VERSION
	.align		4
        /*0000*/ 	.byte	0x04, 0x37
        /*0002*/ 	.short	(.L_220 - .L_219)
.L_219:
        /*0004*/ 	.word	0x00000082


	//----- nvinfo : EIATTR_KPARAM_INFO
	.align		4
.L_220:
        /*0008*/ 	.byte	0x04, 0x17
        /*000a*/ 	.short	(.L_222 - .L_221)
.L_221:
        /*000c*/ 	.word	0x00000000
        /*0010*/ 	.short	0x0003
        /*0012*/ 	.short	0x0018
        /*0014*/ 	.byte	0x00, 0xf5, 0x21, 0x00


	//----- nvinfo : EIATTR_KPARAM_INFO
	.align		4
.L_222:
        /*0018*/ 	.byte	0x04, 0x17
        /*001a*/ 	.short	(.L_224 - .L_223)
.L_223:
        /*001c*/ 	.word	0x00000000
        /*0020*/ 	.short	0x0002
        /*0022*/ 	.short	0x0010
        /*0024*/ 	.byte	0x00, 0xf5, 0x21, 0x00


	//----- nvinfo : EIATTR_KPARAM_INFO
	.align		4
.L_224:
        /*0028*/ 	.byte	0x04, 0x17
        /*002a*/ 	.short	(.L_226 - .L_225)
.L_225:
        /*002c*/ 	.word	0x00000000
        /*0030*/ 	.short	0x0001
        /*0032*/ 	.short	0x0008
        /*0034*/ 	.byte	0x00, 0xf5, 0x21, 0x00


	//----- nvinfo : EIATTR_KPARAM_INFO
	.align		4
.L_226:
        /*0038*/ 	.byte	0x04, 0x17
        /*003a*/ 	.short	(.L_228 - .L_227)
.L_227:
        /*003c*/ 	.word	0x00000000
        /*0040*/ 	.short	0x0000
        /*0042*/ 	.short	0x0000
        /*0044*/ 	.byte	0x00, 0xf0, 0x11, 0x00


	//----- nvinfo : EIATTR_SPARSE_MMA_MASK
	.align		4
.L_228:
        /*0048*/ 	.byte	0x03, 0x50
        /*004a*/ 	.short	0x0000


	//----- nvinfo : EIATTR_MAXREG_COUNT
	.align		4
        /*004c*/ 	.byte	0x03, 0x1b
        /*004e*/ 	.short	0x00ff


	//----- nvinfo : EIATTR_MERCURY_ISA_VERSION
	.align		4
        /*0050*/ 	.byte	0x03, 0x5f
        /*0052*/ 	.short	0x0101


	//----- nvinfo : EIATTR_VRC_CTA_INIT_COUNT
	.align		4
        /*0054*/ 	.byte	0x02, 0x4a
	.zero		1
	.zero		1


	//----- nvinfo : EIATTR_EXIT_INSTR_OFFSETS
	.align		4
        /*0058*/ 	.byte	0x04, 0x1c
        /*005a*/ 	.short	(.L_230 - .L_229)


	//   ....[0]....
.L_229:
        /*005c*/ 	.word	0x00000070


	//   ....[1]....
        /*0060*/ 	.word	0x00000270


	//----- nvinfo : EIATTR_CRS_STACK_SIZE
	.align		4
.L_230:
        /*0064*/ 	.byte	0x04, 0x1e
        /*0066*/ 	.short	(.L_232 - .L_231)
.L_231:
        /*0068*/ 	.word	0x00000000


	//----- nvinfo : EIATTR_CBANK_PARAM_SIZE
	.align		4
.L_232:
        /*006c*/ 	.byte	0x03, 0x19
        /*006e*/ 	.short	0x0020


	//----- nvinfo : EIATTR_PARAM_CBANK
	.align		4
        /*0070*/ 	.byte	0x04, 0x0a
        /*0072*/ 	.short	(.L_234 - .L_233)
	.align		4
.L_233:
        /*0074*/ 	.word	index@(.nv.constant0._Z12get_solutioniPK9Element_tPfS2_)
        /*0078*/ 	.short	0x0380
        /*007a*/ 	.short	0x0020


	//----- nvinfo : EIATTR_SW_WAR
	.align		4
.L_234:
        /*007c*/ 	.byte	0x04, 0x36
        /*007e*/ 	.short	(.L_236 - .L_235)
.L_235:
        /*0080*/ 	.word	0x00000008
.L_236:


//--------------------- .nv.info._Z18initial_conditionsiP9Element_tPKf --------------------------
	.section	.nv.info._Z18initial_conditionsiP9Element_tPKf,"",@"SHT_CUDA_INFO"
	.sectionflags	@""
	.align	4


	//----- nvinfo : EIATTR_CUDA_API_VERSION
	.align		4
        /*0000*/ 	.byte	0x04, 0x37
        /*0002*/ 	.short	(.L_238 - .L_237)
.L_237:
        /*0004*/ 	.word	0x00000082


	//----- nvinfo : EIATTR_KPARAM_INFO
	.align		4
.L_238:
        /*0008*/ 	.byte	0x04, 0x17
        /*000a*/ 	.short	(.L_240 - .L_239)
.L_239:
        /*000c*/ 	.word	0x00000000
        /*0010*/ 	.short	0x0002
        /*0012*/ 	.short	0x0010
        /*0014*/ 	.byte	0x00, 0xf5, 0x21, 0x00


	//----- nvinfo : EIATTR_KPARAM_INFO
	.align		4
.L_240:
        /*0018*/ 	.byte	0x04, 0x17
        /*001a*/ 	.short	(.L_242 - .L_241)
.L_241:
        /*001c*/ 	.word	0x00000000
        /*0020*/ 	.short	0x0001
        /*0022*/ 	.short	0x0008
        /*0024*/ 	.byte	0x00, 0xf5, 0x21, 0x00


	//----- nvinfo : EIATTR_KPARAM_INFO
	.align		4
.L_242:
        /*0028*/ 	.byte	0x04, 0x17
        /*002a*/ 	.short	(.L_244 - .L_243)
.L_243:
        /*002c*/ 	.word	0x00000000
        /*0030*/ 	.short	0x0000
        /*0032*/ 	.short	0x0000
        /*0034*/ 	.byte	0x00, 0xf0, 0x11, 0x00


	//----- nvinfo : EIATTR_SPARSE_MMA_MASK
	.align		4
.L_244:
        /*0038*/ 	.byte	0x03, 0x50
        /*003a*/ 	.short	0x0000


	//----- nvinfo : EIATTR_MAXREG_COUNT
	.align		4
        /*003c*/ 	.byte	0x03, 0x1b
        /*003e*/ 	.short	0x00ff


	//----- nvinfo : EIATTR_MERCURY_ISA_VERSION
	.align		4
        /*0040*/ 	.byte	0x03, 0x5f
        /*0042*/ 	.short	0x0101


	//----- nvinfo : EIATTR_VRC_CTA_INIT_COUNT
	.align		4
        /*0044*/ 	.byte	0x02, 0x4a
	.zero		1
	.zero		1


	//----- nvinfo : EIATTR_EXIT_INSTR_OFFSETS
	.align		4
        /*0048*/ 	.byte	0x04, 0x1c
        /*004a*/ 	.short	(.L_246 - .L_245)


	//   ....[0]....
.L_245:
        /*004c*/ 	.word	0x00000070


	//   ....[1]....
        /*0050*/ 	.word	0x00000ae0


	//----- nvinfo : EIATTR_CRS_STACK_SIZE
	.align		4
.L_246:
        /*0054*/ 	.byte	0x04, 0x1e
        /*0056*/ 	.short	(.L_248 - .L_247)
.L_247:
        /*0058*/ 	.word	0x00000000


	//----- nvinfo : EIATTR_CBANK_PARAM_SIZE
	.align		4
.L_248:
        /*005c*/ 	.byte	0x03, 0x19
        /*005e*/ 	.short	0x0018


	//----- nvinfo : EIATTR_PARAM_CBANK
	.align		4
        /*0060*/ 	.byte	0x04, 0x0a
        /*0062*/ 	.short	(.L_250 - .L_249)
	.align		4
.L_249:
        /*0064*/ 	.word	index@(.nv.constant0._Z18initial_conditionsiP9Element_tPKf)
        /*0068*/ 	.short	0x0380
        /*006a*/ 	.short	0x0018


	//----- nvinfo : EIATTR_SW_WAR
	.align		4
.L_250:
        /*006c*/ 	.byte	0x04, 0x36
        /*006e*/ 	.short	(.L_252 - .L_251)
.L_251:
        /*0070*/ 	.word	0x00000008
.L_252:


//--------------------- .nv.info._Z14build_elementsiiP9Element_t --------------------------
	.section	.nv.info._Z14build_elementsiiP9Element_t,"",@"SHT_CUDA_INFO"
	.sectionflags	@""
	.align	4


	//----- nvinfo : EIATTR_CUDA_API_VERSION
	.align		4
        /*0000*/ 	.byte	0x04, 0x37
        /*0002*/ 	.short	(.L_254 - .L_253)
.L_253:
        /*0004*/ 	.word	0x00000082


	//----- nvinfo : EIATTR_KPARAM_INFO
	.align		4
.L_254:
        /*0008*/ 	.byte	0x04, 0x17
        /*000a*/ 	.short	(.L_256 - .L_255)
.L_255:
        /*000c*/ 	.word	0x00000000
        /*0010*/ 	.short	0x0002
        /*0012*/ 	.short	0x0008
        /*0014*/ 	.byte	0x00, 0xf5, 0x21, 0x00


	//----- nvinfo : EIATTR_KPARAM_INFO
	.align		4
.L_256:
        /*0018*/ 	.byte	0x04, 0x17
        /*001a*/ 	.short	(.L_258 - .L_257)
.L_257:
        /*001c*/ 	.word	0x00000000
        /*0020*/ 	.short	0x0001
        /*0022*/ 	.short	0x0004
        /*0024*/ 	.byte	0x00, 0xf0, 0x11, 0x00


	//----- nvinfo : EIATTR_KPARAM_INFO
	.align		4
.L_258:
        /*0028*/ 	.byte	0x04, 0x17
        /*002a*/ 	.short	(.L_260 - .L_259)
.L_259:
        /*002c*/ 	.word	0x00000000
        /*0030*/ 	.short	0x0000
        /*0032*/ 	.short	0x0000
        /*0034*/ 	.byte	0x00, 0xf0, 0x11, 0x00


	//----- nvinfo : EIATTR_SPARSE_MMA_MASK
	.align		4
.L_260:
        /*0038*/ 	.byte	0x03, 0x50
        /*003a*/ 	.short	0x0000


	//----- nvinfo : EIATTR_MAXREG_COUNT
	.align		4
        /*003c*/ 	.byte	0x03, 0x1b
        /*003e*/ 	.short	0x00ff


	//----- nvinfo : EIATTR_EXTERNS
	.align		4
        /*0040*/ 	.byte	0x04, 0x0f
        /*0042*/ 	.short	(.L_262 - .L_261)


	//   ....[0]....
	.align		4
.L_261:
        /*0044*/ 	.word	index@(malloc)


	//   ....[1]....
	.align		4
        /*0048*/ 	.word	index@(free)


	//----- nvinfo : EIATTR_MERCURY_ISA_VERSION
	.align		4
.L_262:
        /*004c*/ 	.byte	0x03, 0x5f
        /*004e*/ 	.short	0x0101


	//----- nvinfo : EIATTR_VRC_CTA_INIT_COUNT
	.align		4
        /*0050*/ 	.byte	0x02, 0x4a
	.zero		1
	.zero		1


	//----- nvinfo : EIATTR_SYSCALL_OFFSETS
	.align		4
        /*0054*/ 	.byte	0x04, 0x46
        /*0056*/ 	.short	(.L_264 - .L_263)


	//   ....[0]....
.L_263:
        /*0058*/ 	.word	0x00000180


	//   ....[1]....
        /*005c*/ 	.word	0x00000230


	//   ....[2]....
        /*0060*/ 	.word	0x00000330


	//   ....[3]....
        /*0064*/ 	.word	0x00000380


	//----- nvinfo : EIATTR_EXIT_INSTR_OFFSETS
	.align		4
.L_264:
        /*0068*/ 	.byte	0x04, 0x1c
        /*006a*/ 	.short	(.L_266 - .L_265)


	//   ....[0]....
.L_265:
        /*006c*/ 	.word	0x00000070


	//   ....[1]....
        /*0070*/ 	.word	0x000003c0


	//----- nvinfo : EIATTR_CRS_STACK_SIZE
	.align		4
.L_266:
        /*0074*/ 	.byte	0x04, 0x1e
        /*0076*/ 	.short	(.L_268 - .L_267)
.L_267:
        /*0078*/ 	.word	0x00000000


	//----- nvinfo : EIATTR_CBANK_PARAM_SIZE
	.align		4
.L_268:
        /*007c*/ 	.byte	0x03, 0x19
        /*007e*/ 	.short	0x0010


	//----- nvinfo : EIATTR_PARAM_CBANK
	.align		4
        /*0080*/ 	.byte	0x04, 0x0a
        /*0082*/ 	.short	(.L_270 - .L_269)
	.align		4
.L_269:
        /*0084*/ 	.word	index@(.nv.constant0._Z14build_elementsiiP9Element_t)
        /*0088*/ 	.short	0x0380
        /*008a*/ 	.short	0x0010


	//----- nvinfo : EIATTR_SW_WAR
	.align		4
.L_270:
        /*008c*/ 	.byte	0x04, 0x36
        /*008e*/ 	.short	(.L_272 - .L_271)
.L_271:
        /*0090*/ 	.word	0x00000008
.L_272:


//--------------------- .nv.callgraph             --------------------------
	.section	.nv.callgraph,"",@"SHT_CUDA_CALLGRAPH"
	.align	4
	.sectionentsize	8
	.align		4
        /*0000*/ 	.word	0x00000000
	.align		4
        /*0004*/ 	.word	0xffffffff
	.align		4
        /*0008*/ 	.word	index@(_Z14build_elementsiiP9Element_t)
	.align		4
        /*000c*/ 	.word	index@(free)
	.align		4
        /*0010*/ 	.word	index@(_Z14build_elementsiiP9Element_t)
	.align		4
        /*0014*/ 	.word	index@(malloc)
	.align		4
        /*0018*/ 	.word	0x00000000
	.align		4
        /*001c*/ 	.word	0xfffffffe
	.align		4
        /*0020*/ 	.word	0x00000000
	.align		4
        /*0024*/ 	.word	0xfffffffd
	.align		4
        /*0028*/ 	.word	0x00000000
	.align		4
        /*002c*/ 	.word	0xfffffffc


//--------------------- .nv.constant4             --------------------------
	.section	.nv.constant4,"a",@progbits
	.align	8
	.align		8
.nv.constant4:
        /*0000*/ 	.dword	__cudart_i2opi_f
	.align		8
        /*0008*/ 	.dword	malloc
	.align		8
        /*0010*/ 	.dword	free


//--------------------- .text._Z26compute_dg_time_derivativeiP9Element_tPKfS2_S2_S2_ --------------------------
	.section	.text._Z26compute_dg_time_derivativeiP9Element_tPKfS2_S2_S2_,"ax",@progbits
	.align	128
        .global         _Z26compute_dg_time_derivativeiP9Element_tPKfS2_S2_S2_
        .type           _Z26compute_dg_time_derivativeiP9Element_tPKfS2_S2_S2_,@function
        .size           _Z26compute_dg_time_derivativeiP9Element_tPKfS2_S2_S2_,(.L_x_270 - _Z26compute_dg_time_derivativeiP9Element_tPKfS2_S2_S2_)
        .other          _Z26compute_dg_time_derivativeiP9Element_tPKfS2_S2_S2_,@"STO_CUDA_ENTRY STV_DEFAULT"
_Z26compute_dg_time_derivativeiP9Element_tPKfS2_S2_S2_:
.text._Z26compute_dg_time_derivativeiP9Element_tPKfS2_S2_S2_:
[----:B------:R-:W-:Y:S01]  /*0000*/  LDC R1, c[0x0][0x37c] ;  /* 0x0000df00ff017b82 */ /* 0x000fe20000000800 */
[----:B------:R-:W0:Y:S07]  /*0010*/  S2R R3, SR_TID.X ;  /* 0x0000000000037919 */ /* 0x000e2e0000002100 */
[----:B------:R-:W0:Y:S01]  /*0020*/  S2UR UR4, SR_CTAID.X ;  /* 0x00000000000479c3 */ /* 0x000e220000002500 */
[----:B------:R-:W1:Y:S07]  /*0030*/  LDCU UR5, c[0x0][0x380] ;  /* 0x00007000ff0577ac */ /* 0x000e6e0008000800 */
[----:B------:R-:W0:Y:S02]  /*0040*/  LDC R10, c[0x0][0x360] ;  /* 0x0000d800ff0a7b82 */ /* 0x000e240000000800 */
[----:B0-----:R-:W-:-:S05]  /*0050*/  IMAD R10, R10, UR4, R3 ;  /* 0x000000040a0a7c24 */ /* 0x001fca000f8e0203 */
[----:B-1----:R-:W-:-:S13]  /*0060*/  ISETP.GE.AND P0, PT, R10, UR5, PT ;  /* 0x000000050a007c0c */ /* 0x002fda000bf06270 */
[----:B------:R-:W-:Y:S05]  /*0070*/  @P0 EXIT ;  /* 0x000000000000094d */ /* 0x000fea0003800000 */
[----:B------:R-:W0:Y:S02]  /*0080*/  LDCU.64 UR4, c[0x0][0x358] ;  /* 0x00006b00ff0477ac */ /* 0x000e240008000a00 */
.L_x_36:
[----:B------:R-:W1:Y:S02]  /*0090*/  LDC.64 R4, c[0x0][0x388] ;  /* 0x0000e200ff047b82 */ /* 0x000e640000000a00 */
[----:B-1----:R-:W-:-:S05]  /*00a0*/  IMAD.WIDE R4, R10, 0x28, R4 ;  /* 0x000000280a047825 */ /* 0x002fca00078e0204 */
[----:B0-2---:R-:W2:Y:S04]  /*00b0*/  LDG.E R0, desc[UR4][R4.64] ;  /* 0x0000000404007981 */ /* 0x005ea8000c1e1900 */
[----:B------:R0:W5:Y:S01]  /*00c0*/  LDG.E.64 R2, desc[UR4][R4.64+0x18] ;  /* 0x0000180404027981 */ /* 0x000162000c1e1b00 */
[----:B------:R-:W-:Y:S01]  /*00d0*/  BSSY.RECONVERGENT B0, `(.L_x_0) ;  /* 0x00000ba000007945 */ /* 0x000fe20003800200 */
[----:B------:R-:W-:Y:S01]  /*00e0*/  HFMA2 R15, -RZ, RZ, 0, 0 ;  /* 0x00000000ff0f7431 */ /* 0x000fe200000001ff */
[C---:B--2---:R-:W-:Y:S01]  /*00f0*/  ISETP.GE.AND P0, PT, R0.reuse, RZ, PT ;  /* 0x000000ff0000720c */ /* 0x044fe20003f06270 */
[C---:B------:R-:W-:Y:S02]  /*0100*/  IMAD R12, R0.reuse, R0, R0 ;  /* 0x00000000000c7224 */ /* 0x040fe400078e0200 */
[----:B------:R-:W-:-:S03]  /*0110*/  VIADD R13, R0, 0x1 ;  /* 0x00000001000d7836 */ /* 0x000fc60000000000 */
[----:B------:R-:W-:-:S04]  /*0120*/  LEA.HI R11, R12, R12, RZ, 0x1 ;  /* 0x0000000c0c0b7211 */ /* 0x000fc800078f08ff */
[----:B------:R-:W-:-:S03]  /*0130*/  SHF.R.S32.HI R11, RZ, 0x1, R11 ;  /* 0x00000001ff0b7819 */ /* 0x000fc6000001140b */
[----:B0--34-:R-:W-:Y:S05]  /*0140*/  @!P0 BRA `(.L_x_1) ;  /* 0x0000000800c88947 */ /* 0x019fea0003800000 */
[----:B------:R-:W-:Y:S01]  /*0150*/  ISETP.GE.U32.AND P1, PT, R0, 0xf, PT ;  /* 0x0000000f0000780c */ /* 0x000fe20003f26070 */
[----:B------:R-:W-:Y:S01]  /*0160*/  BSSY.RECONVERGENT B1, `(.L_x_2) ;  /* 0x000004a000017945 */ /* 0x000fe20003800200 */
[----:B------:R-:W-:Y:S01]  /*0170*/  LOP3.LUT P0, R23, R13, 0xf, RZ, 0xc0, !PT ;  /* 0x0000000f0d177812 */ /* 0x000fe2000780c0ff */
[----:B------:R-:W-:Y:S01]  /*0180*/  IMAD.MOV.U32 R16, RZ, RZ, RZ ;  /* 0x000000ffff107224 */ /* 0x000fe200078e00ff */
[----:B------:R-:W-:-:S09]  /*0190*/  MOV R15, RZ ;  /* 0x000000ff000f7202 */ /* 0x000fd20000000f00 */
[----:B------:R-:W-:Y:S05]  /*01a0*/  @!P1 BRA `(.L_x_3) ;  /* 0x0000000400149947 */ /* 0x000fea0003800000 */
[----:B------:R-:W0:Y:S01]  /*01b0*/  LDC.64 R8, c[0x0][0x3a0] ;  /* 0x0000e800ff087b82 */ /* 0x000e220000000a00 */
[----:B-----5:R-:W-:Y:S01]  /*01c0*/  IMAD.WIDE.U32 R6, R11, 0x4, R2 ;  /* 0x000000040b067825 */ /* 0x020fe200078e0002 */
[----:B------:R-:W-:Y:S02]  /*01d0*/  LOP3.LUT R16, R13, 0xfffffff0, RZ, 0xc0, !PT ;  /* 0xfffffff00d107812 */ /* 0x000fe400078ec0ff */
[----:B------:R-:W-:Y:S02]  /*01e0*/  MOV R15, RZ ;  /* 0x000000ff000f7202 */ /* 0x000fe40000000f00 */
[----:B------:R-:W-:Y:S01]  /*01f0*/  IADD3 R18, P1, PT, R6, 0x20, RZ ;  /* 0x0000002006127810 */ /* 0x000fe20007f3e0ff */
[----:B------:R-:W-:-:S03]  /*0200*/  IMAD.MOV R14, RZ, RZ, -R16 ;  /* 0x000000ffff0e7224 */ /* 0x000fc600078e0a10 */
[----:B------:R-:W-:Y:S01]  /*0210*/  IADD3.X R19, PT, PT, RZ, R7, RZ, P1, !PT ;  /* 0x00000007ff137210 */ /* 0x000fe20000ffe4ff */
[----:B0-----:R-:W-:-:S03]  /*0220*/  IMAD.WIDE.U32 R8, R11, 0x4, R8 ;  /* 0x000000040b087825 */ /* 0x001fc600078e0008 */
[----:B------:R-:W-:-:S05]  /*0230*/  IADD3 R17, P2, PT, R8, 0x20, RZ ;  /* 0x0000002008117810 */ /* 0x000fca0007f5e0ff */
[----:B------:R-:W-:-:S08]  /*0240*/  IMAD.X R20, RZ, RZ, R9, P2 ;  /* 0x000000ffff147224 */ /* 0x000fd000010e0609 */
.L_x_4:
[----:B------:R-:W-:Y:S01]  /*0250*/  MOV R8, R18 ;  /* 0x0000001200087202 */ /* 0x000fe20000000f00 */
[----:B------:R-:W-:Y:S01]  /*0260*/  IMAD.MOV.U32 R9, RZ, RZ, R19 ;  /* 0x000000ffff097224 */ /* 0x000fe200078e0013 */
[----:B------:R-:W-:Y:S01]  /*0270*/  MOV R6, R17 ;  /* 0x0000001100067202 */ /* 0x000fe20000000f00 */
[----:B------:R-:W-:-:S03]  /*0280*/  IMAD.MOV.U32 R7, RZ, RZ, R20 ;  /* 0x000000ffff077224 */ /* 0x000fc600078e0014 */
[----:B------:R-:W2:Y:S04]  /*0290*/  LDG.E R17, desc[UR4][R8.64+-0x20] ;  /* 0xffffe00408117981 */ /* 0x000ea8000c1e1900 */
[----:B------:R-:W2:Y:S04]  /*02a0*/  LDG.E R20, desc[UR4][R6.64+-0x20] ;  /* 0xffffe00406147981 */ /* 0x000ea8000c1e1900 */
[----:B------:R-:W3:Y:S04]  /*02b0*/  LDG.E R24, desc[UR4][R6.64+-0x1c] ;  /* 0xffffe40406187981 */ /* 0x000ee8000c1e1900 */
[----:B------:R-:W3:Y:S04]  /*02c0*/  LDG.E R25, desc[UR4][R8.64+-0x1c] ;  /* 0xffffe40408197981 */ /* 0x000ee8000c1e1900 */
[----:B------:R-:W4:Y:S04]  /*02d0*/  LDG.E R19, desc[UR4][R6.64+-0x18] ;  /* 0xffffe80406137981 */ /* 0x000f28000c1e1900 */
[----:B------:R-:W4:Y:S04]  /*02e0*/  LDG.E R22, desc[UR4][R8.64+-0x18] ;  /* 0xffffe80408167981 */ /* 0x000f28000c1e1900 */
[----:B------:R-:W5:Y:S04]  /*02f0*/  LDG.E R18, desc[UR4][R6.64+-0x14] ;  /* 0xffffec0406127981 */ /* 0x000f68000c1e1900 */
[----:B------:R-:W5:Y:S04]  /*0300*/  LDG.E R21, desc[UR4][R8.64+-0x14] ;  /* 0xffffec0408157981 */ /* 0x000f68000c1e1900 */
[----:B------:R-:W5:Y:S01]  /*0310*/  LDG.E R26, desc[UR4][R8.64+-0x10] ;  /* 0xfffff004081a7981 */ /* 0x000f62000c1e1900 */
[----:B--2---:R-:W-:-:S03]  /*0320*/  FFMA R17, R20, R17, R15 ;  /* 0x0000001114117223 */ /* 0x004fc6000000000f */
[----:B------:R-:W2:Y:S04]  /*0330*/  LDG.E R15, desc[UR4][R6.64+-0x10] ;  /* 0xfffff004060f7981 */ /* 0x000ea8000c1e1900 */
[----:B------:R-:W2:Y:S01]  /*0340*/  LDG.E R20, desc[UR4][R8.64+-0xc] ;  /* 0xfffff40408147981 */ /* 0x000ea2000c1e1900 */
[----:B---3--:R-:W-:-:S03]  /*0350*/  FFMA R24, R24, R25, R17 ;  /* 0x0000001918187223 */ /* 0x008fc60000000011 */
[----:B------:R-:W3:Y:S01]  /*0360*/  LDG.E R17, desc[UR4][R6.64+-0xc] ;  /* 0xfffff40406117981 */ /* 0x000ee2000c1e1900 */
[----:B----4-:R-:W-:-:S03]  /*0370*/  FFMA R25, R19, R22, R24 ;  /* 0x0000001613197223 */ /* 0x010fc60000000018 */
[----:B------:R-:W4:Y:S04]  /*0380*/  LDG.E R19, desc[UR4][R6.64+-0x8] ;  /* 0xfffff80406137981 */ /* 0x000f28000c1e1900 */
[----:B------:R-:W4:Y:S01]  /*0390*/  LDG.E R22, desc[UR4][R8.64+-0x8] ;  /* 0xfffff80408167981 */ /* 0x000f22000c1e1900 */
[----:B-----5:R-:W-:-:S03]  /*03a0*/  FFMA R18, R18, R21, R25 ;  /* 0x0000001512127223 */ /* 0x020fc60000000019 */
[----:B------:R-:W5:Y:S04]  /*03b0*/  LDG.E R21, desc[UR4][R6.64+-0x4] ;  /* 0xfffffc0406157981 */ /* 0x000f68000c1e1900 */
[----:B------:R-:W5:Y:S01]  /*03c0*/  LDG.E R24, desc[UR4][R8.64+-0x4] ;  /* 0xfffffc0408187981 */ /* 0x000f62000c1e1900 */
[----:B--2---:R-:W-:-:S03]  /*03d0*/  FFMA R26, R15, R26, R18 ;  /* 0x0000001a0f1a7223 */ /* 0x004fc60000000012 */
[----:B------:R-:W2:Y:S04]  /*03e0*/  LDG.E R15, desc[UR4][R6.64] ;  /* 0x00000004060f7981 */ /* 0x000ea8000c1e1900 */
[----:B------:R-:W2:Y:S01]  /*03f0*/  LDG.E R18, desc[UR4][R8.64] ;  /* 0x0000000408127981 */ /* 0x000ea2000c1e1900 */
[----:B---3--:R-:W-:-:S03]  /*0400*/  FFMA R26, R17, R20, R26 ;  /* 0x00000014111a7223 */ /* 0x008fc6000000001a */
[----:B------:R-:W3:Y:S04]  /*0410*/  LDG.E R17, desc[UR4][R6.64+0x4] ;  /* 0x0000040406117981 */ /* 0x000ee8000c1e1900 */
        /* <DEDUP_REMOVED lines=19> */
[----:B------:R-:W-:-:S04]  /*0550*/  IADD3 R14, PT, PT, R14, 0x10, RZ ;  /* 0x000000100e0e7810 */ /* 0x000fc80007ffe0ff */
[----:B------:R-:W-:Y:S01]  /*0560*/  ISETP.NE.AND P1, PT, R14, RZ, PT ;  /* 0x000000ff0e00720c */ /* 0x000fe20003f25270 */
[----:B--2---:R-:W-:-:S04]  /*0570*/  FFMA R18, R15, R18, R26 ;  /* 0x000000120f127223 */ /* 0x004fc8000000001a */
[----:B---3--:R-:W-:Y:S01]  /*0580*/  FFMA R15, R17, R20, R18 ;  /* 0x00000014110f7223 */ /* 0x008fe20000000012 */
[----:B------:R-:W-:Y:S02]  /*0590*/  IADD3 R18, P2, PT, R8, 0x40, RZ ;  /* 0x0000004008127810 */ /* 0x000fe40007f5e0ff */
[----:B------:R-:W-:-:S04]  /*05a0*/  IADD3 R17, P3, PT, R6, 0x40, RZ ;  /* 0x0000004006117810 */ /* 0x000fc80007f7e0ff */
[----:B------:R-:W-:Y:S01]  /*05b0*/  IADD3.X R20, PT, PT, RZ, R7, RZ, P3, !PT ;  /* 0x00000007ff147210 */ /* 0x000fe20001ffe4ff */
[----:B----4-:R-:W-:Y:S01]  /*05c0*/  FFMA R22, R22, R19, R15 ;  /* 0x0000001316167223 */ /* 0x010fe2000000000f */
[----:B------:R-:W-:-:S03]  /*05d0*/  IMAD.X R19, RZ, RZ, R9, P2 ;  /* 0x000000ffff137224 */ /* 0x000fc600010e0609 */
[----:B-----5:R-:W-:Y:S01]  /*05e0*/  FFMA R15, R21, R24, R22 ;  /* 0x00000018150f7223 */ /* 0x020fe20000000016 */
[----:B------:R-:W-:Y:S06]  /*05f0*/  @P1 BRA `(.L_x_4) ;  /* 0xfffffffc00141947 */ /* 0x000fec000383ffff */
.L_x_3:
[----:B------:R-:W-:Y:S05]  /*0600*/  BSYNC.RECONVERGENT B1 ;  /* 0x0000000000017941 */ /* 0x000fea0003800200 */
.L_x_2:
[----:B------:R-:W-:Y:S05]  /*0610*/  @!P0 BRA `(.L_x_1) ;  /* 0x0000000400948947 */ /* 0x000fea0003800000 */
[----:B------:R-:W-:Y:S01]  /*0620*/  ISETP.GE.U32.AND P1, PT, R23, 0x8, PT ;  /* 0x000000081700780c */ /* 0x000fe20003f26070 */
[----:B------:R-:W-:Y:S01]  /*0630*/  BSSY.RECONVERGENT B1, `(.L_x_5) ;  /* 0x0000029000017945 */ /* 0x000fe20003800200 */
[----:B------:R-:W-:-:S11]  /*0640*/  LOP3.LUT P0, R25, R13, 0x7, RZ, 0xc0, !PT ;  /* 0x000000070d197812 */ /* 0x000fd6000780c0ff */
[----:B------:R-:W-:Y:S05]  /*0650*/  @!P1 BRA `(.L_x_6) ;  /* 0x0000000000989947 */ /* 0x000fea0003800000 */
[----:B------:R-:W0:Y:S01]  /*0660*/  LDC.64 R20, c[0x0][0x3a0] ;  /* 0x0000e800ff147b82 */ /* 0x000e220000000a00 */
[----:B------:R-:W1:Y:S01]  /*0670*/  LDCU.64 UR6, c[0x0][0x3a0] ;  /* 0x00007400ff0677ac */ /* 0x000e620008000a00 */
[C---:B------:R-:W-:Y:S01]  /*0680*/  IADD3 R17, P1, PT, R11.reuse, R16, RZ ;  /* 0x000000100b117210 */ /* 0x040fe20007f3e0ff */
[----:B------:R-:W-:-:S03]  /*0690*/  IMAD.IADD R7, R11, 0x1, R16 ;  /* 0x000000010b077824 */ /* 0x000fc600078e0210 */
[----:B------:R-:W-:Y:S01]  /*06a0*/  SHF.L.U32 R9, R17, 0x2, RZ ;  /* 0x0000000211097819 */ /* 0x000fe200000006ff */
[----:B------:R-:W-:Y:S02]  /*06b0*/  IMAD.X R6, RZ, RZ, RZ, P1 ;  /* 0x000000ffff067224 */ /* 0x000fe400008e06ff */
[----:B-----5:R-:W-:Y:S01]  /*06c0*/  IMAD.WIDE.U32 R18, R7, 0x4, R2 ;  /* 0x0000000407127825 */ /* 0x020fe200078e0002 */
[----:B------:R-:W-:Y:S02]  /*06d0*/  IADD3 R8, P2, PT, R2, R9, RZ ;  /* 0x0000000902087210 */ /* 0x000fe40007f5e0ff */
[----:B------:R-:W-:-:S03]  /*06e0*/  SHF.L.U64.HI R17, R17, 0x2, R6 ;  /* 0x0000000211117819 */ /* 0x000fc60000010206 */
[----:B------:R-:W2:Y:S01]  /*06f0*/  LDG.E R18, desc[UR4][R18.64] ;  /* 0x0000000412127981 */ /* 0x000ea2000c1e1900 */
[----:B-1----:R-:W-:Y:S02]  /*0700*/  IADD3 R6, P1, PT, R9, UR6, RZ ;  /* 0x0000000609067c10 */ /* 0x002fe4000ff3e0ff */
[----:B------:R-:W-:Y:S01]  /*0710*/  IADD3.X R9, PT, PT, R3, R17, RZ, P2, !PT ;  /* 0x0000001103097210 */ /* 0x000fe200017fe4ff */
[----:B0-----:R-:W-:Y:S01]  /*0720*/  IMAD.WIDE.U32 R20, R7, 0x4, R20 ;  /* 0x0000000407147825 */ /* 0x001fe200078e0014 */
[----:B------:R-:W-:-:S03]  /*0730*/  IADD3.X R7, PT, PT, R17, UR7, RZ, P1, !PT ;  /* 0x0000000711077c10 */ /* 0x000fc60008ffe4ff */
[----:B------:R-:W3:Y:S04]  /*0740*/  LDG.E R28, desc[UR4][R8.64+0x4] ;  /* 0x00000404081c7981 */ /* 0x000ee8000c1e1900 */
[----:B------:R-:W2:Y:S04]  /*0750*/  LDG.E R20, desc[UR4][R20.64] ;  /* 0x0000000414147981 */ /* 0x000ea8000c1e1900 */
[----:B------:R-:W3:Y:S04]  /*0760*/  LDG.E R27, desc[UR4][R6.64+0x4] ;  /* 0x00000404061b7981 */ /* 0x000ee8000c1e1900 */
[----:B------:R-:W4:Y:S04]  /*0770*/  LDG.E R23, desc[UR4][R6.64+0x8] ;  /* 0x0000080406177981 */ /* 0x000f28000c1e1900 */
[----:B------:R-:W4:Y:S04]  /*0780*/  LDG.E R14, desc[UR4][R8.64+0x8] ;  /* 0x00000804080e7981 */ /* 0x000f28000c1e1900 */
[----:B------:R-:W4:Y:S04]  /*0790*/  LDG.E R17, desc[UR4][R6.64+0xc] ;  /* 0x00000c0406117981 */ /* 0x000f28000c1e1900 */
[----:B------:R-:W4:Y:S04]  /*07a0*/  LDG.E R22, desc[UR4][R8.64+0xc] ;  /* 0x00000c0408167981 */ /* 0x000f28000c1e1900 */
[----:B------:R-:W4:Y:S04]  /*07b0*/  LDG.E R24, desc[UR4][R8.64+0x10] ;  /* 0x0000100408187981 */ /* 0x000f28000c1e1900 */
[----:B------:R-:W4:Y:S04]  /*07c0*/  LDG.E R19, desc[UR4][R6.64+0x14] ;  /* 0x0000140406137981 */ /* 0x000f28000c1e1900 */
[----:B------:R-:W4:Y:S01]  /*07d0*/  LDG.E R21, desc[UR4][R6.64+0x1c] ;  /* 0x00001c0406157981 */ /* 0x000f22000c1e1900 */
[----:B--2---:R-:W-:-:S03]  /*07e0*/  FFMA R26, R20, R18, R15 ;  /* 0x00000012141a7223 */ /* 0x004fc6000000000f */
[----:B------:R-:W2:Y:S04]  /*07f0*/  LDG.E R15, desc[UR4][R6.64+0x10] ;  /* 0x00001004060f7981 */ /* 0x000ea8000c1e1900 */
[----:B------:R-:W2:Y:S01]  /*0800*/  LDG.E R20, desc[UR4][R8.64+0x14] ;  /* 0x0000140408147981 */ /* 0x000ea2000c1e1900 */
[----:B---3--:R-:W-:-:S03]  /*0810*/  FFMA R26, R27, R28, R26 ;  /* 0x0000001c1b1a7223 */ /* 0x008fc6000000001a */
[----:B------:R-:W3:Y:S04]  /*0820*/  LDG.E R18, desc[UR4][R6.64+0x18] ;  /* 0x0000180406127981 */ /* 0x000ee8000c1e1900 */
[----:B------:R-:W3:Y:S04]  /*0830*/  LDG.E R27, desc[UR4][R8.64+0x18] ;  /* 0x00001804081b7981 */ /* 0x000ee8000c1e1900 */
[----:B------:R-:W3:Y:S01]  /*0840*/  LDG.E R28, desc[UR4][R8.64+0x1c] ;  /* 0x00001c04081c7981 */ /* 0x000ee2000c1e1900 */
[----:B----4-:R-:W-:-:S04]  /*0850*/  FFMA R14, R23, R14, R26 ;  /* 0x0000000e170e7223 */ /* 0x010fc8000000001a */
[----:B------:R-:W-:Y:S01]  /*0860*/  FFMA R14, R17, R22, R14 ;  /* 0x00000016110e7223 */ /* 0x000fe2000000000e */
[----:B------:R-:W-:-:S03]  /*0870*/  VIADD R16, R16, 0x8 ;  /* 0x0000000810107836 */ /* 0x000fc60000000000 */
[----:B--2---:R-:W-:-:S04]  /*0880*/  FFMA R14, R15, R24, R14 ;  /* 0x000000180f0e7223 */ /* 0x004fc8000000000e */
[----:B------:R-:W-:-:S04]  /*0890*/  FFMA R19, R19, R20, R14 ;  /* 0x0000001413137223 */ /* 0x000fc8000000000e */
[----:B---3--:R-:W-:-:S04]  /*08a0*/  FFMA R18, R18, R27, R19 ;  /* 0x0000001b12127223 */ /* 0x008fc80000000013 */
[----:B------:R-:W-:-:S07]  /*08b0*/  FFMA R15, R21, R28, R18 ;  /* 0x0000001c150f7223 */ /* 0x000fce0000000012 */
.L_x_6:
[----:B------:R-:W-:Y:S05]  /*08c0*/  BSYNC.RECONVERGENT B1 ;  /* 0x0000000000017941 */ /* 0x000fea0003800200 */
.L_x_5:
[----:B------:R-:W-:Y:S05]  /*08d0*/  @!P0 BRA `(.L_x_1) ;  /* 0x0000000000e48947 */ /* 0x000fea0003800000 */
[----:B------:R-:W-:Y:S01]  /*08e0*/  ISETP.GE.U32.AND P1, PT, R25, 0x4, PT ;  /* 0x000000041900780c */ /* 0x000fe20003f26070 */
[----:B------:R-:W-:Y:S01]  /*08f0*/  BSSY.RECONVERGENT B1, `(.L_x_7) ;  /* 0x000001d000017945 */ /* 0x000fe20003800200 */
[----:B------:R-:W-:-:S11]  /*0900*/  LOP3.LUT P0, R14, R13, 0x3, RZ, 0xc0, !PT ;  /* 0x000000030d0e7812 */ /* 0x000fd6000780c0ff */
[----:B------:R-:W-:Y:S05]  /*0910*/  @!P1 BRA `(.L_x_8) ;  /* 0x0000000000689947 */ /* 0x000fea0003800000 */
[----:B------:R-:W0:Y:S01]  /*0920*/  LDC.64 R20, c[0x0][0x3a0] ;  /* 0x0000e800ff147b82 */ /* 0x000e220000000a00 */
[----:B------:R-:W1:Y:S01]  /*0930*/  LDCU.64 UR6, c[0x0][0x3a0] ;  /* 0x00007400ff0677ac */ /* 0x000e620008000a00 */
[CC--:B------:R-:W-:Y:S02]  /*0940*/  IADD3 R6, P1, PT, R11.reuse, R16.reuse, RZ ;  /* 0x000000100b067210 */ /* 0x0c0fe40007f3e0ff */
[----:B------:R-:W-:Y:S02]  /*0950*/  IADD3 R7, PT, PT, R11, R16, RZ ;  /* 0x000000100b077210 */ /* 0x000fe40007ffe0ff */
[----:B------:R-:W-:Y:S01]  /*0960*/  IADD3.X R9, PT, PT, RZ, RZ, RZ, P1, !PT ;  /* 0x000000ffff097210 */ /* 0x000fe20000ffe4ff */
[C---:B------:R-:W-:Y:S02]  /*0970*/  IMAD.SHL.U32 R17, R6.reuse, 0x4, RZ ;  /* 0x0000000406117824 */ /* 0x040fe400078e00ff */
[----:B-----5:R-:W-:Y:S01]  /*0980*/  IMAD.WIDE.U32 R18, R7, 0x4, R2 ;  /* 0x0000000407127825 */ /* 0x020fe200078e0002 */
[----:B------:R-:W-:-:S02]  /*0990*/  SHF.L.U64.HI R9, R6, 0x2, R9 ;  /* 0x0000000206097819 */ /* 0x000fc40000010209 */
[----:B------:R-:W-:-:S03]  /*09a0*/  IADD3 R8, P2, PT, R2, R17, RZ ;  /* 0x0000001102087210 */ /* 0x000fc60007f5e0ff */
[----:B------:R-:W2:Y:S01]  /*09b0*/  LDG.E R18, desc[UR4][R18.64] ;  /* 0x0000000412127981 */ /* 0x000ea2000c1e1900 */
[----:B-1----:R-:W-:Y:S01]  /*09c0*/  IADD3 R6, P1, PT, R17, UR6, RZ ;  /* 0x0000000611067c10 */ /* 0x002fe2000ff3e0ff */
[----:B0-----:R-:W-:-:S03]  /*09d0*/  IMAD.WIDE.U32 R20, R7, 0x4, R20 ;  /* 0x0000000407147825 */ /* 0x001fc600078e0014 */
[----:B------:R-:W-:Y:S01]  /*09e0*/  IADD3.X R7, PT, PT, R9, UR7, RZ, P1, !PT ;  /* 0x0000000709077c10 */ /* 0x000fe20008ffe4ff */
[----:B------:R-:W-:Y:S02]  /*09f0*/  IMAD.X R9, R3, 0x1, R9, P2 ;  /* 0x0000000103097824 */ /* 0x000fe400010e0609 */
[----:B------:R-:W2:Y:S04]  /*0a00*/  LDG.E R20, desc[UR4][R20.64] ;  /* 0x0000000414147981 */ /* 0x000ea8000c1e1900 */
[----:B------:R-:W3:Y:S04]  /*0a10*/  LDG.E R22, desc[UR4][R6.64+0x4] ;  /* 0x0000040406167981 */ /* 0x000ee8000c1e1900 */
[----:B------:R-:W3:Y:S04]  /*0a20*/  LDG.E R17, desc[UR4][R8.64+0x4] ;  /* 0x0000040408117981 */ /* 0x000ee8000c1e1900 */
[----:B------:R-:W4:Y:S04]  /*0a30*/  LDG.E R24, desc[UR4][R6.64+0x8] ;  /* 0x0000080406187981 */ /* 0x000f28000c1e1900 */
[----:B------:R-:W4:Y:S04]  /*0a40*/  LDG.E R23, desc[UR4][R8.64+0x8] ;  /* 0x0000080408177981 */ /* 0x000f28000c1e1900 */
[----:B------:R-:W4:Y:S04]  /*0a50*/  LDG.E R26, desc[UR4][R6.64+0xc] ;  /* 0x00000c04061a7981 */ /* 0x000f28000c1e1900 */
[----:B------:R-:W4:Y:S01]  /*0a60*/  LDG.E R25, desc[UR4][R8.64+0xc] ;  /* 0x00000c0408197981 */ /* 0x000f22000c1e1900 */
[----:B------:R-:W-:Y:S01]  /*0a70*/  IADD3 R16, PT, PT, R16, 0x4, RZ ;  /* 0x0000000410107810 */ /* 0x000fe20007ffe0ff */
[----:B--2---:R-:W-:-:S04]  /*0a80*/  FFMA R15, R20, R18, R15 ;  /* 0x00000012140f7223 */ /* 0x004fc8000000000f */
[----:B---3--:R-:W-:-:S04]  /*0a90*/  FFMA R15, R22, R17, R15 ;  /* 0x00000011160f7223 */ /* 0x008fc8000000000f */
[----:B----4-:R-:W-:-:S04]  /*0aa0*/  FFMA R15, R24, R23, R15 ;  /* 0x00000017180f7223 */ /* 0x010fc8000000000f */
[----:B------:R-:W-:-:S07]  /*0ab0*/  FFMA R15, R26, R25, R15 ;  /* 0x000000191a0f7223 */ /* 0x000fce000000000f */
.L_x_8:
[----:B------:R-:W-:Y:S05]  /*0ac0*/  BSYNC.RECONVERGENT B1 ;  /* 0x0000000000017941 */ /* 0x000fea0003800200 */
.L_x_7:
[----:B------:R-:W-:Y:S05]  /*0ad0*/  @!P0 BRA `(.L_x_1) ;  /* 0x0000000000648947 */ /* 0x000fea0003800000 */
[----:B------:R-:W0:Y:S01]  /*0ae0*/  LDC.64 R6, c[0x0][0x3a0] ;  /* 0x0000e800ff067b82 */ /* 0x000e220000000a00 */
[----:B------:R-:W-:-:S04]  /*0af0*/  IMAD.IADD R17, R11, 0x1, R16 ;  /* 0x000000010b117824 */ /* 0x000fc800078e0210 */
[----:B-----5:R-:W-:-:S06]  /*0b00*/  IMAD.WIDE.U32 R8, R17, 0x4, R2 ;  /* 0x0000000411087825 */ /* 0x020fcc00078e0002 */
[----:B------:R-:W2:Y:S01]  /*0b10*/  LDG.E R8, desc[UR4][R8.64] ;  /* 0x0000000408087981 */ /* 0x000ea2000c1e1900 */
[----:B0-----:R-:W-:-:S06]  /*0b20*/  IMAD.WIDE.U32 R6, R17, 0x4, R6 ;  /* 0x0000000411067825 */ /* 0x001fcc00078e0006 */
[----:B------:R-:W2:Y:S01]  /*0b30*/  LDG.E R6, desc[UR4][R6.64] ;  /* 0x0000000406067981 */ /* 0x000ea2000c1e1900 */
[----:B------:R-:W-:Y:S01]  /*0b40*/  ISETP.NE.AND P0, PT, R14, 0x1, PT ;  /* 0x000000010e00780c */ /* 0x000fe20003f05270 */
[----:B--2---:R-:W-:-:S12]  /*0b50*/  FFMA R15, R6, R8, R15 ;  /* 0x00000008060f7223 */ /* 0x004fd8000000000f */
[----:B------:R-:W-:Y:S05]  /*0b60*/  @!P0 BRA `(.L_x_1) ;  /* 0x0000000000408947 */ /* 0x000fea0003800000 */
[----:B------:R-:W0:Y:S01]  /*0b70*/  LDCU.64 UR6, c[0x0][0x3a0] ;  /* 0x00007400ff0677ac */ /* 0x000e220008000a00 */
[----:B------:R-:W-:-:S04]  /*0b80*/  IADD3 R16, P0, PT, R11, R16, RZ ;  /* 0x000000100b107210 */ /* 0x000fc80007f1e0ff */
[----:B------:R-:W-:Y:S01]  /*0b90*/  IADD3.X R17, PT, PT, RZ, RZ, RZ, P0, !PT ;  /* 0x000000ffff117210 */ /* 0x000fe200007fe4ff */
[----:B------:R-:W-:Y:S01]  /*0ba0*/  IMAD.SHL.U32 R9, R16, 0x4, RZ ;  /* 0x0000000410097824 */ /* 0x000fe200078e00ff */
[----:B------:R-:W-:Y:S02]  /*0bb0*/  ISETP.NE.AND P0, PT, R14, 0x2, PT ;  /* 0x000000020e00780c */ /* 0x000fe40003f05270 */
[----:B------:R-:W-:Y:S02]  /*0bc0*/  SHF.L.U64.HI R17, R16, 0x2, R17 ;  /* 0x0000000210117819 */ /* 0x000fe40000010211 */
[----:B------:R-:W-:Y:S02]  /*0bd0*/  IADD3 R8, P2, PT, R2, R9, RZ ;  /* 0x0000000902087210 */ /* 0x000fe40007f5e0ff */
[----:B0-----:R-:W-:Y:S02]  /*0be0*/  IADD3 R6, P1, PT, R9, UR6, RZ ;  /* 0x0000000609067c10 */ /* 0x001fe4000ff3e0ff */
[----:B------:R-:W-:-:S02]  /*0bf0*/  IADD3.X R9, PT, PT, R3, R17, RZ, P2, !PT ;  /* 0x0000001103097210 */ /* 0x000fc400017fe4ff */
[----:B------:R-:W-:-:S03]  /*0c00*/  IADD3.X R7, PT, PT, R17, UR7, RZ, P1, !PT ;  /* 0x0000000711077c10 */ /* 0x000fc60008ffe4ff */
[----:B------:R-:W2:Y:S04]  /*0c10*/  LDG.E R16, desc[UR4][R8.64+0x4] ;  /* 0x0000040408107981 */ /* 0x000ea8000c1e1900 */
[----:B------:R-:W2:Y:S04]  /*0c20*/  LDG.E R14, desc[UR4][R6.64+0x4] ;  /* 0x00000404060e7981 */ /* 0x000ea8000c1e1900 */
[----:B------:R-:W3:Y:S04]  /*0c30*/  @P0 LDG.E R18, desc[UR4][R6.64+0x8] ;  /* 0x0000080406120981 */ /* 0x000ee8000c1e1900 */
[----:B------:R-:W3:Y:S01]  /*0c40*/  @P0 LDG.E R17, desc[UR4][R8.64+0x8] ;  /* 0x0000080408110981 */ /* 0x000ee2000c1e1900 */
[----:B--2---:R-:W-:-:S04]  /*0c50*/  FFMA R15, R14, R16, R15 ;  /* 0x000000100e0f7223 */ /* 0x004fc8000000000f */
[----:B---3--:R-:W-:-:S07]  /*0c60*/  @P0 FFMA R15, R18, R17, R15 ;  /* 0x00000011120f0223 */ /* 0x008fce000000000f */
.L_x_1:
[----:B------:R-:W-:Y:S05]  /*0c70*/  BSYNC.RECONVERGENT B0 ;  /* 0x0000000000007941 */ /* 0x000fea0003800200 */
.L_x_0:
[----:B------:R0:W-:Y:S01]  /*0c80*/  STG.E desc[UR4][R4.64+0x4], R15 ;  /* 0x0000040f04007986 */ /* 0x0001e2000c101904 */
[----:B------:R-:W-:Y:S01]  /*0c90*/  ISETP.GE.AND P0, PT, R0, RZ, PT ;  /* 0x000000ff0000720c */ /* 0x000fe20003f06270 */
[----:B------:R-:W-:Y:S01]  /*0ca0*/  BSSY.RECONVERGENT B0, `(.L_x_9) ;  /* 0x00000ad000007945 */ /* 0x000fe20003800200 */
[----:B------:R-:W-:-:S11]  /*0cb0*/  IMAD.MOV.U32 R17, RZ, RZ, RZ ;  /* 0x000000ffff117224 */ /* 0x000fd600078e00ff */
[----:B0-----:R-:W-:Y:S05]  /*0cc0*/  @!P0 BRA `(.L_x_10) ;  /* 0x0000000800a88947 */ /* 0x001fea0003800000 */
[----:B------:R-:W-:Y:S01]  /*0cd0*/  ISETP.GE.U32.AND P0, PT, R0, 0xf, PT ;  /* 0x0000000f0000780c */ /* 0x000fe20003f06070 */
[----:B------:R-:W-:Y:S01]  /*0ce0*/  BSSY.RECONVERGENT B1, `(.L_x_11) ;  /* 0x0000041000017945 */ /* 0x000fe20003800200 */
[----:B------:R-:W-:Y:S02]  /*0cf0*/  HFMA2 R17, -RZ, RZ, 0, 0 ;  /* 0x00000000ff117431 */ /* 0x000fe400000001ff */
[----:B------:R-:W-:-:S09]  /*0d00*/  IMAD.MOV.U32 R14, RZ, RZ, RZ ;  /* 0x000000ffff0e7224 */ /* 0x000fd200078e00ff */
[----:B------:R-:W-:Y:S05]  /*0d10*/  @!P0 BRA `(.L_x_12) ;  /* 0x0000000000f48947 */ /* 0x000fea0003800000 */
[----:B------:R-:W-:Y:S01]  /*0d20*/  BSSY.RECONVERGENT B2, `(.L_x_13) ;  /* 0x000003b000027945 */ /* 0x000fe20003800200 */
[----:B------:R-:W-:Y:S01]  /*0d30*/  MOV R17, RZ ;  /* 0x000000ff00117202 */ /* 0x000fe20000000f00 */
[----:B------:R-:W-:-:S07]  /*0d40*/  IMAD.MOV.U32 R14, RZ, RZ, RZ ;  /* 0x000000ffff0e7224 */ /* 0x000fce00078e00ff */
.L_x_14:
[----:B------:R-:W0:Y:S01]  /*0d50*/  LDC.64 R6, c[0x0][0x3a8] ;  /* 0x0000ea00ff067b82 */ /* 0x000e220000000a00 */
[----:B------:R-:W-:-:S05]  /*0d60*/  IADD3 R19, PT, PT, R11, R14, RZ ;  /* 0x0000000e0b137210 */ /* 0x000fca0007ffe0ff */
[----:B-----5:R-:W-:-:S05]  /*0d70*/  IMAD.WIDE.U32 R8, R19, 0x4, R2 ;  /* 0x0000000413087825 */ /* 0x020fca00078e0002 */
[----:B------:R-:W2:Y:S04]  /*0d80*/  LDG.E R24, desc[UR4][R8.64] ;  /* 0x0000000408187981 */ /* 0x000ea8000c1e1900 */
[----:B------:R-:W3:Y:S04]  /*0d90*/  LDG.E R26, desc[UR4][R8.64+0x4] ;  /* 0x00000404081a7981 */ /* 0x000ee8000c1e1900 */
[----:B------:R-:W4:Y:S04]  /*0da0*/  LDG.E R22, desc[UR4][R8.64+0x8] ;  /* 0x0000080408167981 */ /* 0x000f28000c1e1900 */
[----:B------:R-:W4:Y:S01]  /*0db0*/  LDG.E R20, desc[UR4][R8.64+0xc] ;  /* 0x00000c0408147981 */ /* 0x000f22000c1e1900 */
[----:B0-----:R-:W-:-:S03]  /*0dc0*/  IMAD.WIDE.U32 R6, R19, 0x4, R6 ;  /* 0x0000000413067825 */ /* 0x001fc600078e0006 */
[----:B------:R-:W4:Y:S04]  /*0dd0*/  LDG.E R18, desc[UR4][R8.64+0x10] ;  /* 0x0000100408127981 */ /* 0x000f28000c1e1900 */
[----:B------:R-:W2:Y:S04]  /*0de0*/  LDG.E R16, desc[UR4][R6.64] ;  /* 0x0000000406107981 */ /* 0x000ea8000c1e1900 */
[----:B------:R-:W3:Y:S04]  /*0df0*/  LDG.E R25, desc[UR4][R6.64+0x4] ;  /* 0x0000040406197981 */ /* 0x000ee8000c1e1900 */
[----:B------:R-:W4:Y:S04]  /*0e00*/  LDG.E R23, desc[UR4][R6.64+0x8] ;  /* 0x0000080406177981 */ /* 0x000f28000c1e1900 */
[----:B------:R-:W4:Y:S04]  /*0e10*/  LDG.E R21, desc[UR4][R6.64+0xc] ;  /* 0x00000c0406157981 */ /* 0x000f28000c1e1900 */
[----:B------:R-:W4:Y:S01]  /*0e20*/  LDG.E R19, desc[UR4][R6.64+0x10] ;  /* 0x0000100406137981 */ /* 0x000f22000c1e1900 */
[----:B--2---:R-:W-:-:S03]  /*0e30*/  FFMA R16, R16, R24, R17 ;  /* 0x0000001810107223 */ /* 0x004fc60000000011 */
[----:B------:R-:W2:Y:S01]  /*0e40*/  LDG.E R17, desc[UR4][R8.64+0x14] ;  /* 0x0000140408117981 */ /* 0x000ea2000c1e1900 */
[----:B---3--:R-:W-:-:S03]  /*0e50*/  FFMA R26, R25, R26, R16 ;  /* 0x0000001a191a7223 */ /* 0x008fc60000000010 */
[----:B------:R-:W2:Y:S01]  /*0e60*/  LDG.E R16, desc[UR4][R6.64+0x14] ;  /* 0x0000140406107981 */ /* 0x000ea2000c1e1900 */
[----:B----4-:R-:W-:-:S03]  /*0e70*/  FFMA R26, R23, R22, R26 ;  /* 0x00000016171a7223 */ /* 0x010fc6000000001a */
[----:B------:R-:W3:Y:S04]  /*0e80*/  LDG.E R22, desc[UR4][R8.64+0x18] ;  /* 0x0000180408167981 */ /* 0x000ee8000c1e1900 */
[----:B------:R-:W3:Y:S01]  /*0e90*/  LDG.E R23, desc[UR4][R6.64+0x18] ;  /* 0x0000180406177981 */ /* 0x000ee2000c1e1900 */
[----:B------:R-:W-:-:S03]  /*0ea0*/  FFMA R26, R21, R20, R26 ;  /* 0x00000014151a7223 */ /* 0x000fc6000000001a */
[----:B------:R-:W4:Y:S04]  /*0eb0*/  LDG.E R20, desc[UR4][R8.64+0x1c] ;  /* 0x00001c0408147981 */ /* 0x000f28000c1e1900 */
[----:B------:R-:W4:Y:S04]  /*0ec0*/  LDG.E R21, desc[UR4][R6.64+0x1c] ;  /* 0x00001c0406157981 */ /* 0x000f28000c1e1900 */
[----:B------:R-:W4:Y:S04]  /*0ed0*/  LDG.E R24, desc[UR4][R8.64+0x20] ;  /* 0x0000200408187981 */ /* 0x000f28000c1e1900 */
[----:B------:R-:W4:Y:S01]  /*0ee0*/  LDG.E R25, desc[UR4][R6.64+0x20] ;  /* 0x0000200406197981 */ /* 0x000f22000c1e1900 */
[----:B------:R-:W-:-:S03]  /*0ef0*/  FFMA R27, R19, R18, R26 ;  /* 0x00000012131b7223 */ /* 0x000fc6000000001a */
[----:B------:R-:W4:Y:S04]  /*0f00*/  LDG.E R19, desc[UR4][R8.64+0x24] ;  /* 0x0000240408137981 */ /* 0x000f28000c1e1900 */
[----:B------:R-:W4:Y:S04]  /*0f10*/  LDG.E R18, desc[UR4][R6.64+0x24] ;  /* 0x0000240406127981 */ /* 0x000f28000c1e1900 */
[----:B------:R-:W4:Y:S01]  /*0f20*/  LDG.E R26, desc[UR4][R8.64+0x3c] ;  /* 0x00003c04081a7981 */ /* 0x000f22000c1e1900 */
[----:B--2---:R-:W-:-:S03]  /*0f30*/  FFMA R16, R16, R17, R27 ;  /* 0x0000001110107223 */ /* 0x004fc6000000001b */
[----:B------:R-:W2:Y:S04]  /*0f40*/  LDG.E R17, desc[UR4][R8.64+0x28] ;  /* 0x0000280408117981 */ /* 0x000ea8000c1e1900 */
[----:B------:R-:W2:Y:S01]  /*0f50*/  LDG.E R27, desc[UR4][R6.64+0x3c] ;  /* 0x00003c04061b7981 */ /* 0x000ea2000c1e1900 */
[----:B---3--:R-:W-:-:S03]  /*0f60*/  FFMA R22, R23, R22, R16 ;  /* 0x0000001617167223 */ /* 0x008fc60000000010 */
[----:B------:R-:W2:Y:S04]  /*0f70*/  LDG.E R16, desc[UR4][R6.64+0x28] ;  /* 0x0000280406107981 */ /* 0x000ea8000c1e1900 */
[----:B------:R-:W3:Y:S01]  /*0f80*/  LDG.E R23, desc[UR4][R6.64+0x30] ;  /* 0x0000300406177981 */ /* 0x000ee2000c1e1900 */
[----:B----4-:R-:W-:-:S03]  /*0f90*/  FFMA R22, R21, R20, R22 ;  /* 0x0000001415167223 */ /* 0x010fc60000000016 */
[----:B------:R-:W4:Y:S04]  /*0fa0*/  LDG.E R21, desc[UR4][R8.64+0x2c] ;  /* 0x00002c0408157981 */ /* 0x000f28000c1e1900 */
[----:B------:R-:W4:Y:S01]  /*0fb0*/  LDG.E R20, desc[UR4][R6.64+0x2c] ;  /* 0x00002c0406147981 */ /* 0x000f22000c1e1900 */
[----:B------:R-:W-:-:S03]  /*0fc0*/  FFMA R25, R25, R24, R22 ;  /* 0x0000001819197223 */ /* 0x000fc60000000016 */
[----:B------:R-:W3:Y:S04]  /*0fd0*/  LDG.E R22, desc[UR4][R8.64+0x30] ;  /* 0x0000300408167981 */ /* 0x000ee8000c1e1900 */
[----:B------:R-:W3:Y:S01]  /*0fe0*/  LDG.E R24, desc[UR4][R8.64+0x38] ;  /* 0x0000380408187981 */ /* 0x000ee2000c1e1900 */
[----:B------:R-:W-:-:S03]  /*0ff0*/  FFMA R29, R18, R19, R25 ;  /* 0x00000013121d7223 */ /* 0x000fc60000000019 */
[----:B------:R-:W3:Y:S04]  /*1000*/  LDG.E R18, desc[UR4][R8.64+0x34] ;  /* 0x0000340408127981 */ /* 0x000ee8000c1e1900 */
[----:B------:R-:W3:Y:S04]  /*1010*/  LDG.E R25, desc[UR4][R6.64+0x34] ;  /* 0x0000340406197981 */ /* 0x000ee8000c1e1900 */
[----:B------:R-:W3:Y:S01]  /*1020*/  LDG.E R19, desc[UR4][R6.64+0x38] ;  /* 0x0000380406137981 */ /* 0x000ee2000c1e1900 */
[----:B------:R-:W-:Y:S02]  /*1030*/  VIADD R14, R14, 0x10 ;  /* 0x000000100e0e7836 */ /* 0x000fe40000000000 */
[----:B--2---:R-:W-:-:S04]  /*1040*/  FFMA R17, R16, R17, R29 ;  /* 0x0000001110117223 */ /* 0x004fc8000000001d */
[----:B----4-:R-:W-:Y:S01]  /*1050*/  FFMA R20, R20, R21, R17 ;  /* 0x0000001514147223 */ /* 0x010fe20000000011 */
[----:B------:R-:W-:-:S04]  /*1060*/  LOP3.LUT R21, R13, 0xfffffff0, RZ, 0xc0, !PT ;  /* 0xfffffff00d157812 */ /* 0x000fc800078ec0ff */
[----:B------:R-:W-:Y:S01]  /*1070*/  ISETP.NE.AND P0, PT, R14, R21, PT ;  /* 0x000000150e00720c */ /* 0x000fe20003f05270 */
[----:B---3--:R-:W-:-:S04]  /*1080*/  FFMA R20, R23, R22, R20 ;  /* 0x0000001617147223 */ /* 0x008fc80000000014 */
[----:B------:R-:W-:-:S04]  /*1090*/  FFMA R18, R25, R18, R20 ;  /* 0x0000001219127223 */ /* 0x000fc80000000014 */
[----:B------:R-:W-:-:S04]  /*10a0*/  FFMA R18, R19, R24, R18 ;  /* 0x0000001813127223 */ /* 0x000fc80000000012 */
[----:B------:R-:W-:Y:S01]  /*10b0*/  FFMA R17, R27, R26, R18 ;  /* 0x0000001a1b117223 */ /* 0x000fe20000000012 */
[----:B------:R-:W-:Y:S06]  /*10c0*/  @P0 BRA `(.L_x_14) ;  /* 0xfffffffc00200947 */ /* 0x000fec000383ffff */
[----:B------:R-:W-:Y:S05]  /*10d0*/  BSYNC.RECONVERGENT B2 ;  /* 0x0000000000027941 */ /* 0x000fea0003800200 */
.L_x_13:
[----:B------:R-:W-:-:S07]  /*10e0*/  MOV R14, R21 ;  /* 0x00000015000e7202 */ /* 0x000fce0000000f00 */
.L_x_12:
[----:B------:R-:W-:Y:S05]  /*10f0*/  BSYNC.RECONVERGENT B1 ;  /* 0x0000000000017941 */ /* 0x000fea0003800200 */
.L_x_11:
[----:B------:R-:W-:-:S13]  /*1100*/  LOP3.LUT P0, R6, R13, 0xf, RZ, 0xc0, !PT ;  /* 0x0000000f0d067812 */ /* 0x000fda000780c0ff */
        /* <DEDUP_REMOVED lines=11> */
[----:B-----5:R-:W-:-:S03]  /*11c0*/  IMAD.WIDE.U32 R18, R7, 0x4, R2 ;  /* 0x0000000407127825 */ /* 0x020fc600078e0002 */
[----:B------:R-:W-:Y:S02]  /*11d0*/  SHF.L.U64.HI R23, R23, 0x2, R6 ;  /* 0x0000000217177819 */ /* 0x000fe40000010206 */
[----:B------:R-:W-:Y:S01]  /*11e0*/  IADD3 R6, P2, PT, R2, R9, RZ ;  /* 0x0000000902067210 */ /* 0x000fe20007f5e0ff */
[----:B------:R-:W2:Y:S01]  /*11f0*/  LDG.E R18, desc[UR4][R18.64] ;  /* 0x0000000412127981 */ /* 0x000ea2000c1e1900 */
[----:B-1----:R-:W-:-:S04]  /*1200*/  IADD3 R8, P1, PT, R9, UR6, RZ ;  /* 0x0000000609087c10 */ /* 0x002fc8000ff3e0ff */
[----:B------:R-:W-:Y:S01]  /*1210*/  IADD3.X R9, PT, PT, R23, UR7, RZ, P1, !PT ;  /* 0x0000000717097c10 */ /* 0x000fe20008ffe4ff */
[----:B0-----:R-:W-:Y:S01]  /*1220*/  IMAD.WIDE.U32 R20, R7, 0x4, R20 ;  /* 0x0000000407147825 */ /* 0x001fe200078e0014 */
[----:B------:R-:W-:-:S03]  /*1230*/  IADD3.X R7, PT, PT, R3, R23, RZ, P2, !PT ;  /* 0x0000001703077210 */ /* 0x000fc600017fe4ff */
        /* <DEDUP_REMOVED lines=8> */
[----:B------:R-:W4:Y:S01]  /*12c0*/  LDG.E R21, desc[UR4][R6.64+0x18] ;  /* 0x0000180406157981 */ /* 0x000f22000c1e1900 */
[----:B--2---:R-:W-:-:S03]  /*12d0*/  FFMA R25, R20, R18, R17 ;  /* 0x0000001214197223 */ /* 0x004fc60000000011 */
[----:B------:R-:W2:Y:S01]  /*12e0*/  LDG.E R17, desc[UR4][R8.64+0xc] ;  /* 0x00000c0408117981 */ /* 0x000ea2000c1e1900 */
[----:B---3--:R-:W-:-:S03]  /*12f0*/  FFMA R29, R26, R27, R25 ;  /* 0x0000001b1a1d7223 */ /* 0x008fc60000000019 */
[----:B------:R-:W3:Y:S04]  /*1300*/  LDG.E R25, desc[UR4][R8.64+0x10] ;  /* 0x0000100408197981 */ /* 0x000ee8000c1e1900 */
[----:B------:R-:W3:Y:S04]  /*1310*/  LDG.E R26, desc[UR4][R6.64+0x10] ;  /* 0x00001004061a7981 */ /* 0x000ee8000c1e1900 */
[----:B------:R-:W3:Y:S04]  /*1320*/  LDG.E R18, desc[UR4][R8.64+0x18] ;  /* 0x0000180408127981 */ /* 0x000ee8000c1e1900 */
[----:B------:R-:W3:Y:S04]  /*1330*/  LDG.E R20, desc[UR4][R8.64+0x1c] ;  /* 0x00001c0408147981 */ /* 0x000ee8000c1e1900 */
[----:B------:R-:W3:Y:S01]  /*1340*/  LDG.E R27, desc[UR4][R6.64+0x1c] ;  /* 0x00001c04061b7981 */ /* 0x000ee2000c1e1900 */
[----:B----4-:R-:W-:Y:S01]  /*1350*/  FFMA R16, R16, R23, R29 ;  /* 0x0000001710107223 */ /* 0x010fe2000000001d */
[----:B------:R-:W-:-:S03]  /*1360*/  VIADD R14, R14, 0x8 ;  /* 0x000000080e0e7836 */ /* 0x000fc60000000000 */
[----:B--2---:R-:W-:-:S04]  /*1370*/  FFMA R16, R17, R22, R16 ;  /* 0x0000001611107223 */ /* 0x004fc80000000010 */
[----:B---3--:R-:W-:-:S04]  /*1380*/  FFMA R16, R25, R26, R16 ;  /* 0x0000001a19107223 */ /* 0x008fc80000000010 */
[----:B------:R-:W-:-:S04]  /*1390*/  FFMA R19, R19, R28, R16 ;  /* 0x0000001c13137223 */ /* 0x000fc80000000010 */
[----:B------:R-:W-:-:S04]  /*13a0*/  FFMA R19, R18, R21, R19 ;  /* 0x0000001512137223 */ /* 0x000fc80000000013 */
[----:B------:R-:W-:-:S07]  /*13b0*/  FFMA R17, R20, R27, R19 ;  /* 0x0000001b14117223 */ /* 0x000fce0000000013 */
.L_x_16:
[----:B------:R-:W-:Y:S05]  /*13c0*/  BSYNC.RECONVERGENT B1 ;  /* 0x0000000000017941 */ /* 0x000fea0003800200 */
.L_x_15:
        /* <DEDUP_REMOVED lines=10> */
[----:B------:R-:W-:-:S03]  /*1470*/  IMAD.SHL.U32 R19, R6, 0x4, RZ ;  /* 0x0000000406137824 */ /* 0x000fc600078e00ff */
[----:B------:R-:W-:Y:S02]  /*1480*/  SHF.L.U64.HI R23, R6, 0x2, R9 ;  /* 0x0000000206177819 */ /* 0x000fe40000010209 */
[----:B-----5:R-:W-:Y:S02]  /*1490*/  IADD3 R6, P2, PT, R2, R19, RZ ;  /* 0x0000001302067210 */ /* 0x020fe40007f5e0ff */
[----:B-1----:R-:W-:Y:S01]  /*14a0*/  IADD3 R8, P1, PT, R19, UR6, RZ ;  /* 0x0000000613087c10 */ /* 0x002fe2000ff3e0ff */
[----:B------:R-:W-:-:S03]  /*14b0*/  IMAD.WIDE.U32 R18, R7, 0x4, R2 ;  /* 0x0000000407127825 */ /* 0x000fc600078e0002 */
[----:B------:R-:W-:Y:S01]  /*14c0*/  IADD3.X R9, PT, PT, R23, UR7, RZ, P1, !PT ;  /* 0x0000000717097c10 */ /* 0x000fe20008ffe4ff */
[----:B0-----:R-:W-:Y:S02]  /*14d0*/  IMAD.WIDE.U32 R20, R7, 0x4, R20 ;  /* 0x0000000407147825 */ /* 0x001fe400078e0014 */
[----:B------:R-:W2:Y:S02]  /*14e0*/  LDG.E R18, desc[UR4][R18.64] ;  /* 0x0000000412127981 */ /* 0x000ea4000c1e1900 */
        /* <DEDUP_REMOVED lines=13> */
.L_x_18:
[----:B------:R-:W-:Y:S05]  /*15c0*/  BSYNC.RECONVERGENT B1 ;  /* 0x0000000000017941 */ /* 0x000fea0003800200 */
.L_x_17:
        /* <DEDUP_REMOVED lines=26> */
.L_x_10:
[----:B------:R-:W-:Y:S05]  /*1770*/  BSYNC.RECONVERGENT B0 ;  /* 0x0000000000007941 */ /* 0x000fea0003800200 */
.L_x_9:
[----:B------:R0:W-:Y:S01]  /*1780*/  STG.E desc[UR4][R4.64+0x8], R17 ;  /* 0x0000081104007986 */ /* 0x0001e2000c101904 */
[----:B------:R-:W-:Y:S01]  /*1790*/  FSETP.GT.AND P0, PT, R15, RZ, PT ;  /* 0x000000ff0f00720b */ /* 0x000fe20003f04000 */
[----:B------:R-:W-:Y:S01]  /*17a0*/  BSSY.RECONVERGENT B0, `(.L_x_19) ;  /* 0x0000007000007945 */ /* 0x000fe20003800200 */
[----:B------:R-:W-:Y:S01]  /*17b0*/  FSETP.GEU.AND P1, PT, R17, RZ, PT ;  /* 0x000000ff1100720b */ /* 0x000fe20003f2e000 */
[C---:B------:R-:W-:Y:S01]  /*17c0*/  IMAD.IADD R9, R0.reuse, 0x1, R13 ;  /* 0x0000000100097824 */ /* 0x040fe200078e020d */
[----:B------:R-:W-:-:S09]  /*17d0*/  ISETP.GE.AND P2, PT, R0, RZ, PT ;  /* 0x000000ff0000720c */ /* 0x000fd20003f46270 */
[----:B0-----:R-:W-:Y:S05]  /*17e0*/  @!P0 BRA `(.L_x_20) ;  /* 0x0000000000088947 */ /* 0x001fea0003800000 */
[----:B------:R-:W2:Y:S04]  /*17f0*/  LDG.E R7, desc[UR4][R4.64+0xc] ;  /* 0x00000c0404077981 */ /* 0x000ea8000c1e1900 */
[----:B--2---:R0:W-:Y:S02]  /*1800*/  STG.E desc[UR4][R4.64+0x4], R7 ;  /* 0x0000040704007986 */ /* 0x0041e4000c101904 */
.L_x_20:
[----:B------:R-:W-:Y:S05]  /*1810*/  BSYNC.RECONVERGENT B0 ;  /* 0x0000000000007941 */ /* 0x000fea0003800200 */
.L_x_19:
[----:B------:R-:W-:Y:S04]  /*1820*/  BSSY.RECONVERGENT B0, `(.L_x_21) ;  /* 0x0000004000007945 */ /* 0x000fe80003800200 */
[----:B------:R-:W-:Y:S05]  /*1830*/  @P1 BRA `(.L_x_22) ;  /* 0x0000000000081947 */ /* 0x000fea0003800000 */
[----:B0-----:R-:W2:Y:S04]  /*1840*/  LDG.E R7, desc[UR4][R4.64+0x10] ;  /* 0x0000100404077981 */ /* 0x001ea8000c1e1900 */
[----:B--2---:R1:W-:Y:S02]  /*1850*/  STG.E desc[UR4][R4.64+0x8], R7 ;  /* 0x0000080704007986 */ /* 0x0043e4000c101904 */
.L_x_22:
[----:B------:R-:W-:Y:S05]  /*1860*/  BSYNC.RECONVERGENT B0 ;  /* 0x0000000000007941 */ /* 0x000fea0003800200 */
.L_x_21:
[----:B------:R-:W-:Y:S01]  /*1870*/  BSSY.RECONVERGENT B1, `(.L_x_23) ;  /* 0x0000083000017945 */ /* 0x000fe20003800200 */
[----:B------:R-:W-:-:S03]  /*1880*/  IMAD R12, R12, R9, RZ ;  /* 0x000000090c0c7224 */ /* 0x000fc600078e02ff */
[----:B------:R-:W-:Y:S05]  /*1890*/  @!P2 BRA `(.L_x_24) ;  /* 0x000000080000a947 */ /* 0x000fea0003800000 */
[----:B01----:R0:W5:Y:S01]  /*18a0*/  LDG.E.64 R6, desc[UR4][R4.64+0x20] ;  /* 0x0000200404067981 */ /* 0x003162000c1e1b00 */
[----:B------:R-:W-:-:S04]  /*18b0*/  IMAD.HI R12, R12, 0x2aaaaaab, RZ ;  /* 0x2aaaaaab0c0c7827 */ /* 0x000fc800078e02ff */
[----:B------:R-:W-:Y:S01]  /*18c0*/  HFMA2 R18, -RZ, RZ, 0, 0 ;  /* 0x00000000ff127431 */ /* 0x000fe200000001ff */
[----:B------:R-:W-:Y:S01]  /*18d0*/  BSSY.RECONVERGENT B0, `(.L_x_25) ;  /* 0x0000051000007945 */ /* 0x000fe20003800200 */
[----:B------:R-:W-:Y:S02]  /*18e0*/  LOP3.LUT R20, R13, 0xfffffffc, RZ, 0xc0, !PT ;  /* 0xfffffffc0d147812 */ /* 0x000fe400078ec0ff */
[----:B------:R-:W-:-:S07]  /*18f0*/  LEA.HI R12, R12, R12, RZ, 0x1 ;  /* 0x0000000c0c0c7211 */ /* 0x000fce00078f08ff */
.L_x_32:
[----:B-1234-:R-:W-:Y:S01]  /*1900*/  IMAD.IADD R9, R11, 0x1, R18 ;  /* 0x000000010b097824 */ /* 0x01efe200078e0212 */
[----:B------:R-:W-:Y:S01]  /*1910*/  ISETP.GE.U32.AND P1, PT, R0, 0x3, PT ;  /* 0x000000030000780c */ /* 0x000fe20003f26070 */
[----:B------:R-:W-:Y:S01]  /*1920*/  BSSY.RECONVERGENT B2, `(.L_x_26) ;  /* 0x000002a000027945 */ /* 0x000fe20003800200 */
[----:B------:R-:W-:Y:S01]  /*1930*/  ISETP.NE.AND P0, PT, R18, R0, PT ;  /* 0x000000001200720c */ /* 0x000fe20003f05270 */
[----:B-----5:R-:W-:Y:S01]  /*1940*/  IMAD.WIDE.U32 R8, R9, 0x4, R6 ;  /* 0x0000000409087825 */ /* 0x020fe200078e0006 */
[----:B------:R-:W-:-:S03]  /*1950*/  MOV R22, RZ ;  /* 0x000000ff00167202 */ /* 0x000fc60000000f00 */
[----:B------:R-:W-:Y:S01]  /*1960*/  IMAD R21, R13, R18, R12 ;  /* 0x000000120d157224 */ /* 0x000fe200078e020c */
[----:B------:R1:W-:Y:S01]  /*1970*/  STG.E desc[UR4][R8.64], RZ ;  /* 0x000000ff08007986 */ /* 0x0003e2000c101904 */
[----:B------:R-:W-:Y:S01]  /*1980*/  IMAD.MOV.U32 R19, RZ, RZ, RZ ;  /* 0x000000ffff137224 */ /* 0x000fe200078e00ff */
[----:B------:R-:W-:-:S03]  /*1990*/  IADD3 R18, PT, PT, R18, 0x1, RZ ;  /* 0x0000000112127810 */ /* 0x000fc60007ffe0ff */
[----:B------:R-:W-:Y:S05]  /*19a0*/  @!P1 BRA `(.L_x_27) ;  /* 0x0000000000849947 */ /* 0x000fea0003800000 */
[----:B------:R-:W-:Y:S01]  /*19b0*/  BSSY.RECONVERGENT B3, `(.L_x_28) ;  /* 0x000001f000037945 */ /* 0x000fe20003800200 */
[----:B------:R-:W-:Y:S01]  /*19c0*/  IMAD.MOV.U32 R22, RZ, RZ, RZ ;  /* 0x000000ffff167224 */ /* 0x000fe200078e00ff */
[----:B------:R-:W-:-:S07]  /*19d0*/  MOV R19, RZ ;  /* 0x000000ff00137202 */ /* 0x000fce0000000f00 */
.L_x_29:
[----:B--2---:R-:W2:Y:S01]  /*19e0*/  LDC.64 R16, c[0x0][0x398] ;  /* 0x0000e600ff107b82 */ /* 0x004ea20000000a00 */
[----:B------:R-:W-:Y:S01]  /*19f0*/  IADD3 R23, PT, PT, R21, R22, RZ ;  /* 0x0000001615177210 */ /* 0x000fe20007ffe0ff */
[----:B------:R-:W-:-:S04]  /*1a00*/  IMAD.IADD R15, R11, 0x1, R22 ;  /* 0x000000010b0f7824 */ /* 0x000fc800078e0216 */
[----:B------:R-:W-:-:S05]  /*1a10*/  IMAD.WIDE.U32 R14, R15, 0x4, R2 ;  /* 0x000000040f0e7825 */ /* 0x000fca00078e0002 */
[----:B------:R-:W3:Y:S01]  /*1a20*/  LDG.E R24, desc[UR4][R14.64] ;  /* 0x000000040e187981 */ /* 0x000ee2000c1e1900 */
[----:B--2---:R-:W-:-:S05]  /*1a30*/  IMAD.WIDE R16, R23, 0x4, R16 ;  /* 0x0000000417107825 */ /* 0x004fca00078e0210 */
[----:B------:R-:W3:Y:S02]  /*1a40*/  LDG.E R23, desc[UR4][R16.64] ;  /* 0x0000000410177981 */ /* 0x000ee4000c1e1900 */
[----:B---3--:R-:W-:-:S04]  /*1a50*/  FMUL R23, R23, R24 ;  /* 0x0000001817177220 */ /* 0x008fc80000400000 */
[----:B------:R-:W-:-:S05]  /*1a60*/  FFMA R23, R24, R23, R19 ;  /* 0x0000001718177223 */ /* 0x000fca0000000013 */
[----:B------:R2:W-:Y:S04]  /*1a70*/  STG.E desc[UR4][R8.64], R23 ;  /* 0x0000001708007986 */ /* 0x0005e8000c101904 */
[----:B------:R-:W3:Y:S04]  /*1a80*/  LDG.E R19, desc[UR4][R16.64+0x4] ;  /* 0x0000040410137981 */ /* 0x000ee8000c1e1900 */
        /* <DEDUP_REMOVED lines=10> */
[----:B------:R-:W3:Y:S01]  /*1b30*/  LDG.E R24, desc[UR4][R14.64+0xc] ;  /* 0x00000c040e187981 */ /* 0x000ee2000c1e1900 */
[----:B------:R-:W-:-:S05]  /*1b40*/  VIADD R22, R22, 0x4 ;  /* 0x0000000416167836 */ /* 0x000fca0000000000 */
[----:B------:R-:W-:Y:S01]  /*1b50*/  ISETP.NE.AND P1, PT, R22, R20, PT ;  /* 0x000000141600720c */ /* 0x000fe20003f25270 */
[----:B---3--:R-:W-:-:S04]  /*1b60*/  FMUL R19, R19, R24 ;  /* 0x0000001813137220 */ /* 0x008fc80000400000 */
[----:B------:R-:W-:-:S05]  /*1b70*/  FFMA R19, R24, R19, R27 ;  /* 0x0000001318137223 */ /* 0x000fca000000001b */
[----:B------:R2:W-:Y:S03]  /*1b80*/  STG.E desc[UR4][R8.64], R19 ;  /* 0x0000001308007986 */ /* 0x0005e6000c101904 */
[----:B------:R-:W-:Y:S05]  /*1b90*/  @P1 BRA `(.L_x_29) ;  /* 0xfffffffc00901947 */ /* 0x000fea000383ffff */
[----:B------:R-:W-:Y:S05]  /*1ba0*/  BSYNC.RECONVERGENT B3 ;  /* 0x0000000000037941 */ /* 0x000fea0003800200 */
.L_x_28:
[----:B------:R-:W-:-:S07]  /*1bb0*/  MOV R22, R20 ;  /* 0x0000001400167202 */ /* 0x000fce0000000f00 */
.L_x_27:
[----:B------:R-:W-:Y:S05]  /*1bc0*/  BSYNC.RECONVERGENT B2 ;  /* 0x0000000000027941 */ /* 0x000fea0003800200 */
.L_x_26:
[----:B--2---:R-:W-:Y:S01]  /*1bd0*/  LOP3.LUT P1, R23, R13, 0x3, RZ, 0xc0, !PT ;  /* 0x000000030d177812 */ /* 0x004fe2000782c0ff */
[----:B------:R-:W-:-:S12]  /*1be0*/  BSSY.RECONVERGENT B2, `(.L_x_30) ;  /* 0x000001e000027945 */ /* 0x000fd80003800200 */
[----:B------:R-:W-:Y:S05]  /*1bf0*/  @!P1 BRA `(.L_x_31) ;  /* 0x0000000000709947 */ /* 0x000fea0003800000 */
[----:B------:R-:W2:Y:S01]  /*1c00*/  LDC.64 R16, c[0x0][0x398] ;  /* 0x0000e600ff107b82 */ /* 0x000ea20000000a00 */
[----:B------:R-:W-:Y:S01]  /*1c10*/  IADD3 R15, PT, PT, R11, R22, RZ ;  /* 0x000000160b0f7210 */ /* 0x000fe20007ffe0ff */
[----:B------:R-:W-:-:S04]  /*1c20*/  IMAD.IADD R21, R21, 0x1, R22 ;  /* 0x0000000115157824 */ /* 0x000fc800078e0216 */
[----:B------:R-:W-:-:S06]  /*1c30*/  IMAD.WIDE.U32 R14, R15, 0x4, R2 ;  /* 0x000000040f0e7825 */ /* 0x000fcc00078e0002 */
[----:B------:R-:W3:Y:S01]  /*1c40*/  LDG.E R14, desc[UR4][R14.64] ;  /* 0x000000040e0e7981 */ /* 0x000ee2000c1e1900 */
[----:B--2---:R-:W-:-:S05]  /*1c50*/  IMAD.WIDE R16, R21, 0x4, R16 ;  /* 0x0000000415107825 */ /* 0x004fca00078e0210 */
[----:B------:R-:W3:Y:S01]  /*1c60*/  LDG.E R21, desc[UR4][R16.64] ;  /* 0x0000000410157981 */ /* 0x000ee2000c1e1900 */
[----:B------:R-:W-:Y:S01]  /*1c70*/  ISETP.NE.AND P1, PT, R23, 0x1, PT ;  /* 0x000000011700780c */ /* 0x000fe20003f25270 */
[----:B---3--:R-:W-:-:S04]  /*1c80*/  FMUL R21, R21, R14 ;  /* 0x0000000e15157220 */ /* 0x008fc80000400000 */
[----:B------:R-:W-:-:S05]  /*1c90*/  FFMA R21, R14, R21, R19 ;  /* 0x000000150e157223 */ /* 0x000fca0000000013 */
[----:B------:R2:W-:Y:S03]  /*1ca0*/  STG.E desc[UR4][R8.64], R21 ;  /* 0x0000001508007986 */ /* 0x0005e6000c101904 */
[----:B------:R-:W-:Y:S05]  /*1cb0*/  @!P1 BRA `(.L_x_31) ;  /* 0x0000000000409947 */ /* 0x000fea0003800000 */
[----:B------:R-:W-:-:S04]  /*1cc0*/  IADD3 R15, P1, PT, R11, R22, RZ ;  /* 0x000000160b0f7210 */ /* 0x000fc80007f3e0ff */
[----:B------:R-:W-:Y:S02]  /*1cd0*/  IADD3.X R19, PT, PT, RZ, RZ, RZ, P1, !PT ;  /* 0x000000ffff137210 */ /* 0x000fe40000ffe4ff */
[----:B------:R-:W-:-:S04]  /*1ce0*/  LEA R14, P1, R15, R2, 0x2 ;  /* 0x000000020f0e7211 */ /* 0x000fc800078210ff */
[----:B------:R-:W-:Y:S02]  /*1cf0*/  LEA.HI.X R15, R15, R3, R19, 0x2, P1 ;  /* 0x000000030f0f7211 */ /* 0x000fe400008f1413 */
[----:B------:R-:W3:Y:S04]  /*1d00*/  LDG.E R19, desc[UR4][R16.64+0x4] ;  /* 0x0000040410137981 */ /* 0x000ee8000c1e1900 */
[----:B------:R-:W3:Y:S01]  /*1d10*/  LDG.E R22, desc[UR4][R14.64+0x4] ;  /* 0x000004040e167981 */ /* 0x000ee2000c1e1900 */
[----:B------:R-:W-:Y:S01]  /*1d20*/  ISETP.NE.AND P1, PT, R23, 0x2, PT ;  /* 0x000000021700780c */ /* 0x000fe20003f25270 */
[----:B---3--:R-:W-:-:S04]  /*1d30*/  FMUL R19, R19, R22 ;  /* 0x0000001613137220 */ /* 0x008fc80000400000 */
[----:B------:R-:W-:-:S05]  /*1d40*/  FFMA R24, R22, R19, R21 ;  /* 0x0000001316187223 */ /* 0x000fca0000000015 */
[----:B------:R3:W-:Y:S03]  /*1d50*/  STG.E desc[UR4][R8.64], R24 ;  /* 0x0000001808007986 */ /* 0x0007e6000c101904 */
[----:B------:R-:W-:Y:S05]  /*1d60*/  @!P1 BRA `(.L_x_31) ;  /* 0x0000000000149947 */ /* 0x000fea0003800000 */
[----:B------:R-:W4:Y:S04]  /*1d70*/  LDG.E R16, desc[UR4][R16.64+0x8] ;  /* 0x0000080410107981 */ /* 0x000f28000c1e1900 */
[----:B------:R-:W4:Y:S02]  /*1d80*/  LDG.E R15, desc[UR4][R14.64+0x8] ;  /* 0x000008040e0f7981 */ /* 0x000f24000c1e1900 */
[----:B----4-:R-:W-:-:S04]  /*1d90*/  FMUL R22, R16, R15 ;  /* 0x0000000f10167220 */ /* 0x010fc80000400000 */
[----:B------:R-:W-:-:S05]  /*1da0*/  FFMA R19, R15, R22, R24 ;  /* 0x000000160f137223 */ /* 0x000fca0000000018 */
[----:B------:R4:W-:Y:S02]  /*1db0*/  STG.E desc[UR4][R8.64], R19 ;  /* 0x0000001308007986 */ /* 0x0009e4000c101904 */
.L_x_31:
[----:B------:R-:W-:Y:S05]  /*1dc0*/  BSYNC.RECONVERGENT B2 ;  /* 0x0000000000027941 */ /* 0x000fea0003800200 */
.L_x_30:
[----:B------:R-:W-:Y:S05]  /*1dd0*/  @P0 BRA `(.L_x_32) ;  /* 0xfffffff800c80947 */ /* 0x000fea000383ffff */
[----:B------:R-:W-:Y:S05]  /*1de0*/  BSYNC.RECONVERGENT B0 ;  /* 0x0000000000007941 */ /* 0x000fea0003800200 */
.L_x_25:
[----:B------:R-:W5:Y:S02]  /*1df0*/  LDG.E R0, desc[UR4][R4.64] ;  /* 0x0000000404007981 */ /* 0x000f64000c1e1900 */
[----:B-----5:R-:W-:-:S13]  /*1e00*/  ISETP.GE.AND P0, PT, R0, RZ, PT ;  /* 0x000000ff0000720c */ /* 0x020fda0003f06270 */
[----:B------:R-:W-:Y:S05]  /*1e10*/  @!P0 BRA `(.L_x_24) ;  /* 0x0000000000a08947 */ /* 0x000fea0003800000 */
[----:B------:R-:W0:Y:S01]  /*1e20*/  LDC.64 R12, c[0x0][0x390] ;  /* 0x0000e400ff0c7b82 */ /* 0x000e220000000a00 */
[----:B------:R-:W-:-:S07]  /*1e30*/  HFMA2 R2, -RZ, RZ, 0, 0 ;  /* 0x00000000ff027431 */ /* 0x000fce00000001ff */
[----:B-1234-:R-:W1:Y:S08]  /*1e40*/  LDC.64 R8, c[0x0][0x3a0] ;  /* 0x0000e800ff087b82 */ /* 0x01ee700000000a00 */
[----:B------:R-:W2:Y:S02]  /*1e50*/  LDC.64 R6, c[0x0][0x3a8] ;  /* 0x0000ea00ff067b82 */ /* 0x000ea40000000a00 */
.L_x_35:
[----:B------:R-:W-:Y:S01]  /*1e60*/  IMAD.IADD R15, R11, 0x1, R2 ;  /* 0x000000010b0f7824 */ /* 0x000fe200078e0202 */
[----:B------:R-:W3:Y:S03]  /*1e70*/  LDG.E R20, desc[UR4][R4.64+0x8] ;  /* 0x0000080404147981 */ /* 0x000ee6000c1e1900 */
[C---:B0-----:R-:W-:Y:S01]  /*1e80*/  IMAD.WIDE R18, R15.reuse, 0x4, R12 ;  /* 0x000000040f127825 */ /* 0x041fe200078e020c */
[----:B------:R-:W4:Y:S05]  /*1e90*/  LDG.E R0, desc[UR4][R4.64+0x4] ;  /* 0x0000040404007981 */ /* 0x000f2a000c1e1900 */
[----:B------:R-:W5:Y:S01]  /*1ea0*/  LDG.E R18, desc[UR4][R18.64] ;  /* 0x0000000412127981 */ /* 0x000f62000c1e1900 */
[----:B--2---:R-:W-:-:S04]  /*1eb0*/  IMAD.WIDE R16, R15, 0x4, R6 ;  /* 0x000000040f107825 */ /* 0x004fc800078e0206 */
[----:B-1----:R-:W-:Y:S02]  /*1ec0*/  IMAD.WIDE R14, R15, 0x4, R8 ;  /* 0x000000040f0e7825 */ /* 0x002fe400078e0208 */
[----:B------:R-:W2:Y:S04]  /*1ed0*/  LDG.E R17, desc[UR4][R16.64] ;  /* 0x0000000410117981 */ /* 0x000ea8000c1e1900 */
[----:B------:R-:W2:Y:S01]  /*1ee0*/  LDG.E R15, desc[UR4][R14.64] ;  /* 0x000000040e0f7981 */ /* 0x000ea2000c1e1900 */
[----:B------:R-:W-:Y:S01]  /*1ef0*/  BSSY.RECONVERGENT B0, `(.L_x_33) ;  /* 0x0000011000007945 */ /* 0x000fe20003800200 */
[----:B---3--:R-:W-:Y:S01]  /*1f00*/  FMUL R20, R20, R20 ;  /* 0x0000001414147220 */ /* 0x008fe20000400000 */
[----:B-----5:R-:W-:-:S04]  /*1f10*/  FADD R3, R18, R18 ;  /* 0x0000001212037221 */ /* 0x020fc80000000000 */
[----:B------:R-:W0:Y:S01]  /*1f20*/  MUFU.RCP R22, R3 ;  /* 0x0000000300167308 */ /* 0x000e220000001000 */
[----:B----4-:R-:W-:Y:S01]  /*1f30*/  FMUL R0, R0, R0 ;  /* 0x0000000000007220 */ /* 0x010fe20000400000 */
[----:B--2---:R-:W-:-:S04]  /*1f40*/  FMUL R21, R20, R17 ;  /* 0x0000001114157220 */ /* 0x004fc80000400000 */
[----:B------:R-:W-:-:S04]  /*1f50*/  FFMA R0, R0, R15, -R21 ;  /* 0x0000000f00007223 */ /* 0x000fc80000000815 */
[----:B------:R-:W1:Y:S01]  /*1f60*/  FCHK P0, R0, R3 ;  /* 0x0000000300007302 */ /* 0x000e620000000000 */
[----:B0-----:R-:W-:-:S04]  /*1f70*/  FFMA R19, -R3, R22, 1 ;  /* 0x3f80000003137423 */ /* 0x001fc80000000116 */
[----:B------:R-:W-:-:S04]  /*1f80*/  FFMA R19, R22, R19, R22 ;  /* 0x0000001316137223 */ /* 0x000fc80000000016 */
[----:B------:R-:W-:-:S04]  /*1f90*/  FFMA R16, R0, R19, RZ ;  /* 0x0000001300107223 */ /* 0x000fc800000000ff */
[----:B------:R-:W-:-:S04]  /*1fa0*/  FFMA R14, -R3, R16, R0 ;  /* 0x00000010030e7223 */ /* 0x000fc80000000100 */
[----:B------:R-:W-:Y:S01]  /*1fb0*/  FFMA R16, R19, R14, R16 ;  /* 0x0000000e13107223 */ /* 0x000fe20000000010 */
[----:B-1----:R-:W-:Y:S06]  /*1fc0*/  @!P0 BRA `(.L_x_34) ;  /* 0x00000000000c8947 */ /* 0x002fec0003800000 */
[----:B------:R-:W-:-:S07]  /*1fd0*/  MOV R14, 0x1ff0 ;  /* 0x00001ff0000e7802 */ /* 0x000fce0000000f00 */
[----:B------:R-:W-:Y:S05]  /*1fe0*/  CALL.REL.NOINC `($__internal_0_$__cuda_sm3x_div_rn_noftz_f32_slowpath) ;  /* 0x00000000004c7944 */ /* 0x000fea0003c00000 */
[----:B------:R-:W-:-:S07]  /*1ff0*/  MOV R16, R0 ;  /* 0x0000000000107202 */ /* 0x000fce0000000f00 */
.L_x_34:
[----:B------:R-:W-:Y:S05]  /*2000*/  BSYNC.RECONVERGENT B0 ;  /* 0x0000000000007941 */ /* 0x000fea0003800200 */
.L_x_33:
[----:B------:R-:W2:Y:S02]  /*2010*/  LDG.E.64 R14, desc[UR4][R4.64+0x20] ;  /* 0x00002004040e7981 */ /* 0x000ea4000c1e1b00 */
[----:B--2---:R-:W-:-:S05]  /*2020*/  IMAD.WIDE.U32 R14, R2, 0x4, R14 ;  /* 0x00000004020e7825 */ /* 0x004fca00078e000e */
[----:B------:R-:W2:Y:S02]  /*2030*/  LDG.E R3, desc[UR4][R14.64] ;  /* 0x000000040e037981 */ /* 0x000ea4000c1e1900 */
[----:B--2---:R-:W-:-:S05]  /*2040*/  FADD R3, R3, R16 ;  /* 0x0000001003037221 */ /* 0x004fca0000000000 */
[----:B------:R0:W-:Y:S04]  /*2050*/  STG.E desc[UR4][R14.64], R3 ;  /* 0x000000030e007986 */ /* 0x0001e8000c101904 */
[----:B------:R-:W2:Y:S02]  /*2060*/  LDG.E R17, desc[UR4][R4.64] ;  /* 0x0000000404117981 */ /* 0x000ea4000c1e1900 */
[C---:B--2---:R-:W-:Y:S02]  /*2070*/  ISETP.GE.AND P0, PT, R2.reuse, R17, PT ;  /* 0x000000110200720c */ /* 0x044fe40003f06270 */
[----:B------:R-:W-:-:S11]  /*2080*/  IADD3 R2, PT, PT, R2, 0x1, RZ ;  /* 0x0000000102027810 */ /* 0x000fd60007ffe0ff */
[----:B0-----:R-:W-:Y:S05]  /*2090*/  @!P0 BRA `(.L_x_35) ;  /* 0xfffffffc00708947 */ /* 0x001fea000383ffff */
.L_x_24:
[----:B------:R-:W-:Y:S05]  /*20a0*/  BSYNC.RECONVERGENT B1 ;  /* 0x0000000000017941 */ /* 0x000fea0003800200 */
.L_x_23:
[----:B------:R-:W0:Y:S01]  /*20b0*/  LDCU UR6, c[0x0][0x360] ;  /* 0x00006c00ff0677ac */ /* 0x000e220008000800 */
[----:B-----5:R-:W0:Y:S01]  /*20c0*/  LDC R3, c[0x0][0x370] ;  /* 0x0000dc00ff037b82 */ /* 0x020e220000000800 */
[----:B------:R-:W1:Y:S01]  /*20d0*/  LDCU UR7, c[0x0][0x380] ;  /* 0x00007000ff0777ac */ /* 0x000e620008000800 */
[----:B0-----:R-:W-:-:S05]  /*20e0*/  IMAD R10, R3, UR6, R10 ;  /* 0x00000006030a7c24 */ /* 0x001fca000f8e020a */
[----:B-1----:R-:W-:-:S13]  /*20f0*/  ISETP.GE.AND P0, PT, R10, UR7, PT ;  /* 0x000000070a007c0c */ /* 0x002fda000bf06270 */
[----:B------:R-:W-:Y:S05]  /*2100*/  @!P0 BRA `(.L_x_36) ;  /* 0xffffffdc00e08947 */ /* 0x000fea000383ffff */
[----:B------:R-:W-:Y:S05]  /*2110*/  EXIT ;  /* 0x000000000000794d */ /* 0x000fea0003800000 */
        .weak           $__internal_0_$__cuda_sm3x_div_rn_noftz_f32_slowpath
        .type           $__internal_0_$__cuda_sm3x_div_rn_noftz_f32_slowpath,@function
        .size           $__internal_0_$__cuda_sm3x_div_rn_noftz_f32_slowpath,(.L_x_270 - $__internal_0_$__cuda_sm3x_div_rn_noftz_f32_slowpath)
$__internal_0_$__cuda_sm3x_div_rn_noftz_f32_slowpath:
[--C-:B------:R-:W-:Y:S01]  /*2120*/  SHF.R.U32.HI R15, RZ, 0x17, R3.reuse ;  /* 0x00000017ff0f7819 */ /* 0x100fe20000011603 */
[----:B------:R-:W-:Y:S01]  /*2130*/  BSSY.RECONVERGENT B2, `(.L_x_37) ;  /* 0x0000064000027945 */ /* 0x000fe20003800200 */
[----:B------:R-:W-:Y:S01]  /*2140*/  SHF.R.U32.HI R16, RZ, 0x17, R0 ;  /* 0x00000017ff107819 */ /* 0x000fe20000011600 */
[----:B------:R-:W-:Y:S01]  /*2150*/  IMAD.MOV.U32 R18, RZ, RZ, R3 ;  /* 0x000000ffff127224 */ /* 0x000fe200078e0003 */
[----:B------:R-:W-:Y:S02]  /*2160*/  LOP3.LUT R15, R15, 0xff, RZ, 0xc0, !PT ;  /* 0x000000ff0f0f7812 */ /* 0x000fe400078ec0ff */
[----:B------:R-:W-:Y:S02]  /*2170*/  LOP3.LUT R20, R16, 0xff, RZ, 0xc0, !PT ;  /* 0x000000ff10147812 */ /* 0x000fe400078ec0ff */
[----:B------:R-:W-:Y:S01]  /*2180*/  MOV R17, R0 ;  /* 0x0000000000117202 */ /* 0x000fe20000000f00 */
[----:B------:R-:W-:Y:S01]  /*2190*/  VIADD R21, R15, 0xffffffff ;  /* 0xffffffff0f157836 */ /* 0x000fe20000000000 */
[----:B------:R-:W-:-:S04]  /*21a0*/  IADD3 R19, PT, PT, R20, -0x1, RZ ;  /* 0xffffffff14137810 */ /* 0x000fc80007ffe0ff */
[----:B------:R-:W-:-:S04]  /*21b0*/  ISETP.GT.U32.AND P0, PT, R21, 0xfd, PT ;  /* 0x000000fd1500780c */ /* 0x000fc80003f04070 */
[----:B------:R-:W-:-:S13]  /*21c0*/  ISETP.GT.U32.OR P0, PT, R19, 0xfd, P0 ;  /* 0x000000fd1300780c */ /* 0x000fda0000704470 */
[----:B------:R-:W-:Y:S01]  /*21d0*/  @!P0 MOV R16, RZ ;  /* 0x000000ff00108202 */ /* 0x000fe20000000f00 */
[----:B------:R-:W-:Y:S06]  /*21e0*/  @!P0 BRA `(.L_x_38) ;  /* 0x00000000005c8947 */ /* 0x000fec0003800000 */
[----:B------:R-:W-:Y:S02]  /*21f0*/  FSETP.GTU.FTZ.AND P0, PT, |R0|, +INF , PT ;  /* 0x7f8000000000780b */ /* 0x000fe40003f1c200 */
[----:B------:R-:W-:-:S04]  /*2200*/  FSETP.GTU.FTZ.AND P1, PT, |R3|, +INF , PT ;  /* 0x7f8000000300780b */ /* 0x000fc80003f3c200 */
[----:B------:R-:W-:-:S13]  /*2210*/  PLOP3.LUT P0, PT, P0, P1, PT, 0xf8, 0x8f ;  /* 0x00000000008f781c */ /* 0x000fda0000703f70 */
[----:B------:R-:W-:Y:S05]  /*2220*/  @P0 BRA `(.L_x_39) ;  /* 0x00000004004c0947 */ /* 0x000fea0003800000 */
[----:B------:R-:W-:-:S13]  /*2230*/  LOP3.LUT P0, RZ, R18, 0x7fffffff, R17, 0xc8, !PT ;  /* 0x7fffffff12ff7812 */ /* 0x000fda000780c811 */
[----:B------:R-:W-:Y:S05]  /*2240*/  @!P0 BRA `(.L_x_40) ;  /* 0x00000004003c8947 */ /* 0x000fea0003800000 */
[C---:B------:R-:W-:Y:S02]  /*2250*/  FSETP.NEU.FTZ.AND P1, PT, |R0|.reuse, +INF , PT ;  /* 0x7f8000000000780b */ /* 0x040fe40003f3d200 */
[----:B------:R-:W-:Y:S02]  /*2260*/  FSETP.NEU.FTZ.AND P2, PT, |R3|, +INF , PT ;  /* 0x7f8000000300780b */ /* 0x000fe40003f5d200 */
[----:B------:R-:W-:-:S11]  /*2270*/  FSETP.NEU.FTZ.AND P0, PT, |R0|, +INF , PT ;  /* 0x7f8000000000780b */ /* 0x000fd60003f1d200 */
[----:B------:R-:W-:Y:S05]  /*2280*/  @!P2 BRA !P1, `(.L_x_40) ;  /* 0x00000004002ca947 */ /* 0x000fea0004800000 */
[----:B------:R-:W-:-:S04]  /*2290*/  LOP3.LUT P1, RZ, R17, 0x7fffffff, RZ, 0xc0, !PT ;  /* 0x7fffffff11ff7812 */ /* 0x000fc8000782c0ff */
[----:B------:R-:W-:-:S13]  /*22a0*/  PLOP3.LUT P1, PT, P2, P1, PT, 0x2f, 0xf2 ;  /* 0x0000000000f2781c */ /* 0x000fda0001722577 */
[----:B------:R-:W-:Y:S05]  /*22b0*/  @P1 BRA `(.L_x_41) ;  /* 0x0000000400181947 */ /* 0x000fea0003800000 */
[----:B------:R-:W-:-:S04]  /*22c0*/  LOP3.LUT P1, RZ, R18, 0x7fffffff, RZ, 0xc0, !PT ;  /* 0x7fffffff12ff7812 */ /* 0x000fc8000782c0ff */
[----:B------:R-:W-:-:S13]  /*22d0*/  PLOP3.LUT P0, PT, P0, P1, PT, 0x2f, 0xf2 ;  /* 0x0000000000f2781c */ /* 0x000fda0000702577 */
[----:B------:R-:W-:Y:S05]  /*22e0*/  @P0 BRA `(.L_x_42) ;  /* 0x0000000400000947 */ /* 0x000fea0003800000 */
[----:B------:R-:W-:Y:S02]  /*22f0*/  ISETP.GE.AND P0, PT, R19, RZ, PT ;  /* 0x000000ff1300720c */ /* 0x000fe40003f06270 */
[----:B------:R-:W-:-:S11]  /*2300*/  ISETP.GE.AND P1, PT, R21, RZ, PT ;  /* 0x000000ff1500720c */ /* 0x000fd60003f26270 */
[----:B------:R-:W-:Y:S01]  /*2310*/  @P0 MOV R16, RZ ;  /* 0x000000ff00100202 */ /* 0x000fe20000000f00 */
[----:B------:R-:W-:Y:S02]  /*2320*/  @!P0 IMAD.MOV.U32 R16, RZ, RZ, -0x40 ;  /* 0xffffffc0ff108424 */ /* 0x000fe400078e00ff */
[----:B------:R-:W-:Y:S01]  /*2330*/  @!P0 FFMA R17, R0, 1.84467440737095516160e+19, RZ ;  /* 0x5f80000000118823 */ /* 0x000fe200000000ff */
[----:B------:R-:W-:Y:S02]  /*2340*/  @!P1 FFMA R18, R3, 1.84467440737095516160e+19, RZ ;  /* 0x5f80000003129823 */ /* 0x000fe400000000ff */
[----:B------:R-:W-:-:S07]  /*2350*/  @!P1 IADD3 R16, PT, PT, R16, 0x40, RZ ;  /* 0x0000004010109810 */ /* 0x000fce0007ffe0ff */
.L_x_38:
[----:B------:R-:W-:Y:S01]  /*2360*/  LEA R3, R15, 0xc0800000, 0x17 ;  /* 0xc08000000f037811 */ /* 0x000fe200078eb8ff */
[----:B------:R-:W-:Y:S01]  /*2370*/  VIADD R20, R20, 0xffffff81 ;  /* 0xffffff8114147836 */ /* 0x000fe20000000000 */
[----:B------:R-:W-:Y:S02]  /*2380*/  BSSY.RECONVERGENT B3, `(.L_x_43) ;  /* 0x0000035000037945 */ /* 0x000fe40003800200 */
[----:B------:R-:W-:Y:S01]  /*2390*/  IADD3 R19, PT, PT, -R3, R18, RZ ;  /* 0x0000001203137210 */ /* 0x000fe20007ffe1ff */
[----:B------:R-:W-:-:S03]  /*23a0*/  IMAD R0, R20, -0x800000, R17 ;  /* 0xff80000014007824 */ /* 0x000fc600078e0211 */
[----:B------:R-:W0:Y:S01]  /*23b0*/  MUFU.RCP R3, R19 ;  /* 0x0000001300037308 */ /* 0x000e220000001000 */
[----:B------:R-:W-:-:S04]  /*23c0*/  FADD.FTZ R21, -R19, -RZ ;  /* 0x800000ff13157221 */ /* 0x000fc80000010100 */
[----:B0-----:R-:W-:-:S04]  /*23d0*/  FFMA R18, R3, R21, 1 ;  /* 0x3f80000003127423 */ /* 0x001fc80000000015 */
[----:B------:R-:W-:-:S04]  /*23e0*/  FFMA R3, R3, R18, R3 ;  /* 0x0000001203037223 */ /* 0x000fc80000000003 */
[----:B------:R-:W-:-:S04]  /*23f0*/  FFMA R18, R0, R3, RZ ;  /* 0x0000000300127223 */ /* 0x000fc800000000ff */
[----:B------:R-:W-:-:S04]  /*2400*/  FFMA R17, R21, R18, R0 ;  /* 0x0000001215117223 */ /* 0x000fc80000000000 */
[----:B------:R-:W-:Y:S01]  /*2410*/  FFMA R18, R3, R17, R18 ;  /* 0x0000001103127223 */ /* 0x000fe20000000012 */
[----:B------:R-:W-:-:S03]  /*2420*/  IADD3 R17, PT, PT, R20, 0x7f, -R15 ;  /* 0x0000007f14117810 */ /* 0x000fc60007ffe80f */
[----:B------:R-:W-:Y:S01]  /*2430*/  FFMA R21, R21, R18, R0 ;  /* 0x0000001215157223 */ /* 0x000fe20000000000 */
[----:B------:R-:W-:-:S03]  /*2440*/  IADD3 R17, PT, PT, R17, R16, RZ ;  /* 0x0000001011117210 */ /* 0x000fc60007ffe0ff */
[----:B------:R-:W-:-:S05]  /*2450*/  FFMA R0, R3, R21, R18 ;  /* 0x0000001503007223 */ /* 0x000fca0000000012 */
[----:B------:R-:W-:-:S04]  /*2460*/  SHF.R.U32.HI R15, RZ, 0x17, R0 ;  /* 0x00000017ff0f7819 */ /* 0x000fc80000011600 */
[----:B------:R-:W-:-:S04]  /*2470*/  LOP3.LUT R15, R15, 0xff, RZ, 0xc0, !PT ;  /* 0x000000ff0f0f7812 */ /* 0x000fc800078ec0ff */
[----:B------:R-:W-:-:S05]  /*2480*/  IADD3 R19, PT, PT, R15, R17, RZ ;  /* 0x000000110f137210 */ /* 0x000fca0007ffe0ff */
[----:B------:R-:W-:-:S05]  /*2490*/  VIADD R15, R19, 0xffffffff ;  /* 0xffffffff130f7836 */ /* 0x000fca0000000000 */
[----:B------:R-:W-:-:S13]  /*24a0*/  ISETP.GE.U32.AND P0, PT, R15, 0xfe, PT ;  /* 0x000000fe0f00780c */ /* 0x000fda0003f06070 */
[----:B------:R-:W-:Y:S05]  /*24b0*/  @!P0 BRA `(.L_x_44) ;  /* 0x0000000000808947 */ /* 0x000fea0003800000 */
[----:B------:R-:W-:-:S13]  /*24c0*/  ISETP.GT.AND P0, PT, R19, 0xfe, PT ;  /* 0x000000fe1300780c */ /* 0x000fda0003f04270 */
[----:B------:R-:W-:Y:S05]  /*24d0*/  @P0 BRA `(.L_x_45) ;  /* 0x00000000006c0947 */ /* 0x000fea0003800000 */
[----:B------:R-:W-:-:S13]  /*24e0*/  ISETP.GE.AND P0, PT, R19, 0x1, PT ;  /* 0x000000011300780c */ /* 0x000fda0003f06270 */
[----:B------:R-:W-:Y:S05]  /*24f0*/  @P0 BRA `(.L_x_46) ;  /* 0x0000000000740947 */ /* 0x000fea0003800000 */
[----:B------:R-:W-:Y:S02]  /*2500*/  ISETP.GE.AND P0, PT, R19, -0x18, PT ;  /* 0xffffffe81300780c */ /* 0x000fe40003f06270 */
[----:B------:R-:W-:-:S11]  /*2510*/  LOP3.LUT R0, R0, 0x80000000, RZ, 0xc0, !PT ;  /* 0x8000000000007812 */ /* 0x000fd600078ec0ff */
[----:B------:R-:W-:Y:S05]  /*2520*/  @!P0 BRA `(.L_x_46) ;  /* 0x0000000000688947 */ /* 0x000fea0003800000 */
[-CC-:B------:R-:W-:Y:S01]  /*2530*/  FFMA.RZ R15, R3, R21.reuse, R18.reuse ;  /* 0x00000015030f7223 */ /* 0x180fe2000000c012 */
[C---:B------:R-:W-:Y:S02]  /*2540*/  ISETP.NE.AND P2, PT, R19.reuse, RZ, PT ;  /* 0x000000ff1300720c */ /* 0x040fe40003f45270 */
[----:B------:R-:W-:Y:S02]  /*2550*/  ISETP.NE.AND P1, PT, R19, RZ, PT ;  /* 0x000000ff1300720c */ /* 0x000fe40003f25270 */
[----:B------:R-:W-:Y:S01]  /*2560*/  LOP3.LUT R16, R15, 0x7fffff, RZ, 0xc0, !PT ;  /* 0x007fffff0f107812 */ /* 0x000fe200078ec0ff */
[CCC-:B------:R-:W-:Y:S01]  /*2570*/  FFMA.RP R15, R3.reuse, R21.reuse, R18.reuse ;  /* 0x00000015030f7223 */ /* 0x1c0fe20000008012 */
[----:B------:R-:W-:Y:S01]  /*2580*/  FFMA.RM R18, R3, R21, R18 ;  /* 0x0000001503127223 */ /* 0x000fe20000004012 */
[----:B------:R-:W-:Y:S02]  /*2590*/  IADD3 R3, PT, PT, R19, 0x20, RZ ;  /* 0x0000002013037810 */ /* 0x000fe40007ffe0ff */
[----:B------:R-:W-:-:S02]  /*25a0*/  LOP3.LUT R16, R16, 0x800000, RZ, 0xfc, !PT ;  /* 0x0080000010107812 */ /* 0x000fc400078efcff */
[----:B------:R-:W-:Y:S02]  /*25b0*/  IADD3 R17, PT, PT, -R19, RZ, RZ ;  /* 0x000000ff13117210 */ /* 0x000fe40007ffe1ff */
[----:B------:R-:W-:Y:S02]  /*25c0*/  SHF.L.U32 R3, R16, R3, RZ ;  /* 0x0000000310037219 */ /* 0x000fe400000006ff */
[----:B------:R-:W-:Y:S02]  /*25d0*/  FSETP.NEU.FTZ.AND P0, PT, R15, R18, PT ;  /* 0x000000120f00720b */ /* 0x000fe40003f1d000 */
[----:B------:R-:W-:Y:S02]  /*25e0*/  SEL R15, R17, RZ, P2 ;  /* 0x000000ff110f7207 */ /* 0x000fe40001000000 */
[----:B------:R-:W-:Y:S02]  /*25f0*/  ISETP.NE.AND P1, PT, R3, RZ, P1 ;  /* 0x000000ff0300720c */ /* 0x000fe40000f25270 */
[----:B------:R-:W-:-:S02]  /*2600*/  SHF.R.U32.HI R15, RZ, R15, R16 ;  /* 0x0000000fff0f7219 */ /* 0x000fc40000011610 */
[----:B------:R-:W-:Y:S02]  /*2610*/  PLOP3.LUT P0, PT, P0, P1, PT, 0xf8, 0x8f ;  /* 0x00000000008f781c */ /* 0x000fe40000703f70 */
[----:B------:R-:W-:Y:S02]  /*2620*/  SHF.R.U32.HI R16, RZ, 0x1, R15 ;  /* 0x00000001ff107819 */ /* 0x000fe4000001160f */
[----:B------:R-:W-:-:S04]  /*2630*/  SEL R3, RZ, 0x1, !P0 ;  /* 0x00000001ff037807 */ /* 0x000fc80004000000 */
[----:B------:R-:W-:-:S04]  /*2640*/  LOP3.LUT R18, R3, 0x1, R16, 0xf8, !PT ;  /* 0x0000000103127812 */ /* 0x000fc800078ef810 */
[----:B------:R-:W-:-:S05]  /*2650*/  LOP3.LUT R15, R18, R15, RZ, 0xc0, !PT ;  /* 0x0000000f120f7212 */ /* 0x000fca00078ec0ff */
[----:B------:R-:W-:-:S05]  /*2660*/  IMAD.IADD R15, R16, 0x1, R15 ;  /* 0x00000001100f7824 */ /* 0x000fca00078e020f */
[----:B------:R-:W-:Y:S01]  /*2670*/  LOP3.LUT R0, R15, R0, RZ, 0xfc, !PT ;  /* 0x000000000f007212 */ /* 0x000fe200078efcff */
[----:B------:R-:W-:Y:S06]  /*2680*/  BRA `(.L_x_46) ;  /* 0x0000000000107947 */ /* 0x000fec0003800000 */
.L_x_45:
[----:B------:R-:W-:-:S04]  /*2690*/  LOP3.LUT R0, R0, 0x80000000, RZ, 0xc0, !PT ;  /* 0x8000000000007812 */ /* 0x000fc800078ec0ff */
[----:B------:R-:W-:Y:S01]  /*26a0*/  LOP3.LUT R0, R0, 0x7f800000, RZ, 0xfc, !PT ;  /* 0x7f80000000007812 */ /* 0x000fe200078efcff */
[----:B------:R-:W-:Y:S06]  /*26b0*/  BRA `(.L_x_46) ;  /* 0x0000000000047947 */ /* 0x000fec0003800000 */
.L_x_44:
[----:B------:R-:W-:-:S07]  /*26c0*/  LEA R0, R17, R0, 0x17 ;  /* 0x0000000011007211 */ /* 0x000fce00078eb8ff */
.L_x_46:
[----:B------:R-:W-:Y:S05]  /*26d0*/  BSYNC.RECONVERGENT B3 ;  /* 0x0000000000037941 */ /* 0x000fea0003800200 */
.L_x_43:
[----:B------:R-:W-:Y:S05]  /*26e0*/  BRA `(.L_x_47) ;  /* 0x0000000000207947 */ /* 0x000fea0003800000 */
.L_x_42:
[----:B------:R-:W-:-:S04]  /*26f0*/  LOP3.LUT R0, R18, 0x80000000, R17, 0x48, !PT ;  /* 0x8000000012007812 */ /* 0x000fc800078e4811 */
[----:B------:R-:W-:Y:S01]  /*2700*/  LOP3.LUT R0, R0, 0x7f800000, RZ, 0xfc, !PT ;  /* 0x7f80000000007812 */ /* 0x000fe200078efcff */
[----:B------:R-:W-:Y:S06]  /*2710*/  BRA `(.L_x_47) ;  /* 0x0000000000147947 */ /* 0x000fec0003800000 */
.L_x_41:
[----:B------:R-:W-:Y:S01]  /*2720*/  LOP3.LUT R0, R18, 0x80000000, R17, 0x48, !PT ;  /* 0x8000000012007812 */ /* 0x000fe200078e4811 */
[----:B------:R-:W-:Y:S06]  /*2730*/  BRA `(.L_x_47) ;  /* 0x00000000000c7947 */ /* 0x000fec0003800000 */
.L_x_40:
[----:B------:R-:W0:Y:S01]  /*2740*/  MUFU.RSQ R0, -QNAN ;  /* 0xffc0000000007908 */ /* 0x000e220000001400 */
[----:B------:R-:W-:Y:S05]  /*2750*/  BRA `(.L_x_47) ;  /* 0x0000000000047947 */ /* 0x000fea0003800000 */
.L_x_39:
[----:B------:R-:W-:-:S07]  /*2760*/  FADD.FTZ R0, R0, R3 ;  /* 0x0000000300007221 */ /* 0x000fce0000010000 */
.L_x_47:
[----:B------:R-:W-:Y:S05]  /*2770*/  BSYNC.RECONVERGENT B2 ;  /* 0x0000000000027941 */ /* 0x000fea0003800200 */
.L_x_37:
[----:B------:R-:W-:-:S04]  /*2780*/  HFMA2 R15, -RZ, RZ, 0, 0 ;  /* 0x00000000ff0f7431 */ /* 0x000fc800000001ff */
[----:B0-----:R-:W-:Y:S05]  /*2790*/  RET.REL.NODEC R14 `(_Z26compute_dg_time_derivativeiP9Element_tPKfS2_S2_S2_) ;  /* 0xffffffd80e187950 */ /* 0x001fea0003c3ffff */
.L_x_48:
[----:B------:R-:W-:-:S00]  /*27a0*/  BRA `(.L_x_48) ;  /* 0xfffffffc00fc7947 */ /* 0x000fc0000383ffff */
[----:B------:R-:W-:-:S00]  /*27b0*/  NOP ;  /* 0x0000000000007918 */ /* 0x000fc00000000000 */
        /* <DEDUP_REMOVED lines=12> */
.L_x_270:


//--------------------- .text._Z34polynomial_derivative_matrices_hatiPKfS0_Pf --------------------------
	.section	.text._Z34polynomial_derivative_matrices_hatiPKfS0_Pf,"ax",@progbits
	.align	128
        .global         _Z34polynomial_derivative_matrices_hatiPKfS0_Pf
        .type           _Z34polynomial_derivative_matrices_hatiPKfS0_Pf,@function
        .size           _Z34polynomial_derivative_matrices_hatiPKfS0_Pf,(.L_x_271 - _Z34polynomial_derivative_matrices_hatiPKfS0_Pf)
        .other          _Z34polynomial_derivative_matrices_hatiPKfS0_Pf,@"STO_CUDA_ENTRY STV_DEFAULT"
_Z34polynomial_derivative_matrices_hatiPKfS0_Pf:
.text._Z34polynomial_derivative_matrices_hatiPKfS0_Pf:
[----:B------:R-:W-:Y:S01]  /*0000*/  LDC R1, c[0x0][0x37c] ;  /* 0x0000df00ff017b82 */ /* 0x000fe20000000800 */
[----:B------:R-:W0:Y:S01]  /*0010*/  S2R R6, SR_TID.X ;  /* 0x0000000000067919 */ /* 0x000e220000002100 */
[----:B------:R-:W1:Y:S06]  /*0020*/  LDCU UR8, c[0x0][0x360] ;  /* 0x00006c00ff0877ac */ /* 0x000e6c0008000800 */
[----:B------:R-:W0:Y:S01]  /*0030*/  S2UR UR4, SR_CTAID.X ;  /* 0x00000000000479c3 */ /* 0x000e220000002500 */
[----:B------:R-:W2:Y:S01]  /*0040*/  S2R R11, SR_TID.Y ;  /* 0x00000000000b7919 */ /* 0x000ea20000002200 */
[----:B------:R-:W3:Y:S06]  /*0050*/  LDCU UR12, c[0x0][0x380] ;  /* 0x00007000ff0c77ac */ /* 0x000eec0008000800 */
[----:B------:R-:W0:Y:S01]  /*0060*/  LDC R3, c[0x0][0x360] ;  /* 0x0000d800ff037b82 */ /* 0x000e220000000800 */
[----:B------:R-:W4:Y:S07]  /*0070*/  LDCU UR6, c[0x0][0x364] ;  /* 0x00006c80ff0677ac */ /* 0x000f2e0008000800 */
[----:B------:R-:W2:Y:S01]  /*0080*/  S2UR UR11, SR_CTAID.Y ;  /* 0x00000000000b79c3 */ /* 0x000ea20000002600 */
[----:B---3--:R-:W-:-:S07]  /*0090*/  UIADD3 UR10, UPT, UPT, UR12, 0x1, URZ ;  /* 0x000000010c0a7890 */ /* 0x008fce000fffe0ff */
[----:B------:R-:W2:Y:S01]  /*00a0*/  LDC R0, c[0x0][0x364] ;  /* 0x0000d900ff007b82 */ /* 0x000ea20000000800 */
[----:B------:R-:W4:Y:S01]  /*00b0*/  LDCU UR9, c[0x0][0x374] ;  /* 0x00006e80ff0977ac */ /* 0x000f220008000800 */
[----:B------:R-:W-:Y:S01]  /*00c0*/  UIADD3 UR7, UPT, UPT, UR10, UR12, URZ ;  /* 0x0000000c0a077290 */ /* 0x000fe2000fffe0ff */
[----:B0-----:R-:W-:Y:S01]  /*00d0*/  IMAD R6, R3, UR4, R6 ;  /* 0x0000000403067c24 */ /* 0x001fe2000f8e0206 */
[----:B------:R-:W-:-:S04]  /*00e0*/  UIMAD UR4, UR12, UR12, UR12 ;  /* 0x0000000c0c0472a4 */ /* 0x000fc8000f8e020c */
[----:B------:R-:W-:Y:S01]  /*00f0*/  ISETP.GT.AND P0, PT, R6, UR12, PT ;  /* 0x0000000c06007c0c */ /* 0x000fe2000bf04270 */
[----:B------:R-:W-:Y:S02]  /*0100*/  ULEA.HI UR5, UR4, UR4, URZ, 0x1 ;  /* 0x0000000404057291 */ /* 0x000fe4000f8f08ff */
[----:B------:R-:W-:Y:S02]  /*0110*/  UIMAD UR4, UR4, UR7, URZ ;  /* 0x00000007040472a4 */ /* 0x000fe4000f8e02ff */
[----:B----4-:R-:W-:Y:S01]  /*0120*/  UIMAD UR6, UR6, UR9, URZ ;  /* 0x00000009060672a4 */ /* 0x010fe2000f8e02ff */
[----:B--2---:R-:W-:-:S07]  /*0130*/  IMAD R11, R0, UR11, R11 ;  /* 0x0000000b000b7c24 */ /* 0x004fce000f8e020b */
[----:B-1----:R-:W-:Y:S05]  /*0140*/  @P0 EXIT ;  /* 0x000000000000094d */ /* 0x002fea0003800000 */
[----:B------:R-:W0:Y:S01]  /*0150*/  I2F.U32.RP R5, UR6 ;  /* 0x0000000600057d06 */ /* 0x000e220008209000 */
[----:B------:R-:W-:Y:S01]  /*0160*/  IMAD.U32 R0, RZ, RZ, UR12 ;  /* 0x0000000cff007e24 */ /* 0x000fe2000f8e00ff */
[----:B------:R-:W-:Y:S01]  /*0170*/  IADD3 R9, PT, PT, R11, UR6, RZ ;  /* 0x000000060b097c10 */ /* 0x000fe2000fffe0ff */
[----:B------:R-:W-:Y:S01]  /*0180*/  IMAD R7, RZ, RZ, -UR6 ;  /* 0x80000006ff077e24 */ /* 0x000fe2000f8e02ff */
[----:B------:R-:W1:Y:S01]  /*0190*/  LDC.64 R20, c[0x0][0x388] ;  /* 0x0000e200ff147b82 */ /* 0x000e620000000a00 */
[----:B------:R-:W-:Y:S01]  /*01a0*/  USHF.R.S32.HI UR7, URZ, 0x1, UR5 ;  /* 0x00000001ff077899 */ /* 0x000fe20008011405 */
[----:B------:R-:W-:Y:S01]  /*01b0*/  VIADDMNMX R0, R9, 0xffffffff, R0, !PT ;  /* 0xffffffff09007846 */ /* 0x000fe20007800100 */
[----:B------:R-:W-:Y:S02]  /*01c0*/  USHF.L.U32 UR11, UR6, 0x2, URZ ;  /* 0x00000002060b7899 */ /* 0x000fe400080006ff */
[----:B------:R-:W-:Y:S01]  /*01d0*/  ISETP.NE.U32.AND P3, PT, RZ, UR6, PT ;  /* 0x00000006ff007c0c */ /* 0x000fe2000bf65070 */
[----:B------:R-:W2:Y:S01]  /*01e0*/  LDCU UR9, c[0x0][0x370] ;  /* 0x00006e00ff0977ac */ /* 0x000ea20008000800 */
[----:B------:R-:W-:Y:S01]  /*01f0*/  IMAD.IADD R4, R0, 0x1, -R9 ;  /* 0x0000000100047824 */ /* 0x000fe200078e0a09 */
[----:B------:R-:W-:Y:S01]  /*0200*/  UIMAD.WIDE UR4, UR4, 0x2aaaaaab, URZ ;  /* 0x2aaaaaab040478a5 */ /* 0x000fe2000f8e02ff */
[----:B0-----:R-:W0:Y:S03]  /*0210*/  MUFU.RCP R5, R5 ;  /* 0x0000000500057308 */ /* 0x001e260000001000 */
[----:B------:R-:W-:Y:S01]  /*0220*/  IADD3 R0, PT, PT, R4, 0x1, RZ ;  /* 0x0000000104007810 */ /* 0x000fe20007ffe0ff */
[----:B------:R-:W3:Y:S03]  /*0230*/  LDCU.64 UR12, c[0x0][0x358] ;  /* 0x00006b00ff0c77ac */ /* 0x000ee60008000a00 */
[----:B------:R-:W-:Y:S01]  /*0240*/  ISETP.NE.AND P0, PT, R0, RZ, PT ;  /* 0x000000ff0000720c */ /* 0x000fe20003f05270 */
[----:B------:R-:W4:Y:S01]  /*0250*/  LDCU UR14, c[0x0][0x380] ;  /* 0x00007000ff0e77ac */ /* 0x000f220008000800 */
[----:B------:R-:W-:-:S02]  /*0260*/  ULEA.HI UR5, UR5, UR5, URZ, 0x1 ;  /* 0x0000000505057291 */ /* 0x000fc4000f8f08ff */
[----:B--2---:R-:W-:Y:S01]  /*0270*/  UIMAD UR4, UR8, UR9, URZ ;  /* 0x00000009080472a4 */ /* 0x004fe2000f8e02ff */
[----:B0-----:R-:W-:-:S08]  /*0280*/  IADD3 R2, PT, PT, R5, 0xffffffe, RZ ;  /* 0x0ffffffe05027810 */ /* 0x001fd00007ffe0ff */
[----:B------:R-:W-:Y:S01]  /*0290*/  @!P0 IMAD.MOV R4, RZ, RZ, R0 ;  /* 0x000000ffff048224 */ /* 0x000fe200078e0200 */
[----:B------:R0:W2:Y:S02]  /*02a0*/  F2I.FTZ.U32.TRUNC.NTZ R3, R2 ;  /* 0x0000000200037305 */ /* 0x0000a4000021f000 */
[----:B0-----:R-:W-:Y:S02]  /*02b0*/  HFMA2 R2, -RZ, RZ, 0, 0 ;  /* 0x00000000ff027431 */ /* 0x001fe400000001ff */
[----:B--2---:R-:W-:Y:S01]  /*02c0*/  IMAD R5, R7, R3, RZ ;  /* 0x0000000307057224 */ /* 0x004fe200078e02ff */
[----:B------:R-:W-:-:S03]  /*02d0*/  SEL R7, RZ, 0x1, !P0 ;  /* 0x00000001ff077807 */ /* 0x000fc60004000000 */
[----:B------:R-:W-:-:S04]  /*02e0*/  IMAD.HI.U32 R3, R3, R5, R2 ;  /* 0x0000000503037227 */ /* 0x000fc800078e0002 */
[----:B------:R-:W-:Y:S02]  /*02f0*/  VIADD R5, R9, UR6 ;  /* 0x0000000609057c36 */ /* 0x000fe40008000000 */
[----:B------:R-:W-:-:S05]  /*0300*/  IMAD.HI.U32 R0, R3, R4, RZ ;  /* 0x0000000403007227 */ /* 0x000fca00078e00ff */
[----:B------:R-:W-:-:S05]  /*0310*/  IADD3 R3, PT, PT, -R0, RZ, RZ ;  /* 0x000000ff00037210 */ /* 0x000fca0007ffe1ff */
[----:B------:R-:W-:Y:S01]  /*0320*/  IMAD R4, R3, UR6, R4 ;  /* 0x0000000603047c24 */ /* 0x000fe2000f8e0204 */
[----:B------:R-:W-:-:S04]  /*0330*/  IADD3 R3, PT, PT, R11, UR7, RZ ;  /* 0x000000070b037c10 */ /* 0x000fc8000fffe0ff */
[----:B------:R-:W-:Y:S01]  /*0340*/  ISETP.GE.U32.AND P1, PT, R4, UR6, PT ;  /* 0x0000000604007c0c */ /* 0x000fe2000bf26070 */
[----:B-1----:R-:W-:-:S12]  /*0350*/  IMAD.WIDE R20, R3, 0x4, R20 ;  /* 0x0000000403147825 */ /* 0x002fd800078e0214 */
[----:B------:R-:W-:Y:S02]  /*0360*/  @P1 VIADD R4, R4, -UR6 ;  /* 0x8000000604041c36 */ /* 0x000fe40008000000 */
[----:B------:R-:W-:Y:S01]  /*0370*/  @P1 VIADD R0, R0, 0x1 ;  /* 0x0000000100001836 */ /* 0x000fe20000000000 */
[----:B------:R-:W-:Y:S02]  /*0380*/  IADD3 R18, P1, PT, R20, UR11, RZ ;  /* 0x0000000b14127c10 */ /* 0x000fe4000ff3e0ff */
[----:B------:R-:W-:Y:S02]  /*0390*/  ISETP.GE.U32.AND P2, PT, R4, UR6, PT ;  /* 0x0000000604007c0c */ /* 0x000fe4000bf46070 */
[----:B------:R-:W-:Y:S01]  /*03a0*/  IADD3 R16, P0, PT, R18, UR11, RZ ;  /* 0x0000000b12107c10 */ /* 0x000fe2000ff1e0ff */
[----:B------:R-:W-:-:S05]  /*03b0*/  IMAD.X R19, RZ, RZ, R21, P1 ;  /* 0x000000ffff137224 */ /* 0x000fca00008e0615 */
[----:B------:R-:W-:-:S05]  /*03c0*/  IADD3.X R17, PT, PT, RZ, R19, RZ, P0, !PT ;  /* 0x00000013ff117210 */ /* 0x000fca00007fe4ff */
[----:B------:R-:W-:Y:S02]  /*03d0*/  @P2 IADD3 R0, PT, PT, R0, 0x1, RZ ;  /* 0x0000000100002810 */ /* 0x000fe40007ffe0ff */
[----:B------:R-:W-:-:S04]  /*03e0*/  @!P3 LOP3.LUT R0, RZ, UR6, RZ, 0x33, !PT ;  /* 0x00000006ff00bc12 */ /* 0x000fc8000f8e33ff */
[----:B------:R-:W-:-:S04]  /*03f0*/  IADD3 R7, PT, PT, R7, R0, RZ ;  /* 0x0000000007077210 */ /* 0x000fc80007ffe0ff */
[----:B---34-:R-:W-:-:S07]  /*0400*/  LOP3.LUT R4, R7, 0x3, RZ, 0xc0, !PT ;  /* 0x0000000307047812 */ /* 0x018fce00078ec0ff */
.L_x_68:
[----:B0-----:R-:W0:Y:S01]  /*0410*/  LDCU UR8, c[0x0][0x380] ;  /* 0x00007000ff0877ac */ /* 0x001e220008000800 */
[----:B------:R-:W-:Y:S01]  /*0420*/  BSSY.RECONVERGENT B0, `(.L_x_49) ;  /* 0x00000c9000007945 */ /* 0x000fe20003800200 */
[----:B0-----:R-:W-:-:S13]  /*0430*/  ISETP.GT.AND P0, PT, R11, UR8, PT ;  /* 0x000000080b007c0c */ /* 0x001fda000bf04270 */
[----:B-123--:R-:W-:Y:S05]  /*0440*/  @P0 BRA `(.L_x_50) ;  /* 0x0000000c00180947 */ /* 0x00efea0003800000 */
[----:B------:R-:W0:Y:S01]  /*0450*/  LDC.64 R14, c[0x0][0x388] ;  /* 0x0000e200ff0e7b82 */ /* 0x000e220000000a00 */
[----:B------:R-:W-:Y:S01]  /*0460*/  ISETP.NE.AND P0, PT, R4, 0x3, PT ;  /* 0x000000030400780c */ /* 0x000fe20003f05270 */
[C---:B------:R-:W-:Y:S01]  /*0470*/  VIADD R3, R6.reuse, UR7 ;  /* 0x0000000706037c36 */ /* 0x040fe20008000000 */
[----:B------:R-:W-:Y:S01]  /*0480*/  MOV R13, UR10 ;  /* 0x0000000a000d7c02 */ /* 0x000fe20008000f00 */
[----:B------:R-:W-:Y:S01]  /*0490*/  BSSY.RECONVERGENT B1, `(.L_x_51) ;  /* 0x0000053000017945 */ /* 0x000fe20003800200 */
[C---:B------:R-:W-:Y:S01]  /*04a0*/  VIADD R2, R6.reuse, UR5 ;  /* 0x0000000506027c36 */ /* 0x040fe20008000000 */
[----:B------:R-:W-:Y:S02]  /*04b0*/  MOV R27, R11 ;  /* 0x0000000b001b7202 */ /* 0x000fe40000000f00 */
[----:B------:R-:W-:Y:S02]  /*04c0*/  IMAD R10, R6, R13, UR5 ;  /* 0x00000005060a7e24 */ /* 0x000fe4000f8e020d */
[----:B0-----:R-:W-:-:S04]  /*04d0*/  IMAD.WIDE R14, R3, 0x4, R14 ;  /* 0x00000004030e7825 */ /* 0x001fc800078e020e */
[----:B------:R-:W-:Y:S05]  /*04e0*/  @!P0 BRA `(.L_x_52) ;  /* 0x0000000400348947 */ /* 0x000fea0003800000 */
[----:B------:R-:W0:Y:S01]  /*04f0*/  LDC.64 R12, c[0x0][0x390] ;  /* 0x0000e400ff0c7b82 */ /* 0x000e220000000a00 */
[----:B------:R-:W2:Y:S01]  /*0500*/  LDG.E R22, desc[UR12][R14.64] ;  /* 0x0000000c0e167981 */ /* 0x000ea2000c1e1900 */
[----:B------:R-:W-:-:S03]  /*0510*/  IMAD R3, R11, UR10, R2 ;  /* 0x0000000a0b037c24 */ /* 0x000fc6000f8e0202 */
[----:B------:R-:W3:Y:S01]  /*0520*/  LDG.E R0, desc[UR12][R20.64] ;  /* 0x0000000c14007981 */ /* 0x000ee2000c1e1900 */
[----:B0-----:R-:W-:-:S05]  /*0530*/  IMAD.WIDE R12, R3, 0x4, R12 ;  /* 0x00000004030c7825 */ /* 0x001fca00078e020c */
[----:B------:R-:W3:Y:S01]  /*0540*/  LDG.E R3, desc[UR12][R12.64] ;  /* 0x0000000c0c037981 */ /* 0x000ee2000c1e1900 */
[----:B------:R-:W-:Y:S01]  /*0550*/  BSSY.RECONVERGENT B2, `(.L_x_53) ;  /* 0x000000e000027945 */ /* 0x000fe20003800200 */
[----:B------:R-:W-:Y:S01]  /*0560*/  ISETP.NE.AND P2, PT, R4, RZ, PT ;  /* 0x000000ff0400720c */ /* 0x000fe20003f45270 */
[----:B--2---:R-:W0:Y:S02]  /*0570*/  MUFU.RCP R8, R22 ;  /* 0x0000001600087308 */ /* 0x004e240000001000 */
[----:B0-----:R-:W-:Y:S01]  /*0580*/  FFMA R23, -R22, R8, 1 ;  /* 0x3f80000016177423 */ /* 0x001fe20000000108 */
[----:B---3--:R-:W-:-:S05]  /*0590*/  FMUL R3, R3, -R0 ;  /* 0x8000000003037220 */ /* 0x008fca0000400000 */
[----:B------:R-:W0:Y:S01]  /*05a0*/  FCHK P0, R3, R22 ;  /* 0x0000001603007302 */ /* 0x000e220000000000 */
[----:B------:R-:W-:-:S04]  /*05b0*/  FFMA R8, R8, R23, R8 ;  /* 0x0000001708087223 */ /* 0x000fc80000000008 */
[----:B------:R-:W-:-:S04]  /*05c0*/  FFMA R23, R3, R8, RZ ;  /* 0x0000000803177223 */ /* 0x000fc800000000ff */
[----:B------:R-:W-:-:S04]  /*05d0*/  FFMA R0, -R22, R23, R3 ;  /* 0x0000001716007223 */ /* 0x000fc80000000103 */
[----:B------:R-:W-:Y:S01]  /*05e0*/  FFMA R0, R8, R0, R23 ;  /* 0x0000000008007223 */ /* 0x000fe20000000017 */
[----:B0-----:R-:W-:Y:S06]  /*05f0*/  @!P0 BRA `(.L_x_54) ;  /* 0x00000000000c8947 */ /* 0x001fec0003800000 */
[----:B------:R-:W-:Y:S01]  /*0600*/  IMAD.MOV.U32 R0, RZ, RZ, R22 ;  /* 0x000000ffff007224 */ /* 0x000fe200078e0016 */
[----:B------:R-:W-:-:S07]  /*0610*/  MOV R8, 0x630 ;  /* 0x0000063000087802 */ /* 0x000fce0000000f00 */
[----:B------:R-:W-:Y:S05]  /*0620*/  CALL.REL.NOINC `($__internal_1_$__cuda_sm3x_div_rn_noftz_f32_slowpath) ;  /* 0x0000000800b87944 */ /* 0x000fea0003c00000 */
.L_x_54:
[----:B------:R-:W-:Y:S05]  /*0630*/  BSYNC.RECONVERGENT B2 ;  /* 0x0000000000027941 */ /* 0x000fea0003800200 */
.L_x_53:
[----:B------:R-:W0:Y:S01]  /*0640*/  LDC.64 R12, c[0x0][0x398] ;  /* 0x0000e600ff0c7b82 */ /* 0x000e220000000a00 */
[----:B------:R-:W-:Y:S01]  /*0650*/  IADD3 R3, PT, PT, R11, R10, RZ ;  /* 0x0000000a0b037210 */ /* 0x000fe20007ffe0ff */
[----:B------:R-:W-:-:S04]  /*0660*/  IMAD.MOV.U32 R27, RZ, RZ, R9 ;  /* 0x000000ffff1b7224 */ /* 0x000fc800078e0009 */
[----:B0-----:R-:W-:-:S05]  /*0670*/  IMAD.WIDE R12, R3, 0x4, R12 ;  /* 0x00000004030c7825 */ /* 0x001fca00078e020c */
[----:B------:R0:W-:Y:S01]  /*0680*/  STG.E desc[UR12][R12.64], R0 ;  /* 0x000000000c007986 */ /* 0x0001e2000c10190c */
[----:B------:R-:W-:Y:S05]  /*0690*/  @!P2 BRA `(.L_x_52) ;  /* 0x0000000000c8a947 */ /* 0x000fea0003800000 */
[----:B------:R-:W1:Y:S01]  /*06a0*/  LDC.64 R22, c[0x0][0x390] ;  /* 0x0000e400ff167b82 */ /* 0x000e620000000a00 */
[----:B------:R-:W2:Y:S01]  /*06b0*/  LDG.E R24, desc[UR12][R14.64] ;  /* 0x0000000c0e187981 */ /* 0x000ea2000c1e1900 */
[----:B------:R-:W-:-:S03]  /*06c0*/  IMAD R3, R9, UR10, R2 ;  /* 0x0000000a09037c24 */ /* 0x000fc6000f8e0202 */
[----:B0-----:R-:W3:Y:S01]  /*06d0*/  LDG.E R0, desc[UR12][R18.64] ;  /* 0x0000000c12007981 */ /* 0x001ee2000c1e1900 */
[----:B-1----:R-:W-:-:S05]  /*06e0*/  IMAD.WIDE R22, R3, 0x4, R22 ;  /* 0x0000000403167825 */ /* 0x002fca00078e0216 */
[----:B------:R-:W3:Y:S01]  /*06f0*/  LDG.E R3, desc[UR12][R22.64] ;  /* 0x0000000c16037981 */ /* 0x000ee2000c1e1900 */
[----:B------:R-:W-:Y:S01]  /*0700*/  BSSY.RECONVERGENT B2, `(.L_x_55) ;  /* 0x000000e000027945 */ /* 0x000fe20003800200 */
[----:B------:R-:W-:Y:S01]  /*0710*/  ISETP.NE.AND P2, PT, R4, 0x1, PT ;  /* 0x000000010400780c */ /* 0x000fe20003f45270 */
        /* <DEDUP_REMOVED lines=9> */
[----:B------:R-:W-:Y:S02]  /*07b0*/  MOV R0, R24 ;  /* 0x0000001800007202 */ /* 0x000fe40000000f00 */
[----:B------:R-:W-:-:S07]  /*07c0*/  MOV R8, 0x7e0 ;  /* 0x000007e000087802 */ /* 0x000fce0000000f00 */
[----:B------:R-:W-:Y:S05]  /*07d0*/  CALL.REL.NOINC `($__internal_1_$__cuda_sm3x_div_rn_noftz_f32_slowpath) ;  /* 0x00000008004c7944 */ /* 0x000fea0003c00000 */
.L_x_56:
[----:B------:R-:W-:Y:S05]  /*07e0*/  BSYNC.RECONVERGENT B2 ;  /* 0x0000000000027941 */ /* 0x000fea0003800200 */
.L_x_55:
[----:B------:R-:W-:Y:S02]  /*07f0*/  IADD3 R12, P0, PT, R12, UR11, RZ ;  /* 0x0000000b0c0c7c10 */ /* 0x000fe4000ff1e0ff */
[----:B------:R-:W-:-:S03]  /*0800*/  MOV R27, R5 ;  /* 0x00000005001b7202 */ /* 0x000fc60000000f00 */
[----:B------:R-:W-:-:S05]  /*0810*/  IMAD.X R13, RZ, RZ, R13, P0 ;  /* 0x000000ffff0d7224 */ /* 0x000fca00000e060d */
[----:B------:R1:W-:Y:S01]  /*0820*/  STG.E desc[UR12][R12.64], R0 ;  /* 0x000000000c007986 */ /* 0x0003e2000c10190c */
[----:B------:R-:W-:Y:S05]  /*0830*/  @!P2 BRA `(.L_x_52) ;  /* 0x000000000060a947 */ /* 0x000fea0003800000 */
[----:B------:R-:W0:Y:S01]  /*0840*/  LDC.64 R22, c[0x0][0x390] ;  /* 0x0000e400ff167b82 */ /* 0x000e220000000a00 */
[----:B------:R-:W2:Y:S01]  /*0850*/  LDG.E R24, desc[UR12][R14.64] ;  /* 0x0000000c0e187981 */ /* 0x000ea2000c1e1900 */
[----:B------:R-:W-:-:S03]  /*0860*/  IMAD R3, R5, UR10, R2 ;  /* 0x0000000a05037c24 */ /* 0x000fc6000f8e0202 */
[----:B-1----:R-:W3:Y:S01]  /*0870*/  LDG.E R0, desc[UR12][R16.64] ;  /* 0x0000000c10007981 */ /* 0x002ee2000c1e1900 */
[----:B0-----:R-:W-:-:S05]  /*0880*/  IMAD.WIDE R22, R3, 0x4, R22 ;  /* 0x0000000403167825 */ /* 0x001fca00078e0216 */
[----:B------:R-:W3:Y:S01]  /*0890*/  LDG.E R3, desc[UR12][R22.64] ;  /* 0x0000000c16037981 */ /* 0x000ee2000c1e1900 */
[----:B------:R-:W-:Y:S01]  /*08a0*/  BSSY.RECONVERGENT B2, `(.L_x_57) ;  /* 0x000000e000027945 */ /* 0x000fe20003800200 */
[----:B------:R-:W-:Y:S01]  /*08b0*/  VIADD R27, R5, UR6 ;  /* 0x00000006051b7c36 */ /* 0x000fe20008000000 */
        /* <DEDUP_REMOVED lines=12> */
.L_x_58:
[----:B------:R-:W-:Y:S05]  /*0980*/  BSYNC.RECONVERGENT B2 ;  /* 0x0000000000027941 */ /* 0x000fea0003800200 */
.L_x_57:
[----:B------:R-:W-:-:S05]  /*0990*/  IADD3 R12, P0, PT, R12, UR11, RZ ;  /* 0x0000000b0c0c7c10 */ /* 0x000fca000ff1e0ff */
[----:B------:R-:W-:-:S05]  /*09a0*/  IMAD.X R13, RZ, RZ, R13, P0 ;  /* 0x000000ffff0d7224 */ /* 0x000fca00000e060d */
[----:B------:R2:W-:Y:S03]  /*09b0*/  STG.E desc[UR12][R12.64], R0 ;  /* 0x000000000c007986 */ /* 0x0005e6000c10190c */
.L_x_52:
[----:B------:R-:W-:Y:S05]  /*09c0*/  BSYNC.RECONVERGENT B1 ;  /* 0x0000000000017941 */ /* 0x000fea0003800200 */
.L_x_51:
[----:B------:R-:W-:-:S13]  /*09d0*/  ISETP.GE.U32.AND P0, PT, R7, 0x3, PT ;  /* 0x000000030700780c */ /* 0x000fda0003f06070 */
[----:B------:R-:W-:Y:S05]  /*09e0*/  @!P0 BRA `(.L_x_50) ;  /* 0x0000000400b08947 */ /* 0x000fea0003800000 */
.L_x_67:
[----:B---3--:R-:W3:Y:S01]  /*09f0*/  LDC.64 R22, c[0x0][0x390] ;  /* 0x0000e400ff167b82 */ /* 0x008ee20000000a00 */
[----:B012---:R-:W2:Y:S07]  /*0a00*/  LDG.E R0, desc[UR12][R14.64] ;  /* 0x0000000c0e007981 */ /* 0x007eae000c1e1900 */
[----:B------:R-:W0:Y:S01]  /*0a10*/  LDC.64 R12, c[0x0][0x388] ;  /* 0x0000e200ff0c7b82 */ /* 0x000e220000000a00 */
[C---:B------:R-:W-:Y:S01]  /*0a20*/  IADD3 R25, PT, PT, R27.reuse, UR7, RZ ;  /* 0x000000071b197c10 */ /* 0x040fe2000fffe0ff */
[----:B------:R-:W-:-:S04]  /*0a30*/  IMAD R3, R27, UR10, R2 ;  /* 0x0000000a1b037c24 */ /* 0x000fc8000f8e0202 */
[----:B---3--:R-:W-:-:S05]  /*0a40*/  IMAD.WIDE R22, R3, 0x4, R22 ;  /* 0x0000000403167825 */ /* 0x008fca00078e0216 */
[----:B------:R-:W3:Y:S01]  /*0a50*/  LDG.E R3, desc[UR12][R22.64] ;  /* 0x0000000c16037981 */ /* 0x000ee2000c1e1900 */
[----:B0-----:R-:W-:-:S05]  /*0a60*/  IMAD.WIDE R12, R25, 0x4, R12 ;  /* 0x00000004190c7825 */ /* 0x001fca00078e020c */
[----:B------:R-:W3:Y:S01]  /*0a70*/  LDG.E R8, desc[UR12][R12.64] ;  /* 0x0000000c0c087981 */ /* 0x000ee2000c1e1900 */
[----:B------:R-:W-:Y:S01]  /*0a80*/  BSSY.RECONVERGENT B1, `(.L_x_59) ;  /* 0x000000d000017945 */ /* 0x000fe20003800200 */
[----:B--2---:R-:W0:Y:S02]  /*0a90*/  MUFU.RCP R25, R0 ;  /* 0x0000000000197308 */ /* 0x004e240000001000 */
[----:B0-----:R-:W-:-:S04]  /*0aa0*/  FFMA R24, -R0, R25, 1 ;  /* 0x3f80000000187423 */ /* 0x001fc80000000119 */
[----:B------:R-:W-:Y:S01]  /*0ab0*/  FFMA R24, R25, R24, R25 ;  /* 0x0000001819187223 */ /* 0x000fe20000000019 */
[----:B---3--:R-:W-:-:S04]  /*0ac0*/  FMUL R3, R3, -R8 ;  /* 0x8000000803037220 */ /* 0x008fc80000400000 */
[----:B------:R-:W0:Y:S01]  /*0ad0*/  FCHK P0, R3, R0 ;  /* 0x0000000003007302 */ /* 0x000e220000000000 */
[----:B------:R-:W-:-:S04]  /*0ae0*/  FFMA R25, R3, R24, RZ ;  /* 0x0000001803197223 */ /* 0x000fc800000000ff */
[----:B------:R-:W-:-:S04]  /*0af0*/  FFMA R8, -R0, R25, R3 ;  /* 0x0000001900087223 */ /* 0x000fc80000000103 */
[----:B------:R-:W-:Y:S01]  /*0b00*/  FFMA R29, R24, R8, R25 ;  /* 0x00000008181d7223 */ /* 0x000fe20000000019 */
[----:B0-----:R-:W-:Y:S06]  /*0b10*/  @!P0 BRA `(.L_x_60) ;  /* 0x00000000000c8947 */ /* 0x001fec0003800000 */
[----:B------:R-:W-:-:S07]  /*0b20*/  MOV R8, 0xb40 ;  /* 0x00000b4000087802 */ /* 0x000fce0000000f00 */
[----:B------:R-:W-:Y:S05]  /*0b30*/  CALL.REL.NOINC `($__internal_1_$__cuda_sm3x_div_rn_noftz_f32_slowpath) ;  /* 0x0000000400747944 */ /* 0x000fea0003c00000 */
[----:B------:R-:W-:-:S07]  /*0b40*/  IMAD.MOV.U32 R29, RZ, RZ, R0 ;  /* 0x000000ffff1d7224 */ /* 0x000fce00078e0000 */
.L_x_60:
[----:B------:R-:W-:Y:S05]  /*0b50*/  BSYNC.RECONVERGENT B1 ;  /* 0x0000000000017941 */ /* 0x000fea0003800200 */
.L_x_59:
[----:B------:R-:W0:Y:S01]  /*0b60*/  LDC.64 R22, c[0x0][0x398] ;  /* 0x0000e600ff167b82 */ /* 0x000e220000000a00 */
[----:B------:R-:W-:-:S07]  /*0b70*/  IADD3 R3, PT, PT, R10, R27, RZ ;  /* 0x0000001b0a037210 */ /* 0x000fce0007ffe0ff */
[----:B------:R-:W1:Y:S01]  /*0b80*/  LDC.64 R24, c[0x0][0x390] ;  /* 0x0000e400ff187b82 */ /* 0x000e620000000a00 */
[----:B------:R-:W-:Y:S01]  /*0b90*/  VIADD R27, R27, UR6 ;  /* 0x000000061b1b7c36 */ /* 0x000fe20008000000 */
[----:B------:R-:W-:Y:S01]  /*0ba0*/  IADD3 R12, P0, PT, R12, UR11, RZ ;  /* 0x0000000b0c0c7c10 */ /* 0x000fe2000ff1e0ff */
[----:B0-----:R-:W-:-:S05]  /*0bb0*/  IMAD.WIDE R22, R3, 0x4, R22 ;  /* 0x0000000403167825 */ /* 0x001fca00078e0216 */
[----:B------:R0:W-:Y:S01]  /*0bc0*/  STG.E desc[UR12][R22.64], R29 ;  /* 0x0000001d16007986 */ /* 0x0001e2000c10190c */
[----:B------:R-:W-:-:S03]  /*0bd0*/  IMAD R3, R27, UR10, R2 ;  /* 0x0000000a1b037c24 */ /* 0x000fc6000f8e0202 */
[----:B------:R-:W2:Y:S01]  /*0be0*/  LDG.E R0, desc[UR12][R14.64] ;  /* 0x0000000c0e007981 */ /* 0x000ea2000c1e1900 */
[----:B------:R-:W-:Y:S01]  /*0bf0*/  IADD3.X R13, PT, PT, RZ, R13, RZ, P0, !PT ;  /* 0x0000000dff0d7210 */ /* 0x000fe200007fe4ff */
[----:B-1----:R-:W-:-:S04]  /*0c00*/  IMAD.WIDE R24, R3, 0x4, R24 ;  /* 0x0000000403187825 */ /* 0x002fc800078e0218 */
[----:B------:R-:W3:Y:S04]  /*0c10*/  LDG.E R8, desc[UR12][R12.64] ;  /* 0x0000000c0c087981 */ /* 0x000ee8000c1e1900 */
[----:B------:R-:W3:Y:S01]  /*0c20*/  LDG.E R3, desc[UR12][R24.64] ;  /* 0x0000000c18037981 */ /* 0x000ee2000c1e1900 */
[----:B------:R-:W-:Y:S01]  /*0c30*/  BSSY.RECONVERGENT B1, `(.L_x_61) ;  /* 0x000000d000017945 */ /* 0x000fe20003800200 */
[----:B--2---:R-:W1:Y:S01]  /*0c40*/  MUFU.RCP R31, R0 ;  /* 0x00000000001f7308 */ /* 0x004e620000001000 */
[----:B---3--:R-:W-:-:S07]  /*0c50*/  FMUL R3, R3, -R8 ;  /* 0x8000000803037220 */ /* 0x008fce0000400000 */
[----:B------:R-:W2:Y:S01]  /*0c60*/  FCHK P0, R3, R0 ;  /* 0x0000000003007302 */ /* 0x000ea20000000000 */
[----:B-1----:R-:W-:-:S04]  /*0c70*/  FFMA R26, -R0, R31, 1 ;  /* 0x3f800000001a7423 */ /* 0x002fc8000000011f */
[----:B------:R-:W-:-:S04]  /*0c80*/  FFMA R26, R31, R26, R31 ;  /* 0x0000001a1f1a7223 */ /* 0x000fc8000000001f */
[----:B0-----:R-:W-:-:S04]  /*0c90*/  FFMA R29, R3, R26, RZ ;  /* 0x0000001a031d7223 */ /* 0x001fc800000000ff */
[----:B------:R-:W-:-:S04]  /*0ca0*/  FFMA R8, -R0, R29, R3 ;  /* 0x0000001d00087223 */ /* 0x000fc80000000103 */
[----:B------:R-:W-:Y:S01]  /*0cb0*/  FFMA R29, R26, R8, R29 ;  /* 0x000000081a1d7223 */ /* 0x000fe2000000001d */
[----:B--2---:R-:W-:Y:S06]  /*0cc0*/  @!P0 BRA `(.L_x_62) ;  /* 0x00000000000c8947 */ /* 0x004fec0003800000 */
[----:B------:R-:W-:-:S07]  /*0cd0*/  MOV R8, 0xcf0 ;  /* 0x00000cf000087802 */ /* 0x000fce0000000f00 */
[----:B------:R-:W-:Y:S05]  /*0ce0*/  CALL.REL.NOINC `($__internal_1_$__cuda_sm3x_div_rn_noftz_f32_slowpath) ;  /* 0x0000000400087944 */ /* 0x000fea0003c00000 */
[----:B------:R-:W-:-:S07]  /*0cf0*/  IMAD.MOV.U32 R29, RZ, RZ, R0 ;  /* 0x000000ffff1d7224 */ /* 0x000fce00078e0000 */
.L_x_62:
[----:B------:R-:W-:Y:S05]  /*0d00*/  BSYNC.RECONVERGENT B1 ;  /* 0x0000000000017941 */ /* 0x000fea0003800200 */
.L_x_61:
[----:B------:R-:W0:Y:S01]  /*0d10*/  LDC.64 R24, c[0x0][0x390] ;  /* 0x0000e400ff187b82 */ /* 0x000e220000000a00 */
[----:B------:R-:W-:-:S04]  /*0d20*/  IADD3 R22, P0, PT, R22, UR11, RZ ;  /* 0x0000000b16167c10 */ /* 0x000fc8000ff1e0ff */
[----:B------:R-:W-:Y:S01]  /*0d30*/  IADD3.X R23, PT, PT, RZ, R23, RZ, P0, !PT ;  /* 0x00000017ff177210 */ /* 0x000fe200007fe4ff */
[----:B------:R-:W-:-:S04]  /*0d40*/  VIADD R27, R27, UR6 ;  /* 0x000000061b1b7c36 */ /* 0x000fc80008000000 */
[----:B------:R1:W-:Y:S01]  /*0d50*/  STG.E desc[UR12][R22.64], R29 ;  /* 0x0000001d16007986 */ /* 0x0003e2000c10190c */
[----:B------:R-:W-:-:S03]  /*0d60*/  IADD3 R12, P0, PT, R12, UR11, RZ ;  /* 0x0000000b0c0c7c10 */ /* 0x000fc6000ff1e0ff */
[----:B------:R-:W2:Y:S01]  /*0d70*/  LDG.E R0, desc[UR12][R14.64] ;  /* 0x0000000c0e007981 */ /* 0x000ea2000c1e1900 */
[----:B------:R-:W-:Y:S01]  /*0d80*/  IMAD R3, R27, UR10, R2 ;  /* 0x0000000a1b037c24 */ /* 0x000fe2000f8e0202 */
[----:B------:R-:W-:-:S05]  /*0d90*/  IADD3.X R13, PT, PT, RZ, R13, RZ, P0, !PT ;  /* 0x0000000dff0d7210 */ /* 0x000fca00007fe4ff */
[----:B------:R-:W3:Y:S01]  /*0da0*/  LDG.E R8, desc[UR12][R12.64] ;  /* 0x0000000c0c087981 */ /* 0x000ee2000c1e1900 */
[----:B0-----:R-:W-:-:S05]  /*0db0*/  IMAD.WIDE R24, R3, 0x4, R24 ;  /* 0x0000000403187825 */ /* 0x001fca00078e0218 */
[----:B------:R-:W3:Y:S01]  /*0dc0*/  LDG.E R3, desc[UR12][R24.64] ;  /* 0x0000000c18037981 */ /* 0x000ee2000c1e1900 */
[----:B------:R-:W-:Y:S01]  /*0dd0*/  BSSY.RECONVERGENT B1, `(.L_x_63) ;  /* 0x000000d000017945 */ /* 0x000fe20003800200 */
[----:B--2---:R-:W0:Y:S01]  /*0de0*/  MUFU.RCP R31, R0 ;  /* 0x00000000001f7308 */ /* 0x004e220000001000 */
[----:B---3--:R-:W-:Y:S01]  /*0df0*/  FMUL R3, R3, -R8 ;  /* 0x8000000803037220 */ /* 0x008fe20000400000 */
[----:B0-----:R-:W-:-:S06]  /*0e00*/  FFMA R26, -R0, R31, 1 ;  /* 0x3f800000001a7423 */ /* 0x001fcc000000011f */
[----:B------:R-:W0:Y:S01]  /*0e10*/  FCHK P0, R3, R0 ;  /* 0x0000000003007302 */ /* 0x000e220000000000 */
[----:B------:R-:W-:-:S04]  /*0e20*/  FFMA R26, R31, R26, R31 ;  /* 0x0000001a1f1a7223 */ /* 0x000fc8000000001f */
[----:B-1----:R-:W-:-:S04]  /*0e30*/  FFMA R29, R3, R26, RZ ;  /* 0x0000001a031d7223 */ /* 0x002fc800000000ff */
[----:B------:R-:W-:-:S04]  /*0e40*/  FFMA R8, -R0, R29, R3 ;  /* 0x0000001d00087223 */ /* 0x000fc80000000103 */
[----:B------:R-:W-:Y:S01]  /*0e50*/  FFMA R29, R26, R8, R29 ;  /* 0x000000081a1d7223 */ /* 0x000fe2000000001d */
[----:B0-----:R-:W-:Y:S06]  /*0e60*/  @!P0 BRA `(.L_x_64) ;  /* 0x00000000000c8947 */ /* 0x001fec0003800000 */
[----:B------:R-:W-:-:S07]  /*0e70*/  MOV R8, 0xe90 ;  /* 0x00000e9000087802 */ /* 0x000fce0000000f00 */
[----:B------:R-:W-:Y:S05]  /*0e80*/  CALL.REL.NOINC `($__internal_1_$__cuda_sm3x_div_rn_noftz_f32_slowpath) ;  /* 0x0000000000a07944 */ /* 0x000fea0003c00000 */
[----:B------:R-:W-:-:S07]  /*0e90*/  IMAD.MOV.U32 R29, RZ, RZ, R0 ;  /* 0x000000ffff1d7224 */ /* 0x000fce00078e0000 */
.L_x_64:
[----:B------:R-:W-:Y:S05]  /*0ea0*/  BSYNC.RECONVERGENT B1 ;  /* 0x0000000000017941 */ /* 0x000fea0003800200 */
.L_x_63:
        /* <DEDUP_REMOVED lines=25> */
.L_x_66:
[----:B------:R-:W-:Y:S05]  /*1040*/  BSYNC.RECONVERGENT B1 ;  /* 0x0000000000017941 */ /* 0x000fea0003800200 */
.L_x_65:
[----:B------:R-:W-:Y:S01]  /*1050*/  IADD3 R12, P0, PT, R22, UR11, RZ ;  /* 0x0000000b160c7c10 */ /* 0x000fe2000ff1e0ff */
[----:B------:R-:W-:-:S03]  /*1060*/  VIADD R27, R27, UR6 ;  /* 0x000000061b1b7c36 */ /* 0x000fc60008000000 */
[----:B------:R-:W-:Y:S02]  /*1070*/  IADD3.X R13, PT, PT, RZ, R23, RZ, P0, !PT ;  /* 0x00000017ff0d7210 */ /* 0x000fe400007fe4ff */
[----:B------:R-:W-:-:S03]  /*1080*/  ISETP.GT.AND P0, PT, R27, UR14, PT ;  /* 0x0000000e1b007c0c */ /* 0x000fc6000bf04270 */
[----:B------:R3:W-:Y:S10]  /*1090*/  STG.E desc[UR12][R12.64], R29 ;  /* 0x0000001d0c007986 */ /* 0x0007f4000c10190c */
[----:B------:R-:W-:Y:S05]  /*10a0*/  @!P0 BRA `(.L_x_67) ;  /* 0xfffffff800508947 */ /* 0x000fea000383ffff */
.L_x_50:
[----:B------:R-:W-:Y:S05]  /*10b0*/  BSYNC.RECONVERGENT B0 ;  /* 0x0000000000007941 */ /* 0x000fea0003800200 */
.L_x_49:
[----:B------:R-:W4:Y:S01]  /*10c0*/  LDCU UR8, c[0x0][0x380] ;  /* 0x00007000ff0877ac */ /* 0x000f220008000800 */
[----:B------:R-:W-:-:S04]  /*10d0*/  IADD3 R6, PT, PT, R6, UR4, RZ ;  /* 0x0000000406067c10 */ /* 0x000fc8000fffe0ff */
[----:B----4-:R-:W-:-:S13]  /*10e0*/  ISETP.GT.AND P0, PT, R6, UR8, PT ;  /* 0x0000000806007c0c */ /* 0x010fda000bf04270 */
[----:B------:R-:W-:Y:S05]  /*10f0*/  @!P0 BRA `(.L_x_68) ;  /* 0xfffffff000c48947 */ /* 0x000fea000383ffff */
[----:B------:R-:W-:Y:S05]  /*1100*/  EXIT ;  /* 0x000000000000794d */ /* 0x000fea0003800000 */
        .weak           $__internal_1_$__cuda_sm3x_div_rn_noftz_f32_slowpath
        .type           $__internal_1_$__cuda_sm3x_div_rn_noftz_f32_slowpath,@function
        .size           $__internal_1_$__cuda_sm3x_div_rn_noftz_f32_slowpath,(.L_x_271 - $__internal_1_$__cuda_sm3x_div_rn_noftz_f32_slowpath)
$__internal_1_$__cuda_sm3x_div_rn_noftz_f32_slowpath:
[----:B------:R-:W-:Y:S01]  /*1110*/  SHF.R.U32.HI R24, RZ, 0x17, R0 ;  /* 0x00000017ff187819 */ /* 0x000fe20000011600 */
[----:B------:R-:W-:Y:S01]  /*1120*/  BSSY.RECONVERGENT B3, `(.L_x_69) ;  /* 0x0000062000037945 */ /* 0x000fe20003800200 */
[----:B------:R-:W-:Y:S02]  /*1130*/  SHF.R.U32.HI R26, RZ, 0x17, R3 ;  /* 0x00000017ff1a7819 */ /* 0x000fe40000011603 */
[----:B------:R-:W-:Y:S02]  /*1140*/  LOP3.LUT R24, R24, 0xff, RZ, 0xc0, !PT ;  /* 0x000000ff18187812 */ /* 0x000fe400078ec0ff */
[----:B------:R-:W-:-:S03]  /*1150*/  LOP3.LUT R26, R26, 0xff, RZ, 0xc0, !PT ;  /* 0x000000ff1a1a7812 */ /* 0x000fc600078ec0ff */
[----:B------:R-:W-:Y:S01]  /*1160*/  VIADD R28, R24, 0xffffffff ;  /* 0xffffffff181c7836 */ /* 0x000fe20000000000 */
[----:B------:R-:W-:-:S04]  /*1170*/  IADD3 R29, PT, PT, R26, -0x1, RZ ;  /* 0xffffffff1a1d7810 */ /* 0x000fc80007ffe0ff */
[----:B------:R-:W-:-:S04]  /*1180*/  ISETP.GT.U32.AND P0, PT, R28, 0xfd, PT ;  /* 0x000000fd1c00780c */ /* 0x000fc80003f04070 */
[----:B------:R-:W-:-:S13]  /*1190*/  ISETP.GT.U32.OR P0, PT, R29, 0xfd, P0 ;  /* 0x000000fd1d00780c */ /* 0x000fda0000704470 */
[----:B------:R-:W-:Y:S01]  /*11a0*/  @!P0 IMAD.MOV.U32 R25, RZ, RZ, RZ ;  /* 0x000000ffff198224 */ /* 0x000fe200078e00ff */
        /* <DEDUP_REMOVED lines=24> */
.L_x_70:
[----:B------:R-:W-:Y:S01]  /*1330*/  LEA R29, R24, 0xc0800000, 0x17 ;  /* 0xc0800000181d7811 */ /* 0x000fe200078eb8ff */
[----:B------:R-:W-:Y:S01]  /*1340*/  BSSY.RECONVERGENT B4, `(.L_x_75) ;  /* 0x0000036000047945 */ /* 0x000fe20003800200 */
[----:B------:R-:W-:-:S03]  /*1350*/  IADD3 R26, PT, PT, R26, -0x7f, RZ ;  /* 0xffffff811a1a7810 */ /* 0x000fc60007ffe0ff */
[----:B------:R-:W-:Y:S01]  /*1360*/  IMAD.IADD R30, R0, 0x1, -R29 ;  /* 0x00000001001e7824 */ /* 0x000fe200078e0a1d */
[C---:B------:R-:W-:Y:S01]  /*1370*/  IADD3 R24, PT, PT, R26.reuse, 0x7f, -R24 ;  /* 0x0000007f1a187810 */ /* 0x040fe20007ffe818 */
[----:B------:R-:W-:Y:S02]  /*1380*/  IMAD R0, R26, -0x800000, R3 ;  /* 0xff8000001a007824 */ /* 0x000fe400078e0203 */
[----:B------:R-:W0:Y:S01]  /*1390*/  MUFU.RCP R28, R30 ;  /* 0x0000001e001c7308 */ /* 0x000e220000001000 */
[----:B------:R-:W-:Y:S01]  /*13a0*/  FADD.FTZ R29, -R30, -RZ ;  /* 0x800000ff1e1d7221 */ /* 0x000fe20000010100 */
[----:B------:R-:W-:-:S03]  /*13b0*/  IMAD.IADD R25, R24, 0x1, R25 ;  /* 0x0000000118197824 */ /* 0x000fc600078e0219 */
[----:B0-----:R-:W-:-:S04]  /*13c0*/  FFMA R31, R28, R29, 1 ;  /* 0x3f8000001c1f7423 */ /* 0x001fc8000000001d */
[----:B------:R-:W-:-:S04]  /*13d0*/  FFMA R31, R28, R31, R28 ;  /* 0x0000001f1c1f7223 */ /* 0x000fc8000000001c */
[----:B------:R-:W-:-:S04]  /*13e0*/  FFMA R28, R0, R31, RZ ;  /* 0x0000001f001c7223 */ /* 0x000fc800000000ff */
[----:B------:R-:W-:-:S04]  /*13f0*/  FFMA R3, R29, R28, R0 ;  /* 0x0000001c1d037223 */ /* 0x000fc80000000000 */
[----:B------:R-:W-:-:S04]  /*1400*/  FFMA R28, R31, R3, R28 ;  /* 0x000000031f1c7223 */ /* 0x000fc8000000001c */
[----:B------:R-:W-:-:S04]  /*1410*/  FFMA R29, R29, R28, R0 ;  /* 0x0000001c1d1d7223 */ /* 0x000fc80000000000 */
        /* <DEDUP_REMOVED lines=14> */
[CCC-:B------:R-:W-:Y:S01]  /*1500*/  FFMA.RZ R24, R31.reuse, R29.reuse, R28.reuse ;  /* 0x0000001d1f187223 */ /* 0x1c0fe2000000c01c */
[CCC-:B------:R-:W-:Y:S01]  /*1510*/  FFMA.RP R25, R31.reuse, R29.reuse, R28.reuse ;  /* 0x0000001d1f197223 */ /* 0x1c0fe2000000801c */
[----:B------:R-:W-:Y:S01]  /*1520*/  FFMA.RM R28, R31, R29, R28 ;  /* 0x0000001d1f1c7223 */ /* 0x000fe2000000401c */
[C---:B------:R-:W-:Y:S02]  /*1530*/  IADD3 R26, PT, PT, R3.reuse, 0x20, RZ ;  /* 0x00000020031a7810 */ /* 0x040fe40007ffe0ff */
[----:B------:R-:W-:Y:S02]  /*1540*/  LOP3.LUT R24, R24, 0x7fffff, RZ, 0xc0, !PT ;  /* 0x007fffff18187812 */ /* 0x000fe400078ec0ff */
[C---:B------:R-:W-:Y:S02]  /*1550*/  ISETP.NE.AND P3, PT, R3.reuse, RZ, PT ;  /* 0x000000ff0300720c */ /* 0x040fe40003f65270 */
[----:B------:R-:W-:Y:S02]  /*1560*/  LOP3.LUT R29, R24, 0x800000, RZ, 0xfc, !PT ;  /* 0x00800000181d7812 */ /* 0x000fe400078efcff */
[----:B------:R-:W-:Y:S01]  /*1570*/  ISETP.NE.AND P1, PT, R3, RZ, PT ;  /* 0x000000ff0300720c */ /* 0x000fe20003f25270 */
[----:B------:R-:W-:Y:S01]  /*1580*/  IMAD.MOV R3, RZ, RZ, -R3 ;  /* 0x000000ffff037224 */ /* 0x000fe200078e0a03 */
[----:B------:R-:W-:-:S02]  /*1590*/  SHF.L.U32 R26, R29, R26, RZ ;  /* 0x0000001a1d1a7219 */ /* 0x000fc400000006ff */
[----:B------:R-:W-:Y:S02]  /*15a0*/  FSETP.NEU.FTZ.AND P0, PT, R25, R28, PT ;  /* 0x0000001c1900720b */ /* 0x000fe40003f1d000 */
[----:B------:R-:W-:Y:S02]  /*15b0*/  SEL R24, R3, RZ, P3 ;  /* 0x000000ff03187207 */ /* 0x000fe40001800000 */
[----:B------:R-:W-:Y:S02]  /*15c0*/  ISETP.NE.AND P1, PT, R26, RZ, P1 ;  /* 0x000000ff1a00720c */ /* 0x000fe40000f25270 */
[----:B------:R-:W-:Y:S02]  /*15d0*/  SHF.R.U32.HI R26, RZ, R24, R29 ;  /* 0x00000018ff1a7219 */ /* 0x000fe4000001161d */
[----:B------:R-:W-:Y:S02]  /*15e0*/  PLOP3.LUT P0, PT, P0, P1, PT, 0xf8, 0x8f ;  /* 0x00000000008f781c */ /* 0x000fe40000703f70 */
[----:B------:R-:W-:-:S02]  /*15f0*/  SHF.R.U32.HI R24, RZ, 0x1, R26 ;  /* 0x00000001ff187819 */ /* 0x000fc4000001161a */
[----:B------:R-:W-:-:S04]  /*1600*/  SEL R3, RZ, 0x1, !P0 ;  /* 0x00000001ff037807 */ /* 0x000fc80004000000 */
[----:B------:R-:W-:-:S04]  /*1610*/  LOP3.LUT R3, R3, 0x1, R24, 0xf8, !PT ;  /* 0x0000000103037812 */ /* 0x000fc800078ef818 */
[----:B------:R-:W-:-:S04]  /*1620*/  LOP3.LUT R3, R3, R26, RZ, 0xc0, !PT ;  /* 0x0000001a03037212 */ /* 0x000fc800078ec0ff */
[----:B------:R-:W-:-:S04]  /*1630*/  IADD3 R3, PT, PT, R24, R3, RZ ;  /* 0x0000000318037210 */ /* 0x000fc80007ffe0ff */
[----:B------:R-:W-:Y:S01]  /*1640*/  LOP3.LUT R0, R3, R0, RZ, 0xfc, !PT ;  /* 0x0000000003007212 */ /* 0x000fe200078efcff */
[----:B------:R-:W-:Y:S06]  /*1650*/  BRA `(.L_x_78) ;  /* 0x0000000000107947 */ /* 0x000fec0003800000 */
.L_x_77:
[----:B------:R-:W-:-:S04]  /*1660*/  LOP3.LUT R0, R0, 0x80000000, RZ, 0xc0, !PT ;  /* 0x8000000000007812 */ /* 0x000fc800078ec0ff */
[----:B------:R-:W-:Y:S01]  /*1670*/  LOP3.LUT R0, R0, 0x7f800000, RZ, 0xfc, !PT ;  /* 0x7f80000000007812 */ /* 0x000fe200078efcff */
[----:B------:R-:W-:Y:S06]  /*1680*/  BRA `(.L_x_78) ;  /* 0x0000000000047947 */ /* 0x000fec0003800000 */
.L_x_76:
[----:B------:R-:W-:-:S07]  /*1690*/  IMAD R0, R25, 0x800000, R0 ;  /* 0x0080000019007824 */ /* 0x000fce00078e0200 */
.L_x_78:
[----:B------:R-:W-:Y:S05]  /*16a0*/  BSYNC.RECONVERGENT B4 ;  /* 0x0000000000047941 */ /* 0x000fea0003800200 */
.L_x_75:
[----:B------:R-:W-:Y:S05]  /*16b0*/  BRA `(.L_x_79) ;  /* 0x0000000000207947 */ /* 0x000fea0003800000 */
.L_x_74:
[----:B------:R-:W-:-:S04]  /*16c0*/  LOP3.LUT R0, R0, 0x80000000, R3, 0x48, !PT ;  /* 0x8000000000007812 */ /* 0x000fc800078e4803 */
[----:B------:R-:W-:Y:S01]  /*16d0*/  LOP3.LUT R0, R0, 0x7f800000, RZ, 0xfc, !PT ;  /* 0x7f80000000007812 */ /* 0x000fe200078efcff */
[----:B------:R-:W-:Y:S06]  /*16e0*/  BRA `(.L_x_79) ;  /* 0x0000000000147947 */ /* 0x000fec0003800000 */
.L_x_73:
[----:B------:R-:W-:Y:S01]  /*16f0*/  LOP3.LUT R0, R0, 0x80000000, R3, 0x48, !PT ;  /* 0x8000000000007812 */ /* 0x000fe200078e4803 */
[----:B------:R-:W-:Y:S06]  /*1700*/  BRA `(.L_x_79) ;  /* 0x00000000000c7947 */ /* 0x000fec0003800000 */
.L_x_72:
[----:B------:R-:W0:Y:S01]  /*1710*/  MUFU.RSQ R0, -QNAN ;  /* 0xffc0000000007908 */ /* 0x000e220000001400 */
[----:B------:R-:W-:Y:S05]  /*1720*/  BRA `(.L_x_79) ;  /* 0x0000000000047947 */ /* 0x000fea0003800000 */
.L_x_71:
[----:B------:R-:W-:-:S07]  /*1730*/  FADD.FTZ R0, R3, R0 ;  /* 0x0000000003007221 */ /* 0x000fce0000010000 */
.L_x_79:
[----:B------:R-:W-:Y:S05]  /*1740*/  BSYNC.RECONVERGENT B3 ;  /* 0x0000000000037941 */ /* 0x000fea0003800200 */
.L_x_69:
[----:B------:R-:W-:Y:S01]  /*1750*/  HFMA2 R25, -RZ, RZ, 0, 0 ;  /* 0x00000000ff197431 */ /* 0x000fe200000001ff */
[----:B------:R-:W-:-:S04]  /*1760*/  MOV R24, R8 ;  /* 0x0000000800187202 */ /* 0x000fc80000000f00 */
[----:B0-----:R-:W-:Y:S05]  /*1770*/  RET.REL.NODEC R24 `(_Z34polynomial_derivative_matrices_hatiPKfS0_Pf) ;  /* 0xffffffe818207950 */ /* 0x001fea0003c3ffff */
.L_x_80:
        /* <DEDUP_REMOVED lines=16> */
.L_x_271:


//--------------------- .text._Z39polynomial_derivative_matrices_diagonaliPf --------------------------
	.section	.text._Z39polynomial_derivative_matrices_diagonaliPf,"ax",@progbits
	.align	128
        .global         _Z39polynomial_derivative_matrices_diagonaliPf
        .type           _Z39polynomial_derivative_matrices_diagonaliPf,@function
        .size           _Z39polynomial_derivative_matrices_diagonaliPf,(.L_x_279 - _Z39polynomial_derivative_matrices_diagonaliPf)
        .other          _Z39polynomial_derivative_matrices_diagonaliPf,@"STO_CUDA_ENTRY STV_DEFAULT"
_Z39polynomial_derivative_matrices_diagonaliPf:
.text._Z39polynomial_derivative_matrices_diagonaliPf:
[----:B------:R-:W-:Y:S01]  /*0000*/  LDC R1, c[0x0][0x37c] ;  /* 0x0000df00ff017b82 */ /* 0x000fe20000000800 */
[----:B------:R-:W0:Y:S07]  /*0010*/  S2R R7, SR_TID.X ;  /* 0x0000000000077919 */ /* 0x000e2e0000002100 */
[----:B------:R-:W0:Y:S01]  /*0020*/  S2UR UR4, SR_CTAID.X ;  /* 0x00000000000479c3 */ /* 0x000e220000002500 */
[----:B------:R-:W1:Y:S07]  /*0030*/  LDCU UR6, c[0x0][0x380] ;  /* 0x00007000ff0677ac */ /* 0x000e6e0008000800 */
[----:B------:R-:W0:Y:S01]  /*0040*/  LDC R0, c[0x0][0x360] ;  /* 0x0000d800ff007b82 */ /* 0x000e220000000800 */
[----:B------:R-:W2:Y:S01]  /*0050*/  LDCU UR5, c[0x0][0x370] ;  /* 0x00006e00ff0577ac */ /* 0x000ea20008000800 */
[----:B0-----:R-:W-:-:S02]  /*0060*/  IMAD R7, R0, UR4, R7 ;  /* 0x0000000400077c24 */ /* 0x001fc4000f8e0207 */
[----:B--2---:R-:W-:-:S03]  /*0070*/  IMAD R0, R0, UR5, RZ ;  /* 0x0000000500007c24 */ /* 0x004fc6000f8e02ff */
[----:B-1----:R-:W-:-:S13]  /*0080*/  ISETP.GT.AND P0, PT, R7, UR6, PT ;  /* 0x0000000607007c0c */ /* 0x002fda000bf04270 */
[----:B------:R-:W-:Y:S05]  /*0090*/  @P0 EXIT ;  /* 0x000000000000094d */ /* 0x000fea0003800000 */
[----:B------:R-:W0:Y:S01]  /*00a0*/  LDCU.64 UR8, c[0x0][0x388] ;  /* 0x00007100ff0877ac */ /* 0x000e220008000a00 */
[----:B------:R-:W-:Y:S02]  /*00b0*/  IMAD.MOV.U32 R9, RZ, RZ, RZ ;  /* 0x000000ffff097224 */ /* 0x000fe400078e00ff */
[----:B------:R-:W-:Y:S01]  /*00c0*/  VIADD R6, R7, 0xffffffff ;  /* 0xffffffff07067836 */ /* 0x000fe20000000000 */
[----:B------:R-:W-:Y:S02]  /*00d0*/  UIADD3 UR4, UPT, UPT, UR6, UR6, URZ ;  /* 0x0000000606047290 */ /* 0x000fe4000fffe0ff */
[----:B------:R-:W-:Y:S01]  /*00e0*/  UIMAD UR5, UR6, UR6, UR6 ;  /* 0x00000006060572a4 */ /* 0x000fe2000f8e0206 */
[----:B------:R-:W1:Y:S03]  /*00f0*/  LDCU.64 UR10, c[0x0][0x358] ;  /* 0x00006b00ff0a77ac */ /* 0x000e660008000a00 */
[----:B------:R-:W-:Y:S01]  /*0100*/  UIMAD UR4, UR4, UR5, UR5 ;  /* 0x00000005040472a4 */ /* 0x000fe2000f8e0205 */
[----:B------:R-:W2:Y:S01]  /*0110*/  LDCU.64 UR12, c[0x0][0x388] ;  /* 0x00007100ff0c77ac */ /* 0x000ea20008000a00 */
[----:B0-----:R-:W-:-:S02]  /*0120*/  UIADD3 UR7, UP0, UPT, UR8, 0x8, URZ ;  /* 0x0000000808077890 */ /* 0x001fc4000ff1e0ff */
[----:B------:R-:W-:Y:S02]  /*0130*/  UIMAD.WIDE UR4, UR4, 0x2aaaaaab, URZ ;  /* 0x2aaaaaab040478a5 */ /* 0x000fe4000f8e02ff */
[----:B------:R-:W-:Y:S02]  /*0140*/  UIADD3.X UR8, UPT, UPT, URZ, UR9, URZ, UP0, !UPT ;  /* 0x00000009ff087290 */ /* 0x000fe400087fe4ff */
[----:B------:R-:W-:Y:S02]  /*0150*/  UIADD3 UR6, UPT, UPT, UR6, 0x2, URZ ;  /* 0x0000000206067890 */ /* 0x000fe4000fffe0ff */
[----:B-1----:R-:W-:-:S12]  /*0160*/  ULEA.HI UR5, UR5, UR5, URZ, 0x1 ;  /* 0x0000000505057291 */ /* 0x002fd8000f8f08ff */
.L_x_89:
[----:B01234-:R-:W0:Y:S01]  /*0170*/  LDC.64 R2, c[0x0][0x388] ;  /* 0x0000e200ff027b82 */ /* 0x01fe220000000a00 */
[C---:B------:R-:W-:Y:S01]  /*0180*/  IMAD R8, R7.reuse, UR6, RZ ;  /* 0x0000000607087c24 */ /* 0x040fe2000f8e02ff */
[----:B------:R-:W-:Y:S01]  /*0190*/  ISETP.GE.AND P0, PT, R7, 0x1, PT ;  /* 0x000000010700780c */ /* 0x000fe20003f06270 */
[----:B------:R-:W-:Y:S01]  /*01a0*/  BSSY.RECONVERGENT B0, `(.L_x_81) ;  /* 0x0000037000007945 */ /* 0x000fe20003800200 */
[----:B------:R-:W-:Y:S02]  /*01b0*/  IMAD.MOV.U32 R11, RZ, RZ, RZ ;  /* 0x000000ffff0b7224 */ /* 0x000fe400078e00ff */
[----:B------:R-:W-:-:S05]  /*01c0*/  IADD3 R5, PT, PT, R8, UR5, RZ ;  /* 0x0000000508057c10 */ /* 0x000fca000fffe0ff */
[----:B0-----:R-:W-:-:S05]  /*01d0*/  IMAD.WIDE R2, R5, 0x4, R2 ;  /* 0x0000000405027825 */ /* 0x001fca00078e0202 */
[----:B------:R0:W-:Y:S01]  /*01e0*/  STG.E desc[UR10][R2.64], RZ ;  /* 0x000000ff02007986 */ /* 0x0001e2000c10190a */
[----:B------:R-:W-:Y:S05]  /*01f0*/  @!P0 BRA `(.L_x_82) ;  /* 0x0000000000c48947 */ /* 0x000fea0003800000 */
[----:B------:R-:W-:Y:S01]  /*0200*/  IMAD R4, R0, R9, R6 ;  /* 0x0000000900047224 */ /* 0x000fe200078e0206 */
[----:B------:R-:W-:Y:S01]  /*0210*/  LOP3.LUT R16, R7, 0x3, RZ, 0xc0, !PT ;  /* 0x0000000307107812 */ /* 0x000fe200078ec0ff */
[----:B------:R-:W-:Y:S01]  /*0220*/  BSSY.RECONVERGENT B1, `(.L_x_83) ;  /* 0x000001d000017945 */ /* 0x000fe20003800200 */
[----:B------:R-:W-:Y:S02]  /*0230*/  IADD3 R21, PT, PT, R8, UR5, -R7 ;  /* 0x0000000508157c10 */ /* 0x000fe4000fffe807 */
[----:B------:R-:W-:Y:S02]  /*0240*/  CS2R R10, SRZ ;  /* 0x00000000000a7805 */ /* 0x000fe4000001ff00 */
[----:B------:R-:W-:Y:S02]  /*0250*/  ISETP.GE.U32.AND P1, PT, R4, 0x3, PT ;  /* 0x000000030400780c */ /* 0x000fe40003f26070 */
[----:B------:R-:W-:-:S11]  /*0260*/  ISETP.NE.AND P0, PT, R16, RZ, PT ;  /* 0x000000ff1000720c */ /* 0x000fd60003f05270 */
[----:B------:R-:W-:Y:S05]  /*0270*/  @!P1 BRA `(.L_x_84) ;  /* 0x00000000005c9947 */ /* 0x000fea0003800000 */
[----:B------:R-:W-:Y:S01]  /*0280*/  LOP3.LUT R10, R7, 0x7ffffffc, RZ, 0xc0, !PT ;  /* 0x7ffffffc070a7812 */ /* 0x000fe200078ec0ff */
[----:B------:R-:W-:Y:S01]  /*0290*/  IMAD.MOV.U32 R11, RZ, RZ, RZ ;  /* 0x000000ffff0b7224 */ /* 0x000fe200078e00ff */
[----:B------:R-:W-:-:S03]  /*02a0*/  MOV R13, R21 ;  /* 0x00000015000d7202 */ /* 0x000fc60000000f00 */
[----:B------:R-:W-:-:S07]  /*02b0*/  IMAD.MOV R12, RZ, RZ, -R10 ;  /* 0x000000ffff0c7224 */ /* 0x000fce00078e0a0a */
.L_x_85:
[----:B------:R-:W-:Y:S01]  /*02c0*/  MOV R4, UR7 ;  /* 0x0000000700047c02 */ /* 0x000fe20008000f00 */
[----:B------:R-:W-:-:S04]  /*02d0*/  IMAD.U32 R5, RZ, RZ, UR8 ;  /* 0x00000008ff057e24 */ /* 0x000fc8000f8e00ff */
[----:B------:R-:W-:-:S05]  /*02e0*/  IMAD.WIDE R4, R13, 0x4, R4 ;  /* 0x000000040d047825 */ /* 0x000fca00078e0204 */
[----:B------:R-:W3:Y:S02]  /*02f0*/  LDG.E R14, desc[UR10][R4.64+-0x8] ;  /* 0xfffff80a040e7981 */ /* 0x000ee4000c1e1900 */
[----:B-1-3--:R-:W-:-:S05]  /*0300*/  FADD R15, -R14, R11 ;  /* 0x0000000b0e0f7221 */ /* 0x00afca0000000100 */
[----:B------:R1:W-:Y:S04]  /*0310*/  STG.E desc[UR10][R2.64], R15 ;  /* 0x0000000f02007986 */ /* 0x0003e8000c10190a */
[----:B------:R-:W3:Y:S02]  /*0320*/  LDG.E R14, desc[UR10][R4.64+-0x4] ;  /* 0xfffffc0a040e7981 */ /* 0x000ee4000c1e1900 */
[----:B---3--:R-:W-:-:S05]  /*0330*/  FADD R17, R15, -R14 ;  /* 0x8000000e0f117221 */ /* 0x008fca0000000000 */
[----:B------:R1:W-:Y:S04]  /*0340*/  STG.E desc[UR10][R2.64], R17 ;  /* 0x0000001102007986 */ /* 0x0003e8000c10190a */
[----:B------:R-:W3:Y:S02]  /*0350*/  LDG.E R14, desc[UR10][R4.64] ;  /* 0x0000000a040e7981 */ /* 0x000ee4000c1e1900 */
[----:B---3--:R-:W-:-:S05]  /*0360*/  FADD R19, R17, -R14 ;  /* 0x8000000e11137221 */ /* 0x008fca0000000000 */
[----:B------:R1:W-:Y:S04]  /*0370*/  STG.E desc[UR10][R2.64], R19 ;  /* 0x0000001302007986 */ /* 0x0003e8000c10190a */
[----:B------:R-:W3:Y:S01]  /*0380*/  LDG.E R14, desc[UR10][R4.64+0x4] ;  /* 0x0000040a040e7981 */ /* 0x000ee2000c1e1900 */
[----:B------:R-:W-:Y:S01]  /*0390*/  IADD3 R12, PT, PT, R12, 0x4, RZ ;  /* 0x000000040c0c7810 */ /* 0x000fe20007ffe0ff */
[----:B------:R-:W-:-:S03]  /*03a0*/  VIADD R13, R13, 0x4 ;  /* 0x000000040d0d7836 */ /* 0x000fc60000000000 */
[----:B------:R-:W-:Y:S01]  /*03b0*/  ISETP.NE.AND P1, PT, R12, RZ, PT ;  /* 0x000000ff0c00720c */ /* 0x000fe20003f25270 */
[----:B---3--:R-:W-:-:S05]  /*03c0*/  FADD R11, R19, -R14 ;  /* 0x8000000e130b7221 */ /* 0x008fca0000000000 */
[----:B------:R1:W-:Y:S07]  /*03d0*/  STG.E desc[UR10][R2.64], R11 ;  /* 0x0000000b02007986 */ /* 0x0003ee000c10190a */
[----:B------:R-:W-:Y:S05]  /*03e0*/  @P1 BRA `(.L_x_85) ;  /* 0xfffffffc00b41947 */ /* 0x000fea000383ffff */
.L_x_84:
[----:B--2---:R-:W-:Y:S05]  /*03f0*/  BSYNC.RECONVERGENT B1 ;  /* 0x0000000000017941 */ /* 0x004fea0003800200 */
.L_x_83:
[----:B------:R-:W-:Y:S05]  /*0400*/  @!P0 BRA `(.L_x_82) ;  /* 0x0000000000408947 */ /* 0x000fea0003800000 */
[----:B------:R-:W2:Y:S01]  /*0410*/  LDC.64 R4, c[0x0][0x388] ;  /* 0x0000e200ff047b82 */ /* 0x000ea20000000a00 */
[----:B------:R-:W-:-:S05]  /*0420*/  IADD3 R13, PT, PT, R21, R10, RZ ;  /* 0x0000000a150d7210 */ /* 0x000fca0007ffe0ff */
[----:B--2---:R-:W-:-:S05]  /*0430*/  IMAD.WIDE R4, R13, 0x4, R4 ;  /* 0x000000040d047825 */ /* 0x004fca00078e0204 */
[----:B------:R-:W1:Y:S01]  /*0440*/  LDG.E R10, desc[UR10][R4.64] ;  /* 0x0000000a040a7981 */ /* 0x000e62000c1e1900 */
[----:B------:R-:W-:Y:S01]  /*0450*/  ISETP.NE.AND P0, PT, R16, 0x1, PT ;  /* 0x000000011000780c */ /* 0x000fe20003f05270 */
[----:B-1----:R-:W-:-:S05]  /*0460*/  FADD R11, R11, -R10 ;  /* 0x8000000a0b0b7221 */ /* 0x002fca0000000000 */
[----:B------:R3:W-:Y:S07]  /*0470*/  STG.E desc[UR10][R2.64], R11 ;  /* 0x0000000b02007986 */ /* 0x0007ee000c10190a */
[----:B------:R-:W-:Y:S05]  /*0480*/  @!P0 BRA `(.L_x_82) ;  /* 0x0000000000208947 */ /* 0x000fea0003800000 */
[----:B------:R-:W3:Y:S01]  /*0490*/  LDG.E R10, desc[UR10][R4.64+0x4] ;  /* 0x0000040a040a7981 */ /* 0x000ee2000c1e1900 */
[----:B------:R-:W-:Y:S01]  /*04a0*/  ISETP.NE.AND P0, PT, R16, 0x2, PT ;  /* 0x000000021000780c */ /* 0x000fe20003f05270 */
[----:B---3--:R-:W-:-:S05]  /*04b0*/  FADD R11, R11, -R10 ;  /* 0x8000000a0b0b7221 */ /* 0x008fca0000000000 */
[----:B------:R4:W-:Y:S07]  /*04c0*/  STG.E desc[UR10][R2.64], R11 ;  /* 0x0000000b02007986 */ /* 0x0009ee000c10190a */
[----:B------:R-:W-:Y:S05]  /*04d0*/  @!P0 BRA `(.L_x_82) ;  /* 0x00000000000c8947 */ /* 0x000fea0003800000 */
[----:B------:R-:W4:Y:S02]  /*04e0*/  LDG.E R4, desc[UR10][R4.64+0x8] ;  /* 0x0000080a04047981 */ /* 0x000f24000c1e1900 */
[----:B----4-:R-:W-:-:S05]  /*04f0*/  FADD R11, R11, -R4 ;  /* 0x800000040b0b7221 */ /* 0x010fca0000000000 */
[----:B------:R1:W-:Y:S02]  /*0500*/  STG.E desc[UR10][R2.64], R11 ;  /* 0x0000000b02007986 */ /* 0x0003e4000c10190a */
.L_x_82:
[----:B--2---:R-:W-:Y:S05]  /*0510*/  BSYNC.RECONVERGENT B0 ;  /* 0x0000000000007941 */ /* 0x004fea0003800200 */
.L_x_81:
[----:B------:R-:W2:Y:S01]  /*0520*/  LDC R12, c[0x0][0x380] ;  /* 0x0000e000ff0c7b82 */ /* 0x000ea20000000800 */
[----:B------:R-:W-:Y:S01]  /*0530*/  BSSY.RECONVERGENT B0, `(.L_x_86) ;  /* 0x0000010000007945 */ /* 0x000fe20003800200 */
[----:B--2---:R-:W-:-:S13]  /*0540*/  ISETP.GE.AND P0, PT, R7, R12, PT ;  /* 0x0000000c0700720c */ /* 0x004fda0003f06270 */
[----:B------:R-:W-:Y:S05]  /*0550*/  @P0 BRA `(.L_x_87) ;  /* 0x0000000000340947 */ /* 0x000fea0003800000 */
[--C-:B-1----:R-:W-:Y:S01]  /*0560*/  IADD3 R15, PT, PT, R8, UR5, -R7.reuse ;  /* 0x00000005080f7c10 */ /* 0x102fe2000fffe807 */
[----:B------:R-:W-:-:S03]  /*0570*/  IMAD.MOV.U32 R8, RZ, RZ, R7 ;  /* 0x000000ffff087224 */ /* 0x000fc600078e0007 */
[----:B------:R-:W-:-:S07]  /*0580*/  SHF.R.S32.HI R13, RZ, 0x1f, R15 ;  /* 0x0000001fff0d7819 */ /* 0x000fce000001140f */
.L_x_88:
[----:B------:R-:W-:-:S04]  /*0590*/  IADD3 R5, P0, PT, R15, R8, RZ ;  /* 0x000000080f057210 */ /* 0x000fc80007f1e0ff */
[----:B------:R-:W-:Y:S02]  /*05a0*/  LEA.HI.X.SX32 R10, R8, R13, 0x1, P0 ;  /* 0x0000000d080a7211 */ /* 0x000fe400000f0eff */
[----:B------:R-:W-:-:S04]  /*05b0*/  LEA R4, P0, R5, UR12, 0x2 ;  /* 0x0000000c05047c11 */ /* 0x000fc8000f8010ff */
[----:B------:R-:W-:-:S05]  /*05c0*/  LEA.HI.X R5, R5, UR13, R10, 0x2, P0 ;  /* 0x0000000d05057c11 */ /* 0x000fca00080f140a */
[----:B------:R-:W3:Y:S01]  /*05d0*/  LDG.E R4, desc[UR10][R4.64+0x4] ;  /* 0x0000040a04047981 */ /* 0x000ee2000c1e1900 */
[----:B------:R-:W-:-:S04]  /*05e0*/  IADD3 R8, PT, PT, R8, 0x1, RZ ;  /* 0x0000000108087810 */ /* 0x000fc80007ffe0ff */
[----:B------:R-:W-:Y:S01]  /*05f0*/  ISETP.GE.AND P0, PT, R8, R12, PT ;  /* 0x0000000c0800720c */ /* 0x000fe20003f06270 */
[----:B--234-:R-:W-:-:S05]  /*0600*/  FADD R11, -R4, R11 ;  /* 0x0000000b040b7221 */ /* 0x01cfca0000000100 */
[----:B------:R2:W-:Y:S07]  /*0610*/  STG.E desc[UR10][R2.64], R11 ;  /* 0x0000000b02007986 */ /* 0x0005ee000c10190a */
[----:B------:R-:W-:Y:S05]  /*0620*/  @!P0 BRA `(.L_x_88) ;  /* 0xfffffffc00d88947 */ /* 0x000fea000383ffff */
.L_x_87:
[----:B------:R-:W-:Y:S05]  /*0630*/  BSYNC.RECONVERGENT B0 ;  /* 0x0000000000007941 */ /* 0x000fea0003800200 */
.L_x_86:
[----:B------:R-:W-:Y:S01]  /*0640*/  IMAD.IADD R7, R0, 0x1, R7 ;  /* 0x0000000100077824 */ /* 0x000fe200078e0207 */
[----:B------:R-:W-:-:S04]  /*0650*/  IADD3 R9, PT, PT, R9, 0x1, RZ ;  /* 0x0000000109097810 */ /* 0x000fc80007ffe0ff */
[----:B------:R-:W-:-:S13]  /*0660*/  ISETP.GT.AND P0, PT, R7, R12, PT ;  /* 0x0000000c0700720c */ /* 0x000fda0003f04270 */
[----:B------:R-:W-:Y:S05]  /*0670*/  @!P0 BRA `(.L_x_89) ;  /* 0xfffffff800bc8947 */ /* 0x000fea000383ffff */
[----:B------:R-:W-:Y:S05]  /*0680*/  EXIT ;  /* 0x000000000000794d */ /* 0x000fea0003800000 */
.L_x_90:
        /* <DEDUP_REMOVED lines=15> */
.L_x_279:


//--------------------- .text._Z30polynomial_derivative_matricesiPKfS0_Pf --------------------------
	.section	.text._Z30polynomial_derivative_matricesiPKfS0_Pf,"ax",@progbits
	.align	128
        .global         _Z30polynomial_derivative_matricesiPKfS0_Pf
        .type           _Z30polynomial_derivative_matricesiPKfS0_Pf,@function
        .size           _Z30polynomial_derivative_matricesiPKfS0_Pf,(.L_x_272 - _Z30polynomial_derivative_matricesiPKfS0_Pf)
        .other          _Z30polynomial_derivative_matricesiPKfS0_Pf,@"STO_CUDA_ENTRY STV_DEFAULT"
_Z30polynomial_derivative_matricesiPKfS0_Pf:
.text._Z30polynomial_derivative_matricesiPKfS0_Pf:
        /* <DEDUP_REMOVED lines=25> */
[----:B------:R-:W-:Y:S01]  /*0190*/  USHF.R.S32.HI UR7, URZ, 0x1, UR5 ;  /* 0x00000001ff077899 */ /* 0x000fe20008011405 */
[----:B------:R-:W-:Y:S01]  /*01a0*/  ISETP.NE.U32.AND P3, PT, RZ, UR6, PT ;  /* 0x00000006ff007c0c */ /* 0x000fe2000bf65070 */
[----:B------:R-:W1:Y:S01]  /*01b0*/  LDCU UR9, c[0x0][0x370] ;  /* 0x00006e00ff0977ac */ /* 0x000e620008000800 */
[C---:B------:R-:W-:Y:S01]  /*01c0*/  VIADDMNMX R3, R16.reuse, 0xffffffff, R3, !PT ;  /* 0xffffffff10037846 */ /* 0x040fe20007800103 */
[----:B------:R-:W-:Y:S01]  /*01d0*/  VIADD R17, R16, UR6 ;  /* 0x0000000610117c36 */ /* 0x000fe20008000000 */
[----:B------:R-:W-:-:S03]  /*01e0*/  USHF.L.U32 UR11, UR6, 0x2, URZ ;  /* 0x00000002060b7899 */ /* 0x000fc600080006ff */
[----:B------:R-:W-:Y:S01]  /*01f0*/  IMAD.IADD R3, R3, 0x1, -R16 ;  /* 0x0000000103037824 */ /* 0x000fe200078e0a10 */
[----:B------:R-:W-:Y:S01]  /*0200*/  UIMAD.WIDE UR4, UR4, 0x2aaaaaab, URZ ;  /* 0x2aaaaaab040478a5 */ /* 0x000fe2000f8e02ff */
[----:B------:R-:W-:Y:S01]  /*0210*/  VIADD R20, R17, UR6 ;  /* 0x0000000611147c36 */ /* 0x000fe20008000000 */
[----:B0-----:R-:W0:Y:S01]  /*0220*/  MUFU.RCP R6, R6 ;  /* 0x0000000600067308 */ /* 0x001e220000001000 */
[----:B------:R-:W2:Y:S01]  /*0230*/  LDCU.64 UR12, c[0x0][0x358] ;  /* 0x00006b00ff0c77ac */ /* 0x000ea20008000a00 */
[----:B------:R-:W-:Y:S01]  /*0240*/  IADD3 R0, PT, PT, R3, 0x1, RZ ;  /* 0x0000000103007810 */ /* 0x000fe20007ffe0ff */
[----:B------:R-:W3:Y:S03]  /*0250*/  LDCU UR14, c[0x0][0x380] ;  /* 0x00007000ff0e77ac */ /* 0x000ee60008000800 */
[----:B------:R-:W-:Y:S01]  /*0260*/  ISETP.NE.AND P0, PT, R0, RZ, PT ;  /* 0x000000ff0000720c */ /* 0x000fe20003f05270 */
[----:B-1----:R-:W-:-:S03]  /*0270*/  UIMAD UR4, UR8, UR9, URZ ;  /* 0x00000009080472a4 */ /* 0x002fc6000f8e02ff */
[----:B------:R-:W-:Y:S01]  /*0280*/  SEL R18, RZ, 0x1, !P0 ;  /* 0x00000001ff127807 */ /* 0x000fe20004000000 */
[----:B------:R-:W-:Y:S01]  /*0290*/  ULEA.HI UR5, UR5, UR5, URZ, 0x1 ;  /* 0x0000000505057291 */ /* 0x000fe2000f8f08ff */
[----:B0-----:R-:W-:-:S07]  /*02a0*/  IADD3 R4, PT, PT, R6, 0xffffffe, RZ ;  /* 0x0ffffffe06047810 */ /* 0x001fce0007ffe0ff */
[----:B------:R-:W-:Y:S01]  /*02b0*/  @!P0 IMAD.MOV R3, RZ, RZ, R0 ;  /* 0x000000ffff038224 */ /* 0x000fe200078e0200 */
[----:B------:R0:W1:Y:S02]  /*02c0*/  F2I.FTZ.U32.TRUNC.NTZ R5, R4 ;  /* 0x0000000400057305 */ /* 0x000064000021f000 */
[----:B0-----:R-:W-:Y:S02]  /*02d0*/  HFMA2 R4, -RZ, RZ, 0, 0 ;  /* 0x00000000ff047431 */ /* 0x001fe400000001ff */
[----:B-1----:R-:W-:-:S04]  /*02e0*/  IMAD R7, R7, R5, RZ ;  /* 0x0000000507077224 */ /* 0x002fc800078e02ff */
[----:B------:R-:W-:Y:S02]  /*02f0*/  IMAD.HI.U32 R6, R5, R7, R4 ;  /* 0x0000000705067227 */ /* 0x000fe400078e0004 */
[----:B------:R-:W0:Y:S04]  /*0300*/  LDC.64 R4, c[0x0][0x388] ;  /* 0x0000e200ff047b82 */ /* 0x000e280000000a00 */
[----:B------:R-:W-:-:S04]  /*0310*/  IMAD.HI.U32 R9, R6, R3, RZ ;  /* 0x0000000306097227 */ /* 0x000fc800078e00ff */
[----:B------:R-:W1:Y:S01]  /*0320*/  LDC.64 R6, c[0x0][0x390] ;  /* 0x0000e400ff067b82 */ /* 0x000e620000000a00 */
[----:B------:R-:W-:-:S05]  /*0330*/  IADD3 R0, PT, PT, -R9, RZ, RZ ;  /* 0x000000ff09007210 */ /* 0x000fca0007ffe1ff */
[----:B------:R-:W-:-:S05]  /*0340*/  IMAD R3, R0, UR6, R3 ;  /* 0x0000000600037c24 */ /* 0x000fca000f8e0203 */
[----:B------:R-:W-:-:S13]  /*0350*/  ISETP.GE.U32.AND P1, PT, R3, UR6, PT ;  /* 0x0000000603007c0c */ /* 0x000fda000bf26070 */
[----:B------:R-:W-:Y:S02]  /*0360*/  @P1 VIADD R3, R3, -UR6 ;  /* 0x8000000603031c36 */ /* 0x000fe40008000000 */
[----:B------:R-:W-:-:S03]  /*0370*/  @P1 VIADD R9, R9, 0x1 ;  /* 0x0000000109091836 */ /* 0x000fc60000000000 */
[----:B------:R-:W-:Y:S02]  /*0380*/  ISETP.GE.U32.AND P2, PT, R3, UR6, PT ;  /* 0x0000000603007c0c */ /* 0x000fe4000bf46070 */
[----:B------:R-:W-:-:S05]  /*0390*/  IADD3 R3, PT, PT, R2, UR7, RZ ;  /* 0x0000000702037c10 */ /* 0x000fca000fffe0ff */
[----:B0-----:R-:W-:-:S04]  /*03a0*/  IMAD.WIDE R4, R3, 0x4, R4 ;  /* 0x0000000403047825 */ /* 0x001fc800078e0204 */
[----:B-1----:R-:W-:Y:S01]  /*03b0*/  IMAD.WIDE R6, R3, 0x4, R6 ;  /* 0x0000000403067825 */ /* 0x002fe200078e0206 */
[----:B------:R-:W-:Y:S02]  /*03c0*/  IADD3 R10, P1, PT, R4, UR11, RZ ;  /* 0x0000000b040a7c10 */ /* 0x000fe4000ff3e0ff */
[----:B------:R-:W-:Y:S02]  /*03d0*/  @P2 IADD3 R9, PT, PT, R9, 0x1, RZ ;  /* 0x0000000109092810 */ /* 0x000fe40007ffe0ff */
[----:B------:R-:W-:Y:S01]  /*03e0*/  @!P3 LOP3.LUT R9, RZ, UR6, RZ, 0x33, !PT ;  /* 0x00000006ff09bc12 */ /* 0x000fe2000f8e33ff */
[----:B------:R-:W-:Y:S01]  /*03f0*/  IMAD.X R11, RZ, RZ, R5, P1 ;  /* 0x000000ffff0b7224 */ /* 0x000fe200008e0605 */
[----:B------:R-:W-:Y:S02]  /*0400*/  IADD3 R8, P0, PT, R6, UR11, RZ ;  /* 0x0000000b06087c10 */ /* 0x000fe4000ff1e0ff */
[----:B------:R-:W-:Y:S02]  /*0410*/  IADD3 R18, PT, PT, R18, R9, RZ ;  /* 0x0000000912127210 */ /* 0x000fe40007ffe0ff */
[----:B--23--:R-:W-:-:S09]  /*0420*/  IADD3.X R9, PT, PT, RZ, R7, RZ, P0, !PT ;  /* 0x00000007ff097210 */ /* 0x00cfd200007fe4ff */
.L_x_122:
[----:B0-----:R-:W0:Y:S01]  /*0430*/  LDCU UR8, c[0x0][0x380] ;  /* 0x00007000ff0877ac */ /* 0x001e220008000800 */
[----:B------:R-:W-:Y:S01]  /*0440*/  BSSY.RECONVERGENT B0, `(.L_x_91) ;  /* 0x00000f4000007945 */ /* 0x000fe20003800200 */
[----:B0-----:R-:W-:-:S13]  /*0450*/  ISETP.GT.AND P0, PT, R2, UR8, PT ;  /* 0x0000000802007c0c */ /* 0x001fda000bf04270 */
[----:B-1234-:R-:W-:Y:S05]  /*0460*/  @P0 BRA `(.L_x_92) ;  /* 0x0000000c00c40947 */ /* 0x01efea0003800000 */
[----:B------:R-:W0:Y:S01]  /*0470*/  LDC.64 R12, c[0x0][0x390] ;  /* 0x0000e400ff0c7b82 */ /* 0x000e220000000a00 */
[----:B------:R-:W-:Y:S01]  /*0480*/  LOP3.LUT R27, R18, 0x3, RZ, 0xc0, !PT ;  /* 0x00000003121b7812 */ /* 0x000fe200078ec0ff */
[----:B------:R-:W-:Y:S01]  /*0490*/  IMAD.U32 R0, RZ, RZ, UR10 ;  /* 0x0000000aff007e24 */ /* 0x000fe2000f8e00ff */
[----:B------:R-:W-:Y:S01]  /*04a0*/  IADD3 R3, PT, PT, R19, UR7, RZ ;  /* 0x0000000713037c10 */ /* 0x000fe2000fffe0ff */
[----:B------:R-:W-:Y:S01]  /*04b0*/  BSSY.RECONVERGENT B3, `(.L_x_93) ;  /* 0x0000064000037945 */ /* 0x000fe20003800200 */
[----:B------:R-:W-:Y:S01]  /*04c0*/  ISETP.NE.AND P0, PT, R27, 0x3, PT ;  /* 0x000000031b00780c */ /* 0x000fe20003f05270 */
[----:B------:R-:W-:Y:S01]  /*04d0*/  IMAD R21, R19, R0, UR5 ;  /* 0x0000000513157e24 */ /* 0x000fe2000f8e0200 */
[----:B------:R-:W-:Y:S01]  /*04e0*/  MOV R22, R2 ;  /* 0x0000000200167202 */ /* 0x000fe20000000f00 */
[----:B------:R-:W1:Y:S01]  /*04f0*/  LDC.64 R14, c[0x0][0x388] ;  /* 0x0000e200ff0e7b82 */ /* 0x000e620000000a00 */
[----:B0-----:R-:W-:-:S04]  /*0500*/  IMAD.WIDE R12, R3, 0x4, R12 ;  /* 0x00000004030c7825 */ /* 0x001fc800078e020c */
[----:B-1----:R-:W-:-:S05]  /*0510*/  IMAD.WIDE R14, R3, 0x4, R14 ;  /* 0x00000004030e7825 */ /* 0x002fca00078e020e */
[----:B------:R-:W-:Y:S05]  /*0520*/  @!P0 BRA `(.L_x_94) ;  /* 0x0000000400708947 */ /* 0x000fea0003800000 */
[----:B------:R-:W-:Y:S01]  /*0530*/  ISETP.NE.AND P0, PT, R19, R2, PT ;  /* 0x000000021300720c */ /* 0x000fe20003f05270 */
[----:B------:R-:W-:-:S12]  /*0540*/  BSSY.RECONVERGENT B4, `(.L_x_95) ;  /* 0x0000019000047945 */ /* 0x000fd80003800200 */
[----:B------:R-:W-:Y:S05]  /*0550*/  @!P0 BRA `(.L_x_96) ;  /* 0x00000000005c8947 */ /* 0x000fea0003800000 */
[----:B------:R-:W2:Y:S04]  /*0560*/  LDG.E R22, desc[UR12][R14.64] ;  /* 0x0000000c0e167981 */ /* 0x000ea8000c1e1900 */
[----:B------:R-:W2:Y:S04]  /*0570*/  LDG.E R23, desc[UR12][R4.64] ;  /* 0x0000000c04177981 */ /* 0x000ea8000c1e1900 */
[----:B------:R-:W3:Y:S04]  /*0580*/  LDG.E R3, desc[UR12][R12.64] ;  /* 0x0000000c0c037981 */ /* 0x000ee8000c1e1900 */
[----:B------:R-:W4:Y:S01]  /*0590*/  LDG.E R0, desc[UR12][R6.64] ;  /* 0x0000000c06007981 */ /* 0x000f22000c1e1900 */
[----:B------:R-:W-:Y:S01]  /*05a0*/  BSSY.RECONVERGENT B5, `(.L_x_97) ;  /* 0x000000e000057945 */ /* 0x000fe20003800200 */
[----:B--2---:R-:W-:-:S04]  /*05b0*/  FADD R22, R22, -R23 ;  /* 0x8000001716167221 */ /* 0x004fc80000000000 */
[----:B---3--:R-:W-:-:S04]  /*05c0*/  FMUL R25, R3, R22 ;  /* 0x0000001603197220 */ /* 0x008fc80000400000 */
[----:B------:R-:W0:Y:S08]  /*05d0*/  MUFU.RCP R3, R25 ;  /* 0x0000001900037308 */ /* 0x000e300000001000 */
[----:B----4-:R-:W1:Y:S01]  /*05e0*/  FCHK P0, R0, R25 ;  /* 0x0000001900007302 */ /* 0x010e620000000000 */
[----:B0-----:R-:W-:-:S04]  /*05f0*/  FFMA R22, -R25, R3, 1 ;  /* 0x3f80000019167423 */ /* 0x001fc80000000103 */
[----:B------:R-:W-:-:S04]  /*0600*/  FFMA R3, R3, R22, R3 ;  /* 0x0000001603037223 */ /* 0x000fc80000000003 */
[----:B------:R-:W-:-:S04]  /*0610*/  FFMA R22, R0, R3, RZ ;  /* 0x0000000300167223 */ /* 0x000fc800000000ff */
[----:B------:R-:W-:-:S04]  /*0620*/  FFMA R23, -R25, R22, R0 ;  /* 0x0000001619177223 */ /* 0x000fc80000000100 */
[----:B------:R-:W-:Y:S01]  /*0630*/  FFMA R3, R3, R23, R22 ;  /* 0x0000001703037223 */ /* 0x000fe20000000016 */
[----:B-1----:R-:W-:Y:S06]  /*0640*/  @!P0 BRA `(.L_x_98) ;  /* 0x00000000000c8947 */ /* 0x002fec0003800000 */
[----:B------:R-:W-:Y:S01]  /*0650*/  IMAD.MOV.U32 R3, RZ, RZ, R25 ;  /* 0x000000ffff037224 */ /* 0x000fe200078e0019 */
[----:B------:R-:W-:-:S07]  /*0660*/  MOV R24, 0x680 ;  /* 0x0000068000187802 */ /* 0x000fce0000000f00 */
[----:B------:R-:W-:Y:S05]  /*0670*/  CALL.REL.NOINC `($__internal_2_$__cuda_sm3x_div_rn_noftz_f32_slowpath) ;  /* 0x0000000c00587944 */ /* 0x000fea0003c00000 */
.L_x_98:
[----:B------:R-:W-:Y:S05]  /*0680*/  BSYNC.RECONVERGENT B5 ;  /* 0x0000000000057941 */ /* 0x000fea0003800200 */
.L_x_97:
[----:B------:R-:W0:Y:S01]  /*0690*/  LDC.64 R22, c[0x0][0x398] ;  /* 0x0000e600ff167b82 */ /* 0x000e220000000a00 */
[----:B------:R-:W-:-:S05]  /*06a0*/  IADD3 R25, PT, PT, R2, R21, RZ ;  /* 0x0000001502197210 */ /* 0x000fca0007ffe0ff */
[----:B0-----:R-:W-:-:S05]  /*06b0*/  IMAD.WIDE R22, R25, 0x4, R22 ;  /* 0x0000000419167825 */ /* 0x001fca00078e0216 */
[----:B------:R0:W-:Y:S02]  /*06c0*/  STG.E desc[UR12][R22.64], R3 ;  /* 0x0000000316007986 */ /* 0x0001e4000c10190c */
.L_x_96:
[----:B------:R-:W-:Y:S05]  /*06d0*/  BSYNC.RECONVERGENT B4 ;  /* 0x0000000000047941 */ /* 0x000fea0003800200 */
.L_x_95:
[----:B------:R-:W-:Y:S01]  /*06e0*/  ISETP.NE.AND P0, PT, R27, RZ, PT ;  /* 0x000000ff1b00720c */ /* 0x000fe20003f05270 */
[----:B0-----:R-:W-:-:S12]  /*06f0*/  IMAD.MOV.U32 R22, RZ, RZ, R16 ;  /* 0x000000ffff167224 */ /* 0x001fd800078e0010 */
        /* <DEDUP_REMOVED lines=19> */
[----:B------:R-:W-:Y:S02]  /*0830*/  MOV R3, R25 ;  /* 0x0000001900037202 */ /* 0x000fe40000000f00 */
[----:B------:R-:W-:-:S07]  /*0840*/  MOV R24, 0x860 ;  /* 0x0000086000187802 */ /* 0x000fce0000000f00 */
[----:B------:R-:W-:Y:S05]  /*0850*/  CALL.REL.NOINC `($__internal_2_$__cuda_sm3x_div_rn_noftz_f32_slowpath) ;  /* 0x0000000800e07944 */ /* 0x000fea0003c00000 */
.L_x_102:
[----:B------:R-:W-:Y:S05]  /*0860*/  BSYNC.RECONVERGENT B5 ;  /* 0x0000000000057941 */ /* 0x000fea0003800200 */
.L_x_101:
[----:B------:R-:W0:Y:S01]  /*0870*/  LDC.64 R22, c[0x0][0x398] ;  /* 0x0000e600ff167b82 */ /* 0x000e220000000a00 */
[----:B------:R-:W-:-:S04]  /*0880*/  IMAD.IADD R25, R16, 0x1, R21 ;  /* 0x0000000110197824 */ /* 0x000fc800078e0215 */
[----:B0-----:R-:W-:-:S05]  /*0890*/  IMAD.WIDE R22, R25, 0x4, R22 ;  /* 0x0000000419167825 */ /* 0x001fca00078e0216 */
[----:B------:R0:W-:Y:S02]  /*08a0*/  STG.E desc[UR12][R22.64], R3 ;  /* 0x0000000316007986 */ /* 0x0001e4000c10190c */
.L_x_100:
[----:B------:R-:W-:Y:S05]  /*08b0*/  BSYNC.RECONVERGENT B4 ;  /* 0x0000000000047941 */ /* 0x000fea0003800200 */
.L_x_99:
[----:B------:R-:W-:Y:S02]  /*08c0*/  ISETP.NE.AND P0, PT, R27, 0x1, PT ;  /* 0x000000011b00780c */ /* 0x000fe40003f05270 */
[----:B0-----:R-:W-:-:S11]  /*08d0*/  MOV R22, R17 ;  /* 0x0000001100167202 */ /* 0x001fd60000000f00 */
[----:B------:R-:W-:Y:S05]  /*08e0*/  @!P0 BRA `(.L_x_94) ;  /* 0x0000000000808947 */ /* 0x000fea0003800000 */
[----:B------:R-:W-:Y:S01]  /*08f0*/  ISETP.NE.AND P0, PT, R19, R17, PT ;  /* 0x000000111300720c */ /* 0x000fe20003f05270 */
[----:B------:R-:W-:-:S12]  /*0900*/  IMAD.MOV.U32 R22, RZ, RZ, R20 ;  /* 0x000000ffff167224 */ /* 0x000fd800078e0014 */
[----:B------:R-:W-:Y:S05]  /*0910*/  @!P0 BRA `(.L_x_94) ;  /* 0x0000000000748947 */ /* 0x000fea0003800000 */
[----:B------:R-:W-:Y:S01]  /*0920*/  USHF.L.U32 UR8, UR6, 0x2, URZ ;  /* 0x0000000206087899 */ /* 0x000fe200080006ff */
[----:B------:R-:W2:Y:S04]  /*0930*/  LDG.E R26, desc[UR12][R14.64] ;  /* 0x0000000c0e1a7981 */ /* 0x000ea8000c1e1900 */
[----:B------:R-:W3:Y:S01]  /*0940*/  LDG.E R3, desc[UR12][R12.64] ;  /* 0x0000000c0c037981 */ /* 0x000ee2000c1e1900 */
[----:B------:R-:W-:-:S04]  /*0950*/  IADD3 R24, P0, PT, R10, UR8, RZ ;  /* 0x000000080a187c10 */ /* 0x000fc8000ff1e0ff */
[----:B------:R-:W-:-:S06]  /*0960*/  IADD3.X R25, PT, PT, RZ, R11, RZ, P0, !PT ;  /* 0x0000000bff197210 */ /* 0x000fcc00007fe4ff */
[----:B------:R-:W2:Y:S01]  /*0970*/  LDG.E R25, desc[UR12][R24.64] ;  /* 0x0000000c18197981 */ /* 0x000ea2000c1e1900 */
[----:B------:R-:W-:-:S05]  /*0980*/  IADD3 R22, P0, PT, R8, UR8, RZ ;  /* 0x0000000808167c10 */ /* 0x000fca000ff1e0ff */
[----:B------:R-:W-:-:S05]  /*0990*/  IMAD.X R23, RZ, RZ, R9, P0 ;  /* 0x000000ffff177224 */ /* 0x000fca00000e0609 */
        /* <DEDUP_REMOVED lines=15> */
.L_x_104:
[----:B------:R-:W-:Y:S05]  /*0a90*/  BSYNC.RECONVERGENT B4 ;  /* 0x0000000000047941 */ /* 0x000fea0003800200 */
.L_x_103:
[----:B------:R-:W0:Y:S01]  /*0aa0*/  LDC.64 R24, c[0x0][0x398] ;  /* 0x0000e600ff187b82 */ /* 0x000e220000000a00 */
[----:B------:R-:W-:Y:S01]  /*0ab0*/  IMAD.IADD R23, R17, 0x1, R21 ;  /* 0x0000000111177824 */ /* 0x000fe200078e0215 */
[----:B------:R-:W-:-:S03]  /*0ac0*/  MOV R22, R20 ;  /* 0x0000001400167202 */ /* 0x000fc60000000f00 */
[----:B0-----:R-:W-:-:S05]  /*0ad0*/  IMAD.WIDE R24, R23, 0x4, R24 ;  /* 0x0000000417187825 */ /* 0x001fca00078e0218 */
[----:B------:R0:W-:Y:S02]  /*0ae0*/  STG.E desc[UR12][R24.64], R3 ;  /* 0x0000000318007986 */ /* 0x0001e4000c10190c */
.L_x_94:
[----:B------:R-:W-:Y:S05]  /*0af0*/  BSYNC.RECONVERGENT B3 ;  /* 0x0000000000037941 */ /* 0x000fea0003800200 */
.L_x_93:
[----:B------:R-:W-:-:S13]  /*0b00*/  ISETP.GE.U32.AND P0, PT, R18, 0x3, PT ;  /* 0x000000031200780c */ /* 0x000fda0003f06070 */
[----:B------:R-:W-:Y:S05]  /*0b10*/  @!P0 BRA `(.L_x_92) ;  /* 0x0000000800188947 */ /* 0x000fea0003800000 */
.L_x_121:
[----:B------:R-:W-:Y:S01]  /*0b20*/  ISETP.NE.AND P0, PT, R19, R22, PT ;  /* 0x000000161300720c */ /* 0x000fe20003f05270 */
[----:B------:R-:W-:-:S12]  /*0b30*/  BSSY.RECONVERGENT B3, `(.L_x_105) ;  /* 0x000001e000037945 */ /* 0x000fd80003800200 */
[----:B-1234-:R-:W-:Y:S05]  /*0b40*/  @!P0 BRA `(.L_x_106) ;  /* 0x0000000000708947 */ /* 0x01efea0003800000 */
[----:B------:R-:W1:Y:S01]  /*0b50*/  LDC.64 R26, c[0x0][0x388] ;  /* 0x0000e200ff1a7b82 */ /* 0x000e620000000a00 */
[----:B0-----:R-:W-:Y:S01]  /*0b60*/  VIADD R3, R22, UR7 ;  /* 0x0000000716037c36 */ /* 0x001fe20008000000 */
[----:B------:R-:W2:Y:S04]  /*0b70*/  LDG.E R28, desc[UR12][R14.64] ;  /* 0x0000000c0e1c7981 */ /* 0x000ea8000c1e1900 */
[----:B------:R-:W3:Y:S02]  /*0b80*/  LDG.E R23, desc[UR12][R12.64] ;  /* 0x0000000c0c177981 */ /* 0x000ee4000c1e1900 */
[----:B------:R-:W0:Y:S01]  /*0b90*/  LDC.64 R24, c[0x0][0x390] ;  /* 0x0000e400ff187b82 */ /* 0x000e220000000a00 */
[----:B-1----:R-:W-:-:S06]  /*0ba0*/  IMAD.WIDE R26, R3, 0x4, R26 ;  /* 0x00000004031a7825 */ /* 0x002fcc00078e021a */
[----:B------:R-:W2:Y:S01]  /*0bb0*/  LDG.E R27, desc[UR12][R26.64] ;  /* 0x0000000c1a1b7981 */ /* 0x000ea2000c1e1900 */
[----:B0-----:R-:W-:-:S05]  /*0bc0*/  IMAD.WIDE R24, R3, 0x4, R24 ;  /* 0x0000000403187825 */ /* 0x001fca00078e0218 */
        /* <DEDUP_REMOVED lines=15> */
.L_x_108:
[----:B------:R-:W-:Y:S05]  /*0cc0*/  BSYNC.RECONVERGENT B4 ;  /* 0x0000000000047941 */ /* 0x000fea0003800200 */
.L_x_107:
[----:B------:R-:W0:Y:S01]  /*0cd0*/  LDC.64 R24, c[0x0][0x398] ;  /* 0x0000e600ff187b82 */ /* 0x000e220000000a00 */
[----:B------:R-:W-:-:S04]  /*0ce0*/  IMAD.IADD R23, R21, 0x1, R22 ;  /* 0x0000000115177824 */ /* 0x000fc800078e0216 */
[----:B0-----:R-:W-:-:S05]  /*0cf0*/  IMAD.WIDE R24, R23, 0x4, R24 ;  /* 0x0000000417187825 */ /* 0x001fca00078e0218 */
[----:B------:R1:W-:Y:S02]  /*0d00*/  STG.E desc[UR12][R24.64], R3 ;  /* 0x0000000318007986 */ /* 0x0003e4000c10190c */
.L_x_106:
[----:B------:R-:W-:Y:S05]  /*0d10*/  BSYNC.RECONVERGENT B3 ;  /* 0x0000000000037941 */ /* 0x000fea0003800200 */
.L_x_105:
[----:B------:R-:W-:Y:S01]  /*0d20*/  IADD3 R22, PT, PT, R22, UR6, RZ ;  /* 0x0000000616167c10 */ /* 0x000fe2000fffe0ff */
[----:B------:R-:W-:Y:S03]  /*0d30*/  BSSY.RECONVERGENT B3, `(.L_x_109) ;  /* 0x000001f000037945 */ /* 0x000fe60003800200 */
[----:B------:R-:W-:-:S13]  /*0d40*/  ISETP.NE.AND P0, PT, R19, R22, PT ;  /* 0x000000161300720c */ /* 0x000fda0003f05270 */
[----:B------:R-:W-:Y:S05]  /*0d50*/  @!P0 BRA `(.L_x_110) ;  /* 0x0000000000708947 */ /* 0x000fea0003800000 */
[----:B------:R-:W2:Y:S01]  /*0d60*/  LDC.64 R26, c[0x0][0x388] ;  /* 0x0000e200ff1a7b82 */ /* 0x000ea20000000a00 */
[----:B01----:R-:W-:Y:S01]  /*0d70*/  VIADD R3, R22, UR7 ;  /* 0x0000000716037c36 */ /* 0x003fe20008000000 */
[----:B------:R-:W3:Y:S04]  /*0d80*/  LDG.E R28, desc[UR12][R14.64] ;  /* 0x0000000c0e1c7981 */ /* 0x000ee8000c1e1900 */
[----:B------:R-:W4:Y:S02]  /*0d90*/  LDG.E R23, desc[UR12][R12.64] ;  /* 0x0000000c0c177981 */ /* 0x000f24000c1e1900 */
[----:B------:R-:W0:Y:S01]  /*0da0*/  LDC.64 R24, c[0x0][0x390] ;  /* 0x0000e400ff187b82 */ /* 0x000e220000000a00 */
[----:B--2---:R-:W-:-:S06]  /*0db0*/  IMAD.WIDE R26, R3, 0x4, R26 ;  /* 0x00000004031a7825 */ /* 0x004fcc00078e021a */
[----:B------:R-:W3:Y:S01]  /*0dc0*/  LDG.E R27, desc[UR12][R26.64] ;  /* 0x0000000c1a1b7981 */ /* 0x000ee2000c1e1900 */
[----:B0-----:R-:W-:-:S05]  /*0dd0*/  IMAD.WIDE R24, R3, 0x4, R24 ;  /* 0x0000000403187825 */ /* 0x001fca00078e0218 */
[----:B------:R-:W2:Y:S01]  /*0de0*/  LDG.E R0, desc[UR12][R24.64] ;  /* 0x0000000c18007981 */ /* 0x000ea2000c1e1900 */
[----:B------:R-:W-:Y:S01]  /*0df0*/  BSSY.RECONVERGENT B4, `(.L_x_111) ;  /* 0x000000e000047945 */ /* 0x000fe20003800200 */
[----:B---3--:R-:W-:-:S04]  /*0e00*/  FADD R28, R28, -R27 ;  /* 0x8000001b1c1c7221 */ /* 0x008fc80000000000 */
[----:B----4-:R-:W-:-:S04]  /*0e10*/  FMUL R29, R23, R28 ;  /* 0x0000001c171d7220 */ /* 0x010fc80000400000 */
[----:B------:R-:W0:Y:S08]  /*0e20*/  MUFU.RCP R3, R29 ;  /* 0x0000001d00037308 */ /* 0x000e300000001000 */
[----:B--2---:R-:W1:Y:S01]  /*0e30*/  FCHK P0, R0, R29 ;  /* 0x0000001d00007302 */ /* 0x004e620000000000 */
        /* <DEDUP_REMOVED lines=9> */
.L_x_112:
[----:B------:R-:W-:Y:S05]  /*0ed0*/  BSYNC.RECONVERGENT B4 ;  /* 0x0000000000047941 */ /* 0x000fea0003800200 */
.L_x_111:
[----:B------:R-:W0:Y:S01]  /*0ee0*/  LDC.64 R24, c[0x0][0x398] ;  /* 0x0000e600ff187b82 */ /* 0x000e220000000a00 */
[----:B------:R-:W-:-:S04]  /*0ef0*/  IMAD.IADD R23, R21, 0x1, R22 ;  /* 0x0000000115177824 */ /* 0x000fc800078e0216 */
[----:B0-----:R-:W-:-:S05]  /*0f00*/  IMAD.WIDE R24, R23, 0x4, R24 ;  /* 0x0000000417187825 */ /* 0x001fca00078e0218 */
[----:B------:R2:W-:Y:S02]  /*0f10*/  STG.E desc[UR12][R24.64], R3 ;  /* 0x0000000318007986 */ /* 0x0005e4000c10190c */
.L_x_110:
[----:B------:R-:W-:Y:S05]  /*0f20*/  BSYNC.RECONVERGENT B3 ;  /* 0x0000000000037941 */ /* 0x000fea0003800200 */
.L_x_109:
[----:B------:R-:W-:Y:S01]  /*0f30*/  IADD3 R22, PT, PT, R22, UR6, RZ ;  /* 0x0000000616167c10 */ /* 0x000fe2000fffe0ff */
[----:B------:R-:W-:Y:S03]  /*0f40*/  BSSY.RECONVERGENT B3, `(.L_x_113) ;  /* 0x000001f000037945 */ /* 0x000fe60003800200 */
[----:B------:R-:W-:-:S13]  /*0f50*/  ISETP.NE.AND P0, PT, R19, R22, PT ;  /* 0x000000161300720c */ /* 0x000fda0003f05270 */
[----:B------:R-:W-:Y:S05]  /*0f60*/  @!P0 BRA `(.L_x_114) ;  /* 0x0000000000708947 */ /* 0x000fea0003800000 */
[----:B------:R-:W3:Y:S01]  /*0f70*/  LDC.64 R26, c[0x0][0x388] ;  /* 0x0000e200ff1a7b82 */ /* 0x000ee20000000a00 */
[----:B012---:R-:W-:Y:S01]  /*0f80*/  VIADD R3, R22, UR7 ;  /* 0x0000000716037c36 */ /* 0x007fe20008000000 */
[----:B------:R-:W2:Y:S04]  /*0f90*/  LDG.E R28, desc[UR12][R14.64] ;  /* 0x0000000c0e1c7981 */ /* 0x000ea8000c1e1900 */
[----:B------:R-:W4:Y:S02]  /*0fa0*/  LDG.E R23, desc[UR12][R12.64] ;  /* 0x0000000c0c177981 */ /* 0x000f24000c1e1900 */
[----:B------:R-:W0:Y:S01]  /*0fb0*/  LDC.64 R24, c[0x0][0x390] ;  /* 0x0000e400ff187b82 */ /* 0x000e220000000a00 */
[----:B---3--:R-:W-:-:S06]  /*0fc0*/  IMAD.WIDE R26, R3, 0x4, R26 ;  /* 0x00000004031a7825 */ /* 0x008fcc00078e021a */
[----:B------:R-:W2:Y:S01]  /*0fd0*/  LDG.E R27, desc[UR12][R26.64] ;  /* 0x0000000c1a1b7981 */ /* 0x000ea2000c1e1900 */
[----:B0-----:R-:W-:-:S05]  /*0fe0*/  IMAD.WIDE R24, R3, 0x4, R24 ;  /* 0x0000000403187825 */ /* 0x001fca00078e0218 */
[----:B------:R-:W3:Y:S01]  /*0ff0*/  LDG.E R0, desc[UR12][R24.64] ;  /* 0x0000000c18007981 */ /* 0x000ee2000c1e1900 */
[----:B------:R-:W-:Y:S01]  /*1000*/  BSSY.RECONVERGENT B4, `(.L_x_115) ;  /* 0x000000e000047945 */ /* 0x000fe20003800200 */
[----:B--2---:R-:W-:-:S04]  /*1010*/  FADD R28, R28, -R27 ;  /* 0x8000001b1c1c7221 */ /* 0x004fc80000000000 */
[----:B----4-:R-:W-:-:S04]  /*1020*/  FMUL R29, R23, R28 ;  /* 0x0000001c171d7220 */ /* 0x010fc80000400000 */
[----:B------:R-:W0:Y:S08]  /*1030*/  MUFU.RCP R3, R29 ;  /* 0x0000001d00037308 */ /* 0x000e300000001000 */
[----:B---3--:R-:W1:Y:S01]  /*1040*/  FCHK P0, R0, R29 ;  /* 0x0000001d00007302 */ /* 0x008e620000000000 */
        /* <DEDUP_REMOVED lines=9> */
.L_x_116:
[----:B------:R-:W-:Y:S05]  /*10e0*/  BSYNC.RECONVERGENT B4 ;  /* 0x0000000000047941 */ /* 0x000fea0003800200 */
.L_x_115:
[----:B------:R-:W0:Y:S01]  /*10f0*/  LDC.64 R24, c[0x0][0x398] ;  /* 0x0000e600ff187b82 */ /* 0x000e220000000a00 */
[----:B------:R-:W-:-:S04]  /*1100*/  IMAD.IADD R23, R21, 0x1, R22 ;  /* 0x0000000115177824 */ /* 0x000fc800078e0216 */
[----:B0-----:R-:W-:-:S05]  /*1110*/  IMAD.WIDE R24, R23, 0x4, R24 ;  /* 0x0000000417187825 */ /* 0x001fca00078e0218 */
[----:B------:R3:W-:Y:S02]  /*1120*/  STG.E desc[UR12][R24.64], R3 ;  /* 0x0000000318007986 */ /* 0x0007e4000c10190c */
.L_x_114:
[----:B------:R-:W-:Y:S05]  /*1130*/  BSYNC.RECONVERGENT B3 ;  /* 0x0000000000037941 */ /* 0x000fea0003800200 */
.L_x_113:
[----:B------:R-:W-:Y:S01]  /*1140*/  IADD3 R22, PT, PT, R22, UR6, RZ ;  /* 0x0000000616167c10 */ /* 0x000fe2000fffe0ff */
[----:B------:R-:W-:Y:S03]  /*1150*/  BSSY.RECONVERGENT B3, `(.L_x_117) ;  /* 0x000001f000037945 */ /* 0x000fe60003800200 */
[----:B------:R-:W-:-:S13]  /*1160*/  ISETP.NE.AND P0, PT, R19, R22, PT ;  /* 0x000000161300720c */ /* 0x000fda0003f05270 */
[----:B------:R-:W-:Y:S05]  /*1170*/  @!P0 BRA `(.L_x_118) ;  /* 0x0000000000708947 */ /* 0x000fea0003800000 */
[----:B------:R-:W4:Y:S01]  /*1180*/  LDC.64 R26, c[0x0][0x388] ;  /* 0x0000e200ff1a7b82 */ /* 0x000f220000000a00 */
[----:B0123--:R-:W-:Y:S01]  /*1190*/  IADD3 R3, PT, PT, R22, UR7, RZ ;  /* 0x0000000716037c10 */ /* 0x00ffe2000fffe0ff */
[----:B------:R-:W2:Y:S04]  /*11a0*/  LDG.E R28, desc[UR12][R14.64] ;  /* 0x0000000c0e1c7981 */ /* 0x000ea8000c1e1900 */
[----:B------:R-:W3:Y:S02]  /*11b0*/  LDG.E R23, desc[UR12][R12.64] ;  /* 0x0000000c0c177981 */ /* 0x000ee4000c1e1900 */
[----:B------:R-:W0:Y:S01]  /*11c0*/  LDC.64 R24, c[0x0][0x390] ;  /* 0x0000e400ff187b82 */ /* 0x000e220000000a00 */
[----:B----4-:R-:W-:-:S06]  /*11d0*/  IMAD.WIDE R26, R3, 0x4, R26 ;  /* 0x00000004031a7825 */ /* 0x010fcc00078e021a */
        /* <DEDUP_REMOVED lines=17> */
.L_x_120:
[----:B------:R-:W-:Y:S05]  /*12f0*/  BSYNC.RECONVERGENT B4 ;  /* 0x0000000000047941 */ /* 0x000fea0003800200 */
.L_x_119:
[----:B------:R-:W0:Y:S01]  /*1300*/  LDC.64 R24, c[0x0][0x398] ;  /* 0x0000e600ff187b82 */ /* 0x000e220000000a00 */
[----:B------:R-:W-:-:S05]  /*1310*/  IADD3 R23, PT, PT, R21, R22, RZ ;  /* 0x0000001615177210 */ /* 0x000fca0007ffe0ff */
[----:B0-----:R-:W-:-:S05]  /*1320*/  IMAD.WIDE R24, R23, 0x4, R24 ;  /* 0x0000000417187825 */ /* 0x001fca00078e0218 */
[----:B------:R4:W-:Y:S02]  /*1330*/  STG.E desc[UR12][R24.64], R3 ;  /* 0x0000000318007986 */ /* 0x0009e4000c10190c */
.L_x_118:
[----:B------:R-:W-:Y:S05]  /*1340*/  BSYNC.RECONVERGENT B3 ;  /* 0x0000000000037941 */ /* 0x000fea0003800200 */
.L_x_117:
[----:B------:R-:W-:-:S04]  /*1350*/  IADD3 R22, PT, PT, R22, UR6, RZ ;  /* 0x0000000616167c10 */ /* 0x000fc8000fffe0ff */
[----:B------:R-:W-:-:S13]  /*1360*/  ISETP.GT.AND P0, PT, R22, UR14, PT ;  /* 0x0000000e16007c0c */ /* 0x000fda000bf04270 */
[----:B------:R-:W-:Y:S05]  /*1370*/  @!P0 BRA `(.L_x_121) ;  /* 0xfffffff400e88947 */ /* 0x000fea000383ffff */
.L_x_92:
[----:B------:R-:W-:Y:S05]  /*1380*/  BSYNC.RECONVERGENT B0 ;  /* 0x0000000000007941 */ /* 0x000fea0003800200 */
.L_x_91:
[----:B------:R-:W5:Y:S01]  /*1390*/  LDCU UR8, c[0x0][0x380] ;  /* 0x00007000ff0877ac */ /* 0x000f620008000800 */
[----:B------:R-:W-:-:S05]  /*13a0*/  VIADD R19, R19, UR4 ;  /* 0x0000000413137c36 */ /* 0x000fca0008000000 */
[----:B-----5:R-:W-:-:S13]  /*13b0*/  ISETP.GT.AND P0, PT, R19, UR8, PT ;  /* 0x0000000813007c0c */ /* 0x020fda000bf04270 */
[----:B------:R-:W-:Y:S05]  /*13c0*/  @!P0 BRA `(.L_x_122) ;  /* 0xfffffff000188947 */ /* 0x000fea000383ffff */
[----:B------:R-:W-:Y:S05]  /*13d0*/  EXIT ;  /* 0x000000000000794d */ /* 0x000fea0003800000 */
        .weak           $__internal_2_$__cuda_sm3x_div_rn_noftz_f32_slowpath
        .type           $__internal_2_$__cuda_sm3x_div_rn_noftz_f32_slowpath,@function
        .size           $__internal_2_$__cuda_sm3x_div_rn_noftz_f32_slowpath,(.L_x_272 - $__internal_2_$__cuda_sm3x_div_rn_noftz_f32_slowpath)
$__internal_2_$__cuda_sm3x_div_rn_noftz_f32_slowpath:
[----:B------:R-:W-:Y:S01]  /*13e0*/  SHF.R.U32.HI R25, RZ, 0x17, R3 ;  /* 0x00000017ff197819 */ /* 0x000fe20000011603 */
[----:B------:R-:W-:Y:S01]  /*13f0*/  BSSY.RECONVERGENT B1, `(.L_x_123) ;  /* 0x0000062000017945 */ /* 0x000fe20003800200 */
[----:B------:R-:W-:Y:S02]  /*1400*/  SHF.R.U32.HI R23, RZ, 0x17, R0 ;  /* 0x00000017ff177819 */ /* 0x000fe40000011600 */
[----:B------:R-:W-:Y:S02]  /*1410*/  LOP3.LUT R25, R25, 0xff, RZ, 0xc0, !PT ;  /* 0x000000ff19197812 */ /* 0x000fe400078ec0ff */
[----:B------:R-:W-:Y:S02]  /*1420*/  LOP3.LUT R29, R23, 0xff, RZ, 0xc0, !PT ;  /* 0x000000ff171d7812 */ /* 0x000fe400078ec0ff */
[----:B------:R-:W-:Y:S02]  /*1430*/  IADD3 R28, PT, PT, R25, -0x1, RZ ;  /* 0xffffffff191c7810 */ /* 0x000fe40007ffe0ff */
[----:B------:R-:W-:-:S02]  /*1440*/  IADD3 R26, PT, PT, R29, -0x1, RZ ;  /* 0xffffffff1d1a7810 */ /* 0x000fc40007ffe0ff */
        /* <DEDUP_REMOVED lines=23> */
[----:B------:R-:W-:Y:S01]  /*15c0*/  @!P0 FFMA R0, R0, 1.84467440737095516160e+19, RZ ;  /* 0x5f80000000008823 */ /* 0x000fe200000000ff */
[----:B------:R-:W-:Y:S01]  /*15d0*/  @!P0 MOV R23, 0xffffffc0 ;  /* 0xffffffc000178802 */ /* 0x000fe20000000f00 */
[----:B------:R-:W-:-:S04]  /*15e0*/  @!P1 FFMA R3, R3, 1.84467440737095516160e+19, RZ ;  /* 0x5f80000003039823 */ /* 0x000fc800000000ff */
[----:B------:R-:W-:-:S07]  /*15f0*/  @!P1 VIADD R23, R23, 0x40 ;  /* 0x0000004017179836 */ /* 0x000fce0000000000 */
.L_x_124:
[----:B------:R-:W-:Y:S01]  /*1600*/  LEA R26, R25, 0xc0800000, 0x17 ;  /* 0xc0800000191a7811 */ /* 0x000fe200078eb8ff */
[----:B------:R-:W-:Y:S03]  /*1610*/  BSSY.RECONVERGENT B2, `(.L_x_129) ;  /* 0x0000036000027945 */ /* 0x000fe60003800200 */
[----:B------:R-:W-:Y:S02]  /*1620*/  IADD3 R28, PT, PT, -R26, R3, RZ ;  /* 0x000000031a1c7210 */ /* 0x000fe40007ffe1ff */
[----:B------:R-:W-:Y:S02]  /*1630*/  IADD3 R26, PT, PT, R29, -0x7f, RZ ;  /* 0xffffff811d1a7810 */ /* 0x000fe40007ffe0ff */
[----:B------:R-:W0:Y:S01]  /*1640*/  MUFU.RCP R30, R28 ;  /* 0x0000001c001e7308 */ /* 0x000e220000001000 */
[----:B------:R-:W-:Y:S02]  /*1650*/  FADD.FTZ R3, -R28, -RZ ;  /* 0x800000ff1c037221 */ /* 0x000fe40000010100 */
[C---:B------:R-:W-:Y:S01]  /*1660*/  IMAD R0, R26.reuse, -0x800000, R0 ;  /* 0xff8000001a007824 */ /* 0x040fe200078e0200 */
[----:B------:R-:W-:-:S05]  /*1670*/  IADD3 R26, PT, PT, R26, 0x7f, -R25 ;  /* 0x0000007f1a1a7810 */ /* 0x000fca0007ffe819 */
[----:B------:R-:W-:Y:S02]  /*1680*/  IMAD.IADD R23, R26, 0x1, R23 ;  /* 0x000000011a177824 */ /* 0x000fe400078e0217 */
        /* <DEDUP_REMOVED lines=9> */
[----:B------:R-:W-:-:S04]  /*1720*/  IADD3 R3, PT, PT, R28, R23, RZ ;  /* 0x000000171c037210 */ /* 0x000fc80007ffe0ff */
[----:B------:R-:W-:-:S04]  /*1730*/  IADD3 R28, PT, PT, R3, -0x1, RZ ;  /* 0xffffffff031c7810 */ /* 0x000fc80007ffe0ff */
        /* <DEDUP_REMOVED lines=9> */
[CCC-:B------:R-:W-:Y:S01]  /*17d0*/  FFMA.RP R23, R25.reuse, R29.reuse, R26.reuse ;  /* 0x0000001d19177223 */ /* 0x1c0fe2000000801a */
[CCC-:B------:R-:W-:Y:S01]  /*17e0*/  FFMA.RM R28, R25.reuse, R29.reuse, R26.reuse ;  /* 0x0000001d191c7223 */ /* 0x1c0fe2000000401a */
[----:B------:R-:W-:Y:S01]  /*17f0*/  FFMA.RZ R25, R25, R29, R26 ;  /* 0x0000001d19197223 */ /* 0x000fe2000000c01a */
[C---:B------:R-:W-:Y:S01]  /*1800*/  VIADD R26, R3.reuse, 0x20 ;  /* 0x00000020031a7836 */ /* 0x040fe20000000000 */
[----:B------:R-:W-:Y:S02]  /*1810*/  ISETP.NE.AND P2, PT, R3, RZ, PT ;  /* 0x000000ff0300720c */ /* 0x000fe40003f45270 */
[----:B------:R-:W-:Y:S02]  /*1820*/  FSETP.NEU.FTZ.AND P0, PT, R23, R28, PT ;  /* 0x0000001c1700720b */ /* 0x000fe40003f1d000 */
[----:B------:R-:W-:Y:S02]  /*1830*/  LOP3.LUT R25, R25, 0x7fffff, RZ, 0xc0, !PT ;  /* 0x007fffff19197812 */ /* 0x000fe400078ec0ff */
[----:B------:R-:W-:-:S02]  /*1840*/  ISETP.NE.AND P1, PT, R3, RZ, PT ;  /* 0x000000ff0300720c */ /* 0x000fc40003f25270 */
[----:B------:R-:W-:Y:S02]  /*1850*/  LOP3.LUT R25, R25, 0x800000, RZ, 0xfc, !PT ;  /* 0x0080000019197812 */ /* 0x000fe400078efcff */
[----:B------:R-:W-:Y:S02]  /*1860*/  IADD3 R28, PT, PT, -R3, RZ, RZ ;  /* 0x000000ff031c7210 */ /* 0x000fe40007ffe1ff */
[----:B------:R-:W-:Y:S02]  /*1870*/  SHF.L.U32 R26, R25, R26, RZ ;  /* 0x0000001a191a7219 */ /* 0x000fe400000006ff */
[----:B------:R-:W-:Y:S02]  /*1880*/  SEL R28, R28, RZ, P2 ;  /* 0x000000ff1c1c7207 */ /* 0x000fe40001000000 */
[----:B------:R-:W-:Y:S02]  /*1890*/  ISETP.NE.AND P1, PT, R26, RZ, P1 ;  /* 0x000000ff1a00720c */ /* 0x000fe40000f25270 */
[----:B------:R-:W-:-:S02]  /*18a0*/  SHF.R.U32.HI R28, RZ, R28, R25 ;  /* 0x0000001cff1c7219 */ /* 0x000fc40000011619 */
[----:B------:R-:W-:Y:S02]  /*18b0*/  PLOP3.LUT P0, PT, P0, P1, PT, 0xf8, 0x8f ;  /* 0x00000000008f781c */ /* 0x000fe40000703f70 */
[----:B------:R-:W-:Y:S02]  /*18c0*/  SHF.R.U32.HI R26, RZ, 0x1, R28 ;  /* 0x00000001ff1a7819 */ /* 0x000fe4000001161c */
[----:B------:R-:W-:-:S04]  /*18d0*/  SEL R3, RZ, 0x1, !P0 ;  /* 0x00000001ff037807 */ /* 0x000fc80004000000 */
[----:B------:R-:W-:-:S04]  /*18e0*/  LOP3.LUT R3, R3, 0x1, R26, 0xf8, !PT ;  /* 0x0000000103037812 */ /* 0x000fc800078ef81a */
[----:B------:R-:W-:-:S04]  /*18f0*/  LOP3.LUT R3, R3, R28, RZ, 0xc0, !PT ;  /* 0x0000001c03037212 */ /* 0x000fc800078ec0ff */
[----:B------:R-:W-:-:S04]  /*1900*/  IADD3 R3, PT, PT, R26, R3, RZ ;  /* 0x000000031a037210 */ /* 0x000fc80007ffe0ff */
[----:B------:R-:W-:Y:S01]  /*1910*/  LOP3.LUT R0, R3, R0, RZ, 0xfc, !PT ;  /* 0x0000000003007212 */ /* 0x000fe200078efcff */
[----:B------:R-:W-:Y:S06]  /*1920*/  BRA `(.L_x_132) ;  /* 0x0000000000107947 */ /* 0x000fec0003800000 */
.L_x_131:
[----:B------:R-:W-:-:S04]  /*1930*/  LOP3.LUT R0, R0, 0x80000000, RZ, 0xc0, !PT ;  /* 0x8000000000007812 */ /* 0x000fc800078ec0ff */
[----:B------:R-:W-:Y:S01]  /*1940*/  LOP3.LUT R0, R0, 0x7f800000, RZ, 0xfc, !PT ;  /* 0x7f80000000007812 */ /* 0x000fe200078efcff */
[----:B------:R-:W-:Y:S06]  /*1950*/  BRA `(.L_x_132) ;  /* 0x0000000000047947 */ /* 0x000fec0003800000 */
.L_x_130:
[----:B------:R-:W-:-:S07]  /*1960*/  IMAD R0, R23, 0x800000, R0 ;  /* 0x0080000017007824 */ /* 0x000fce00078e0200 */
.L_x_132:
[----:B------:R-:W-:Y:S05]  /*1970*/  BSYNC.RECONVERGENT B2 ;  /* 0x0000000000027941 */ /* 0x000fea0003800200 */
.L_x_129:
[----:B------:R-:W-:Y:S05]  /*1980*/  BRA `(.L_x_133) ;  /* 0x0000000000207947 */ /* 0x000fea0003800000 */
.L_x_128:
[----:B------:R-:W-:-:S04]  /*1990*/  LOP3.LUT R0, R3, 0x80000000, R0, 0x48, !PT ;  /* 0x8000000003007812 */ /* 0x000fc800078e4800 */
[----:B------:R-:W-:Y:S01]  /*19a0*/  LOP3.LUT R0, R0, 0x7f800000, RZ, 0xfc, !PT ;  /* 0x7f80000000007812 */ /* 0x000fe200078efcff */
[----:B------:R-:W-:Y:S06]  /*19b0*/  BRA `(.L_x_133) ;  /* 0x0000000000147947 */ /* 0x000fec0003800000 */
.L_x_127:
[----:B------:R-:W-:Y:S01]  /*19c0*/  LOP3.LUT R0, R3, 0x80000000, R0, 0x48, !PT ;  /* 0x8000000003007812 */ /* 0x000fe200078e4800 */
[----:B------:R-:W-:Y:S06]  /*19d0*/  BRA `(.L_x_133) ;  /* 0x00000000000c7947 */ /* 0x000fec0003800000 */
.L_x_126:
[----:B------:R-:W0:Y:S01]  /*19e0*/  MUFU.RSQ R0, -QNAN ;  /* 0xffc0000000007908 */ /* 0x000e220000001400 */
[----:B------:R-:W-:Y:S05]  /*19f0*/  BRA `(.L_x_133) ;  /* 0x0000000000047947 */ /* 0x000fea0003800000 */
.L_x_125:
[----:B------:R-:W-:-:S07]  /*1a00*/  FADD.FTZ R0, R0, R3 ;  /* 0x0000000300007221 */ /* 0x000fce0000010000 */
.L_x_133:
[----:B------:R-:W-:Y:S05]  /*1a10*/  BSYNC.RECONVERGENT B1 ;  /* 0x0000000000017941 */ /* 0x000fea0003800200 */
.L_x_123:
[----:B------:R-:W-:Y:S01]  /*1a20*/  HFMA2 R25, -RZ, RZ, 0, 0 ;  /* 0x00000000ff197431 */ /* 0x000fe200000001ff */
[----:B0-----:R-:W-:-:S03]  /*1a30*/  MOV R3, R0 ;  /* 0x0000000000037202 */ /* 0x001fc60000000f00 */
[----:B------:R-:W-:Y:S05]  /*1a40*/  RET.REL.NODEC R24 `(_Z30polynomial_derivative_matricesiPKfS0_Pf) ;  /* 0xffffffe4186c7950 */ /* 0x000fea0003c3ffff */
.L_x_134:
        /* <DEDUP_REMOVED lines=11> */
.L_x_272:


//--------------------- .text._Z42normalize_lagrange_integrating_polynomialsiPf --------------------------
	.section	.text._Z42normalize_lagrange_integrating_polynomialsiPf,"ax",@progbits
	.align	128
        .global         _Z42normalize_lagrange_integrating_polynomialsiPf
        .type           _Z42normalize_lagrange_integrating_polynomialsiPf,@function
        .size           _Z42normalize_lagrange_integrating_polynomialsiPf,(.L_x_273 - _Z42normalize_lagrange_integrating_polynomialsiPf)
        .other          _Z42normalize_lagrange_integrating_polynomialsiPf,@"STO_CUDA_ENTRY STV_DEFAULT"
_Z42normalize_lagrange_integrating_polynomialsiPf:
.text._Z42normalize_lagrange_integrating_polynomialsiPf:
        /* <DEDUP_REMOVED lines=11> */
[----:B------:R-:W-:Y:S01]  /*00b0*/  VIADD R8, R9, 0x1 ;  /* 0x0000000109087836 */ /* 0x000fe20000000000 */
[----:B------:R-:W-:Y:S02]  /*00c0*/  PRMT R10, RZ, 0x7610, R10 ;  /* 0x00007610ff0a7816 */ /* 0x000fe4000000000a */
[----:B------:R-:W-:Y:S01]  /*00d0*/  PRMT R11, RZ, 0x7610, R11 ;  /* 0x00007610ff0b7816 */ /* 0x000fe2000000000b */
[----:B------:R-:W-:Y:S01]  /*00e0*/  IMAD.MOV.U32 R0, RZ, RZ, R8 ;  /* 0x000000ffff007224 */ /* 0x000fe200078e0008 */
[----:B------:R-:W1:Y:S01]  /*00f0*/  LDCU.64 UR6, c[0x0][0x358] ;  /* 0x00006b00ff0677ac */ /* 0x000e620008000a00 */
[----:B0-----:R-:W-:-:S04]  /*0100*/  UIADD3 UR4, UP0, UPT, UR4, 0x20, URZ ;  /* 0x0000002004047890 */ /* 0x001fc8000ff1e0ff */
[----:B------:R-:W-:-:S12]  /*0110*/  UIADD3.X UR5, UPT, UPT, URZ, UR5, URZ, UP0, !UPT ;  /* 0x00000005ff057290 */ /* 0x000fd800087fe4ff */
.L_x_163:
[C---:B------:R-:W-:Y:S01]  /*0120*/  ISETP.GE.AND P0, PT, R9.reuse, RZ, PT ;  /* 0x000000ff0900720c */ /* 0x040fe20003f06270 */
[----:B------:R-:W-:Y:S01]  /*0130*/  IMAD R3, R9, R9, R9 ;  /* 0x0000000909037224 */ /* 0x000fe200078e0209 */
[----:B------:R-:W-:Y:S04]  /*0140*/  BSSY.RECONVERGENT B0, `(.L_x_135) ;  /* 0x000008b000007945 */ /* 0x000fe80003800200 */
[----:B------:R-:W-:Y:S01]  /*0150*/  LEA.HI R14, R3, R3, RZ, 0x1 ;  /* 0x00000003030e7211 */ /* 0x000fe200078f08ff */
[----:B------:R-:W-:-:S03]  /*0160*/  HFMA2 R3, -RZ, RZ, 0, 0 ;  /* 0x00000000ff037431 */ /* 0x000fc600000001ff */
[----:B------:R-:W-:-:S03]  /*0170*/  SHF.R.S32.HI R14, RZ, 0x1, R14 ;  /* 0x00000001ff0e7819 */ /* 0x000fc6000001140e */
[----:B01----:R-:W-:Y:S05]  /*0180*/  @!P0 BRA `(.L_x_136) ;  /* 0x0000000800188947 */ /* 0x003fea0003800000 */
[----:B------:R-:W-:Y:S01]  /*0190*/  ISETP.GE.U32.AND P0, PT, R9, 0xf, PT ;  /* 0x0000000f0900780c */ /* 0x000fe20003f06070 */
[----:B------:R-:W-:Y:S01]  /*01a0*/  BSSY.RECONVERGENT B1, `(.L_x_137) ;  /* 0x0000030000017945 */ /* 0x000fe20003800200 */
[----:B------:R-:W-:Y:S01]  /*01b0*/  LOP3.LUT P1, RZ, R0, 0xf, RZ, 0xc0, !PT ;  /* 0x0000000f00ff7812 */ /* 0x000fe2000782c0ff */
[----:B------:R-:W-:Y:S02]  /*01c0*/  IMAD.MOV.U32 R3, RZ, RZ, RZ ;  /* 0x000000ffff037224 */ /* 0x000fe400078e00ff */
[----:B------:R-:W-:-:S08]  /*01d0*/  IMAD.MOV.U32 R7, RZ, RZ, RZ ;  /* 0x000000ffff077224 */ /* 0x000fd000078e00ff */
[----:B------:R-:W-:Y:S05]  /*01e0*/  @!P0 BRA `(.L_x_138) ;  /* 0x0000000000ac8947 */ /* 0x000fea0003800000 */
[----:B------:R-:W-:Y:S01]  /*01f0*/  MOV R4, UR4 ;  /* 0x0000000400047c02 */ /* 0x000fe20008000f00 */
[----:B------:R-:W-:Y:S01]  /*0200*/  IMAD.U32 R5, RZ, RZ, UR5 ;  /* 0x00000005ff057e24 */ /* 0x000fe2000f8e00ff */
[----:B------:R-:W-:Y:S01]  /*0210*/  LOP3.LUT R7, R0, 0xfffffff0, RZ, 0xc0, !PT ;  /* 0xfffffff000077812 */ /* 0x000fe200078ec0ff */
[----:B------:R-:W-:Y:S02]  /*0220*/  IMAD.MOV.U32 R3, RZ, RZ, RZ ;  /* 0x000000ffff037224 */ /* 0x000fe400078e00ff */
[----:B------:R-:W-:Y:S01]  /*0230*/  IMAD.WIDE.U32 R4, R14, 0x4, R4 ;  /* 0x000000040e047825 */ /* 0x000fe200078e0004 */
[----:B------:R-:W-:-:S07]  /*0240*/  IADD3 R26, PT, PT, -R7, RZ, RZ ;  /* 0x000000ff071a7210 */ /* 0x000fce0007ffe1ff */
.L_x_139:
[----:B-1----:R-:W2:Y:S04]  /*0250*/  LDG.E R24, desc[UR6][R4.64+-0x20] ;  /* 0xffffe00604187981 */ /* 0x002ea8000c1e1900 */
[----:B------:R-:W3:Y:S04]  /*0260*/  LDG.E R25, desc[UR6][R4.64+-0x1c] ;  /* 0xffffe40604197981 */ /* 0x000ee8000c1e1900 */
[----:B------:R-:W4:Y:S04]  /*0270*/  LDG.E R12, desc[UR6][R4.64+-0x18] ;  /* 0xffffe806040c7981 */ /* 0x000f28000c1e1900 */
[----:B------:R-:W5:Y:S04]  /*0280*/  LDG.E R23, desc[UR6][R4.64+-0x14] ;  /* 0xffffec0604177981 */ /* 0x000f68000c1e1900 */
        /* <DEDUP_REMOVED lines=9> */
[----:B------:R-:W5:Y:S01]  /*0320*/  LDG.E R6, desc[UR6][R4.64+0x14] ;  /* 0x0000140604067981 */ /* 0x000f62000c1e1900 */
[----:B--2---:R-:W-:-:S03]  /*0330*/  FADD R24, R24, R3 ;  /* 0x0000000318187221 */ /* 0x004fc60000000000 */
[----:B------:R-:W2:Y:S01]  /*0340*/  LDG.E R3, desc[UR6][R4.64+0x18] ;  /* 0x0000180604037981 */ /* 0x000ea2000c1e1900 */
[----:B---3--:R-:W-:-:S03]  /*0350*/  FADD R25, R24, R25 ;  /* 0x0000001918197221 */ /* 0x008fc60000000000 */
[----:B------:R0:W3:Y:S01]  /*0360*/  LDG.E R24, desc[UR6][R4.64+0x1c] ;  /* 0x00001c0604187981 */ /* 0x0000e2000c1e1900 */
[----:B------:R-:W-:Y:S02]  /*0370*/  VIADD R26, R26, 0x10 ;  /* 0x000000101a1a7836 */ /* 0x000fe40000000000 */
[----:B----4-:R-:W-:-:S04]  /*0380*/  FADD R12, R25, R12 ;  /* 0x0000000c190c7221 */ /* 0x010fc80000000000 */
[----:B-----5:R-:W-:Y:S01]  /*0390*/  FADD R23, R12, R23 ;  /* 0x000000170c177221 */ /* 0x020fe20000000000 */
[----:B------:R-:W-:-:S03]  /*03a0*/  ISETP.NE.AND P0, PT, R26, RZ, PT ;  /* 0x000000ff1a00720c */ /* 0x000fc60003f05270 */
[----:B------:R-:W-:Y:S01]  /*03b0*/  FADD R22, R23, R22 ;  /* 0x0000001617167221 */ /* 0x000fe20000000000 */
[----:B0-----:R-:W-:-:S03]  /*03c0*/  IADD3 R4, P2, PT, R4, 0x40, RZ ;  /* 0x0000004004047810 */ /* 0x001fc60007f5e0ff */
[----:B------:R-:W-:Y:S02]  /*03d0*/  FADD R21, R22, R21 ;  /* 0x0000001516157221 */ /* 0x000fe40000000000 */
[----:B------:R-:W-:Y:S02]  /*03e0*/  IMAD.X R5, RZ, RZ, R5, P2 ;  /* 0x000000ffff057224 */ /* 0x000fe400010e0605 */
[----:B------:R-:W-:-:S04]  /*03f0*/  FADD R20, R21, R20 ;  /* 0x0000001415147221 */ /* 0x000fc80000000000 */
[----:B------:R-:W-:-:S04]  /*0400*/  FADD R19, R20, R19 ;  /* 0x0000001314137221 */ /* 0x000fc80000000000 */
[----:B------:R-:W-:-:S04]  /*0410*/  FADD R18, R19, R18 ;  /* 0x0000001213127221 */ /* 0x000fc80000000000 */
[----:B------:R-:W-:-:S04]  /*0420*/  FADD R17, R18, R17 ;  /* 0x0000001112117221 */ /* 0x000fc80000000000 */
[----:B------:R-:W-:-:S04]  /*0430*/  FADD R16, R17, R16 ;  /* 0x0000001011107221 */ /* 0x000fc80000000000 */
[----:B------:R-:W-:-:S04]  /*0440*/  FADD R16, R16, R15 ;  /* 0x0000000f10107221 */ /* 0x000fc80000000000 */
[----:B------:R-:W-:-:S04]  /*0450*/  FADD R13, R16, R13 ;  /* 0x0000000d100d7221 */ /* 0x000fc80000000000 */
[----:B------:R-:W-:-:S04]  /*0460*/  FADD R6, R13, R6 ;  /* 0x000000060d067221 */ /* 0x000fc80000000000 */
[----:B--2---:R-:W-:-:S04]  /*0470*/  FADD R3, R6, R3 ;  /* 0x0000000306037221 */ /* 0x004fc80000000000 */
[----:B---3--:R-:W-:Y:S01]  /*0480*/  FADD R3, R3, R24 ;  /* 0x0000001803037221 */ /* 0x008fe20000000000 */
[----:B------:R-:W-:Y:S06]  /*0490*/  @P0 BRA `(.L_x_139) ;  /* 0xfffffffc006c0947 */ /* 0x000fec000383ffff */
.L_x_138:
[----:B-1----:R-:W-:Y:S05]  /*04a0*/  BSYNC.RECONVERGENT B1 ;  /* 0x0000000000017941 */ /* 0x002fea0003800200 */
.L_x_137:
[----:B------:R-:W-:Y:S05]  /*04b0*/  @!P1 BRA `(.L_x_136) ;  /* 0x00000004004c9947 */ /* 0x000fea0003800000 */
[----:B------:R-:W-:Y:S01]  /*04c0*/  PRMT R13, R8, 0x9910, RZ ;  /* 0x00009910080d7816 */ /* 0x000fe200000000ff */
[----:B------:R-:W-:Y:S01]  /*04d0*/  BSSY.RECONVERGENT B1, `(.L_x_140) ;  /* 0x0000022000017945 */ /* 0x000fe20003800200 */
[----:B------:R-:W-:Y:S02]  /*04e0*/  PRMT R6, R2, 0x9910, RZ ;  /* 0x0000991002067816 */ /* 0x000fe400000000ff */
[----:B------:R-:W-:-:S05]  /*04f0*/  PRMT R4, R11, 0x9910, RZ ;  /* 0x000099100b047816 */ /* 0x000fca00000000ff */
[----:B------:R-:W-:-:S05]  /*0500*/  IMAD R4, R6, R4, R13 ;  /* 0x0000000406047224 */ /* 0x000fca00078e020d */
[----:B------:R-:W-:-:S04]  /*0510*/  LOP3.LUT R4, R4, 0xf, RZ, 0xc0, !PT ;  /* 0x0000000f04047812 */ /* 0x000fc800078ec0ff */
[C---:B------:R-:W-:Y:S02]  /*0520*/  IADD3 R5, PT, PT, R4.reuse, -0x1, RZ ;  /* 0xffffffff04057810 */ /* 0x040fe40007ffe0ff */
[----:B------:R-:W-:Y:S02]  /*0530*/  LOP3.LUT P1, RZ, R4, 0x7, RZ, 0xc0, !PT ;  /* 0x0000000704ff7812 */ /* 0x000fe4000782c0ff */
[----:B------:R-:W-:-:S13]  /*0540*/  ISETP.GE.U32.AND P0, PT, R5, 0x7, PT ;  /* 0x000000070500780c */ /* 0x000fda0003f06070 */
[----:B------:R-:W-:Y:S05]  /*0550*/  @!P0 BRA `(.L_x_141) ;  /* 0x0000000000648947 */ /* 0x000fea0003800000 */
[----:B------:R-:W0:Y:S01]  /*0560*/  LDC.64 R16, c[0x0][0x388] ;  /* 0x0000e200ff107b82 */ /* 0x000e220000000a00 */
[----:B------:R-:W1:Y:S01]  /*0570*/  LDCU.64 UR8, c[0x0][0x388] ;  /* 0x00007100ff0877ac */ /* 0x000e620008000a00 */
[C---:B------:R-:W-:Y:S01]  /*0580*/  IADD3 R12, P0, PT, R14.reuse, R7, RZ ;  /* 0x000000070e0c7210 */ /* 0x040fe20007f1e0ff */
[----:B------:R-:W-:-:S04]  /*0590*/  IMAD.IADD R5, R14, 0x1, R7 ;  /* 0x000000010e057824 */ /* 0x000fc800078e0207 */
[----:B------:R-:W-:Y:S01]  /*05a0*/  IMAD.X R15, RZ, RZ, RZ, P0 ;  /* 0x000000ffff0f7224 */ /* 0x000fe200000e06ff */
[----:B-1----:R-:W-:Y:S01]  /*05b0*/  LEA R4, P0, R12, UR8, 0x2 ;  /* 0x000000080c047c11 */ /* 0x002fe2000f8010ff */
[----:B0-----:R-:W-:-:S03]  /*05c0*/  IMAD.WIDE.U32 R16, R5, 0x4, R16 ;  /* 0x0000000405107825 */ /* 0x001fc600078e0010 */
[----:B------:R-:W-:-:S03]  /*05d0*/  LEA.HI.X R5, R12, UR9, R15, 0x2, P0 ;  /* 0x000000090c057c11 */ /* 0x000fc600080f140f */
[----:B------:R-:W2:Y:S04]  /*05e0*/  LDG.E R16, desc[UR6][R16.64] ;  /* 0x0000000610107981 */ /* 0x000ea8000c1e1900 */
[----:B------:R-:W3:Y:S04]  /*05f0*/  LDG.E R12, desc[UR6][R4.64+0x4] ;  /* 0x00000406040c7981 */ /* 0x000ee8000c1e1900 */
[----:B------:R-:W4:Y:S04]  /*0600*/  LDG.E R18, desc[UR6][R4.64+0x8] ;  /* 0x0000080604127981 */ /* 0x000f28000c1e1900 */
[----:B------:R-:W5:Y:S04]  /*0610*/  LDG.E R20, desc[UR6][R4.64+0xc] ;  /* 0x00000c0604147981 */ /* 0x000f68000c1e1900 */
[----:B------:R-:W5:Y:S04]  /*0620*/  LDG.E R22, desc[UR6][R4.64+0x10] ;  /* 0x0000100604167981 */ /* 0x000f68000c1e1900 */
[----:B------:R-:W5:Y:S04]  /*0630*/  LDG.E R24, desc[UR6][R4.64+0x14] ;  /* 0x0000140604187981 */ /* 0x000f68000c1e1900 */
[----:B------:R-:W5:Y:S04]  /*0640*/  LDG.E R26, desc[UR6][R4.64+0x18] ;  /* 0x00001806041a7981 */ /* 0x000f68000c1e1900 */
[----:B------:R-:W5:Y:S01]  /*0650*/  LDG.E R28, desc[UR6][R4.64+0x1c] ;  /* 0x00001c06041c7981 */ /* 0x000f62000c1e1900 */
[----:B------:R-:W-:Y:S01]  /*0660*/  IADD3 R7, PT, PT, R7, 0x8, RZ ;  /* 0x0000000807077810 */ /* 0x000fe20007ffe0ff */
[----:B--2---:R-:W-:-:S04]  /*0670*/  FADD R3, R3, R16 ;  /* 0x0000001003037221 */ /* 0x004fc80000000000 */
[----:B---3--:R-:W-:-:S04]  /*0680*/  FADD R3, R3, R12 ;  /* 0x0000000c03037221 */ /* 0x008fc80000000000 */
[----:B----4-:R-:W-:-:S04]  /*0690*/  FADD R3, R3, R18 ;  /* 0x0000001203037221 */ /* 0x010fc80000000000 */
[----:B-----5:R-:W-:-:S04]  /*06a0*/  FADD R3, R3, R20 ;  /* 0x0000001403037221 */ /* 0x020fc80000000000 */
[----:B------:R-:W-:-:S04]  /*06b0*/  FADD R3, R3, R22 ;  /* 0x0000001603037221 */ /* 0x000fc80000000000 */
[----:B------:R-:W-:-:S04]  /*06c0*/  FADD R3, R3, R24 ;  /* 0x0000001803037221 */ /* 0x000fc80000000000 */
[----:B------:R-:W-:-:S04]  /*06d0*/  FADD R3, R3, R26 ;  /* 0x0000001a03037221 */ /* 0x000fc80000000000 */
[----:B------:R-:W-:-:S07]  /*06e0*/  FADD R3, R3, R28 ;  /* 0x0000001c03037221 */ /* 0x000fce0000000000 */
.L_x_141:
[----:B------:R-:W-:Y:S05]  /*06f0*/  BSYNC.RECONVERGENT B1 ;  /* 0x0000000000017941 */ /* 0x000fea0003800200 */
.L_x_140:
[----:B------:R-:W-:Y:S05]  /*0700*/  @!P1 BRA `(.L_x_136) ;  /* 0x0000000000b89947 */ /* 0x000fea0003800000 */
[----:B------:R-:W-:Y:S01]  /*0710*/  PRMT R4, R10, 0x9910, RZ ;  /* 0x000099100a047816 */ /* 0x000fe200000000ff */
[----:B------:R-:W-:Y:S04]  /*0720*/  BSSY.RECONVERGENT B1, `(.L_x_142) ;  /* 0x000001a000017945 */ /* 0x000fe80003800200 */
[----:B------:R-:W-:-:S05]  /*0730*/  IMAD R6, R6, R4, R13 ;  /* 0x0000000406067224 */ /* 0x000fca00078e020d */
[----:B------:R-:W-:-:S04]  /*0740*/  LOP3.LUT R6, R6, 0xffff, RZ, 0xc0, !PT ;  /* 0x0000ffff06067812 */ /* 0x000fc800078ec0ff */
[C---:B------:R-:W-:Y:S02]  /*0750*/  LOP3.LUT R4, R6.reuse, 0x7, RZ, 0xc0, !PT ;  /* 0x0000000706047812 */ /* 0x040fe400078ec0ff */
[----:B------:R-:W-:-:S03]  /*0760*/  LOP3.LUT R6, R6, 0x3, RZ, 0xc0, !PT ;  /* 0x0000000306067812 */ /* 0x000fc600078ec0ff */
[----:B------:R-:W-:Y:S01]  /*0770*/  VIADD R4, R4, 0xffffffff ;  /* 0xffffffff04047836 */ /* 0x000fe20000000000 */
[----:B------:R-:W-:-:S04]  /*0780*/  ISETP.NE.AND P1, PT, R6, RZ, PT ;  /* 0x000000ff0600720c */ /* 0x000fc80003f25270 */
[----:B------:R-:W-:-:S13]  /*0790*/  ISETP.GE.U32.AND P0, PT, R4, 0x3, PT ;  /* 0x000000030400780c */ /* 0x000fda0003f06070 */
[----:B------:R-:W-:Y:S05]  /*07a0*/  @!P0 BRA `(.L_x_143) ;  /* 0x0000000000448947 */ /* 0x000fea0003800000 */
[----:B------:R-:W0:Y:S01]  /*07b0*/  LDC.64 R12, c[0x0][0x388] ;  /* 0x0000e200ff0c7b82 */ /* 0x000e220000000a00 */
[----:B------:R-:W1:Y:S01]  /*07c0*/  LDCU.64 UR8, c[0x0][0x388] ;  /* 0x00007100ff0877ac */ /* 0x000e620008000a00 */
[C---:B------:R-:W-:Y:S01]  /*07d0*/  IADD3 R15, P0, PT, R14.reuse, R7, RZ ;  /* 0x000000070e0f7210 */ /* 0x040fe20007f1e0ff */
[----:B------:R-:W-:-:S03]  /*07e0*/  IMAD.IADD R5, R14, 0x1, R7 ;  /* 0x000000010e057824 */ /* 0x000fc600078e0207 */
[----:B------:R-:W-:Y:S02]  /*07f0*/  IADD3.X R16, PT, PT, RZ, RZ, RZ, P0, !PT ;  /* 0x000000ffff107210 */ /* 0x000fe400007fe4ff */
[----:B-1----:R-:W-:Y:S01]  /*0800*/  LEA R4, P0, R15, UR8, 0x2 ;  /* 0x000000080f047c11 */ /* 0x002fe2000f8010ff */
[----:B0-----:R-:W-:-:S03]  /*0810*/  IMAD.WIDE.U32 R12, R5, 0x4, R12 ;  /* 0x00000004050c7825 */ /* 0x001fc600078e000c */
[----:B------:R-:W-:-:S03]  /*0820*/  LEA.HI.X R5, R15, UR9, R16, 0x2, P0 ;  /* 0x000000090f057c11 */ /* 0x000fc600080f1410 */
[----:B------:R-:W2:Y:S04]  /*0830*/  LDG.E R12, desc[UR6][R12.64] ;  /* 0x000000060c0c7981 */ /* 0x000ea8000c1e1900 */
[----:B------:R-:W3:Y:S04]  /*0840*/  LDG.E R16, desc[UR6][R4.64+0x4] ;  /* 0x0000040604107981 */ /* 0x000ee8000c1e1900 */
[----:B------:R-:W4:Y:S04]  /*0850*/  LDG.E R18, desc[UR6][R4.64+0x8] ;  /* 0x0000080604127981 */ /* 0x000f28000c1e1900 */
[----:B------:R-:W5:Y:S01]  /*0860*/  LDG.E R20, desc[UR6][R4.64+0xc] ;  /* 0x00000c0604147981 */ /* 0x000f62000c1e1900 */
[----:B------:R-:W-:-:S02]  /*0870*/  VIADD R7, R7, 0x4 ;  /* 0x0000000407077836 */ /* 0x000fc40000000000 */
[----:B--2---:R-:W-:-:S04]  /*0880*/  FADD R3, R3, R12 ;  /* 0x0000000c03037221 */ /* 0x004fc80000000000 */
[----:B---3--:R-:W-:-:S04]  /*0890*/  FADD R3, R3, R16 ;  /* 0x0000001003037221 */ /* 0x008fc80000000000 */
[----:B----4-:R-:W-:-:S04]  /*08a0*/  FADD R3, R3, R18 ;  /* 0x0000001203037221 */ /* 0x010fc80000000000 */
[----:B-----5:R-:W-:-:S07]  /*08b0*/  FADD R3, R3, R20 ;  /* 0x0000001403037221 */ /* 0x020fce0000000000 */
.L_x_143:
[----:B------:R-:W-:Y:S05]  /*08c0*/  BSYNC.RECONVERGENT B1 ;  /* 0x0000000000017941 */ /* 0x000fea0003800200 */
.L_x_142:
[----:B------:R-:W-:Y:S05]  /*08d0*/  @!P1 BRA `(.L_x_136) ;  /* 0x0000000000449947 */ /* 0x000fea0003800000 */
[----:B------:R-:W0:Y:S01]  /*08e0*/  LDC.64 R4, c[0x0][0x388] ;  /* 0x0000e200ff047b82 */ /* 0x000e220000000a00 */
[----:B------:R-:W-:-:S05]  /*08f0*/  IADD3 R13, PT, PT, R14, R7, RZ ;  /* 0x000000070e0d7210 */ /* 0x000fca0007ffe0ff */
[----:B0-----:R-:W-:-:S06]  /*0900*/  IMAD.WIDE.U32 R4, R13, 0x4, R4 ;  /* 0x000000040d047825 */ /* 0x001fcc00078e0004 */
[----:B------:R-:W2:Y:S01]  /*0910*/  LDG.E R4, desc[UR6][R4.64] ;  /* 0x0000000604047981 */ /* 0x000ea2000c1e1900 */
[----:B------:R-:W-:Y:S01]  /*0920*/  ISETP.NE.AND P0, PT, R6, 0x1, PT ;  /* 0x000000010600780c */ /* 0x000fe20003f05270 */
[----:B--2---:R-:W-:-:S12]  /*0930*/  FADD R3, R3, R4 ;  /* 0x0000000403037221 */ /* 0x004fd80000000000 */
[----:B------:R-:W-:Y:S05]  /*0940*/  @!P0 BRA `(.L_x_136) ;  /* 0x0000000000288947 */ /* 0x000fea0003800000 */
[----:B------:R-:W0:Y:S01]  /*0950*/  LDCU.64 UR8, c[0x0][0x388] ;  /* 0x00007100ff0877ac */ /* 0x000e220008000a00 */
[----:B------:R-:W-:-:S05]  /*0960*/  IADD3 R7, P0, PT, R14, R7, RZ ;  /* 0x000000070e077210 */ /* 0x000fca0007f1e0ff */
[----:B------:R-:W-:Y:S01]  /*0970*/  IMAD.X R12, RZ, RZ, RZ, P0 ;  /* 0x000000ffff0c7224 */ /* 0x000fe200000e06ff */
[----:B------:R-:W-:Y:S02]  /*0980*/  ISETP.NE.AND P0, PT, R6, 0x2, PT ;  /* 0x000000020600780c */ /* 0x000fe40003f05270 */
[----:B0-----:R-:W-:-:S04]  /*0990*/  LEA R4, P1, R7, UR8, 0x2 ;  /* 0x0000000807047c11 */ /* 0x001fc8000f8210ff */
[----:B------:R-:W-:-:S05]  /*09a0*/  LEA.HI.X R5, R7, UR9, R12, 0x2, P1 ;  /* 0x0000000907057c11 */ /* 0x000fca00088f140c */
[----:B------:R-:W2:Y:S04]  /*09b0*/  LDG.E R6, desc[UR6][R4.64+0x4] ;  /* 0x0000040604067981 */ /* 0x000ea8000c1e1900 */
[----:B------:R-:W3:Y:S01]  /*09c0*/  @P0 LDG.E R12, desc[UR6][R4.64+0x8] ;  /* 0x00000806040c0981 */ /* 0x000ee2000c1e1900 */
[----:B--2---:R-:W-:-:S04]  /*09d0*/  FADD R3, R3, R6 ;  /* 0x0000000603037221 */ /* 0x004fc80000000000 */
[----:B---3--:R-:W-:-:S07]  /*09e0*/  @P0 FADD R3, R3, R12 ;  /* 0x0000000c03030221 */ /* 0x008fce0000000000 */
.L_x_136:
[----:B-1----:R-:W-:Y:S05]  /*09f0*/  BSYNC.RECONVERGENT B0 ;  /* 0x0000000000007941 */ /* 0x002fea0003800200 */
.L_x_135:
[----:B------:R-:W-:Y:S01]  /*0a00*/  ISETP.GE.AND P0, PT, R9, RZ, PT ;  /* 0x000000ff0900720c */ /* 0x000fe20003f06270 */
[----:B------:R-:W-:-:S12]  /*0a10*/  BSSY.RECONVERGENT B0, `(.L_x_144) ;  /* 0x000008b000007945 */ /* 0x000fd80003800200 */
[----:B------:R-:W-:Y:S05]  /*0a20*/  @!P0 BRA `(.L_x_145) ;  /* 0x0000000800248947 */ /* 0x000fea0003800000 */
[----:B------:R-:W-:Y:S01]  /*0a30*/  ISETP.GE.U32.AND P0, PT, R9, 0x3, PT ;  /* 0x000000030900780c */ /* 0x000fe20003f06070 */
[----:B------:R-:W-:Y:S01]  /*0a40*/  BSSY.RECONVERGENT B1, `(.L_x_146) ;  /* 0x0000049000017945 */ /* 0x000fe20003800200 */
[----:B------:R-:W-:Y:S02]  /*0a50*/  LOP3.LUT R16, R0, 0x3, RZ, 0xc0, !PT ;  /* 0x0000000300107812 */ /* 0x000fe400078ec0ff */
[----:B------:R-:W-:-:S09]  /*0a60*/  MOV R15, RZ ;  /* 0x000000ff000f7202 */ /* 0x000fd20000000f00 */
[----:B------:R-:W-:Y:S05]  /*0a70*/  @!P0 BRA `(.L_x_147) ;  /* 0x0000000400148947 */ /* 0x000fea0003800000 */
[----:B------:R-:W0:Y:S01]  /*0a80*/  LDC.64 R4, c[0x0][0x388] ;  /* 0x0000e200ff047b82 */ /* 0x000e220000000a00 */
[----:B------:R-:W-:Y:S01]  /*0a90*/  LOP3.LUT R15, R0, 0xfffffffc, RZ, 0xc0, !PT ;  /* 0xfffffffc000f7812 */ /* 0x000fe200078ec0ff */
[----:B------:R-:W-:-:S07]  /*0aa0*/  IMAD.MOV.U32 R17, RZ, RZ, RZ ;  /* 0x000000ffff117224 */ /* 0x000fce00078e00ff */
.L_x_156:
[----:B-1----:R-:W-:-:S05]  /*0ab0*/  IADD3 R7, PT, PT, R14, R17, RZ ;  /* 0x000000110e077210 */ /* 0x002fca0007ffe0ff */
[----:B0-----:R-:W-:-:S05]  /*0ac0*/  IMAD.WIDE.U32 R6, R7, 0x4, R4 ;  /* 0x0000000407067825 */ /* 0x001fca00078e0004 */
[----:B------:R-:W2:Y:S01]  /*0ad0*/  LDG.E R0, desc[UR6][R6.64] ;  /* 0x0000000606007981 */ /* 0x000ea2000c1e1900 */
[----:B------:R-:W0:Y:S01]  /*0ae0*/  MUFU.RCP R12, R3 ;  /* 0x00000003000c7308 */ /* 0x000e220000001000 */
[----:B------:R-:W-:Y:S01]  /*0af0*/  VIADD R17, R17, 0x4 ;  /* 0x0000000411117836 */ /* 0x000fe20000000000 */
[----:B------:R-:W-:Y:S04]  /*0b00*/  BSSY.RECONVERGENT B2, `(.L_x_148) ;  /* 0x000000c000027945 */ /* 0x000fe80003800200 */
[----:B------:R-:W-:Y:S01]  /*0b10*/  ISETP.NE.AND P2, PT, R17, R15, PT ;  /* 0x0000000f1100720c */ /* 0x000fe20003f45270 */
[----:B0-----:R-:W-:-:S04]  /*0b20*/  FFMA R13, R12, -R3, 1 ;  /* 0x3f8000000c0d7423 */ /* 0x001fc80000000803 */
[----:B------:R-:W-:Y:S01]  /*0b30*/  FFMA R13, R12, R13, R12 ;  /* 0x0000000d0c0d7223 */ /* 0x000fe2000000000c */
[----:B--2---:R-:W0:Y:S03]  /*0b40*/  FCHK P0, R0, R3 ;  /* 0x0000000300007302 */ /* 0x004e260000000000 */
[----:B------:R-:W-:-:S04]  /*0b50*/  FFMA R12, R0, R13, RZ ;  /* 0x0000000d000c7223 */ /* 0x000fc800000000ff */
[----:B------:R-:W-:-:S04]  /*0b60*/  FFMA R18, R12, -R3, R0 ;  /* 0x800000030c127223 */ /* 0x000fc80000000000 */
[----:B------:R-:W-:Y:S01]  /*0b70*/  FFMA R13, R13, R18, R12 ;  /* 0x000000120d0d7223 */ /* 0x000fe2000000000c */
[----:B0-----:R-:W-:Y:S06]  /*0b80*/  @!P0 BRA `(.L_x_149) ;  /* 0x00000000000c8947 */ /* 0x001fec0003800000 */
[----:B------:R-:W-:-:S07]  /*0b90*/  MOV R12, 0xbb0 ;  /* 0x00000bb0000c7802 */ /* 0x000fce0000000f00 */
[----:B------:R-:W-:Y:S05]  /*0ba0*/  CALL.REL.NOINC `($__internal_3_$__cuda_sm3x_div_rn_noftz_f32_slowpath) ;  /* 0x0000000400e87944 */ /* 0x000fea0003c00000 */
[----:B------:R-:W-:-:S07]  /*0bb0*/  MOV R13, R19 ;  /* 0x00000013000d7202 */ /* 0x000fce0000000f00 */
.L_x_149:
[----:B------:R-:W-:Y:S05]  /*0bc0*/  BSYNC.RECONVERGENT B2 ;  /* 0x0000000000027941 */ /* 0x000fea0003800200 */
.L_x_148:
[----:B------:R-:W2:Y:S01]  /*0bd0*/  LDG.E R21, desc[UR6][R6.64+0x4] ;  /* 0x0000040606157981 */ /* 0x000ea2000c1e1900 */
[----:B------:R-:W0:Y:S01]  /*0be0*/  MUFU.RCP R0, R3 ;  /* 0x0000000300007308 */ /* 0x000e220000001000 */
[----:B------:R-:W-:Y:S02]  /*0bf0*/  BSSY.RECONVERGENT B2, `(.L_x_150) ;  /* 0x000000c000027945 */ /* 0x000fe40003800200 */
[----:B------:R1:W-:Y:S01]  /*0c00*/  STG.E desc[UR6][R6.64], R13 ;  /* 0x0000000d06007986 */ /* 0x0003e2000c101906 */
[----:B0-----:R-:W-:-:S04]  /*0c10*/  FFMA R19, R0, -R3, 1 ;  /* 0x3f80000000137423 */ /* 0x001fc80000000803 */
[----:B------:R-:W-:Y:S01]  /*0c20*/  FFMA R0, R0, R19, R0 ;  /* 0x0000001300007223 */ /* 0x000fe20000000000 */
[----:B--2---:R-:W0:Y:S03]  /*0c30*/  FCHK P0, R21, R3 ;  /* 0x0000000315007302 */ /* 0x004e260000000000 */
[----:B------:R-:W-:-:S04]  /*0c40*/  FFMA R12, R0, R21, RZ ;  /* 0x00000015000c7223 */ /* 0x000fc800000000ff */
[----:B------:R-:W-:-:S04]  /*0c50*/  FFMA R19, R12, -R3, R21 ;  /* 0x800000030c137223 */ /* 0x000fc80000000015 */
[----:B------:R-:W-:Y:S01]  /*0c60*/  FFMA R19, R0, R19, R12 ;  /* 0x0000001300137223 */ /* 0x000fe2000000000c */
[----:B01----:R-:W-:Y:S06]  /*0c70*/  @!P0 BRA `(.L_x_151) ;  /* 0x00000000000c8947 */ /* 0x003fec0003800000 */
[----:B------:R-:W-:Y:S01]  /*0c80*/  IMAD.MOV.U32 R0, RZ, RZ, R21 ;  /* 0x000000ffff007224 */ /* 0x000fe200078e0015 */
[----:B------:R-:W-:-:S07]  /*0c90*/  MOV R12, 0xcb0 ;  /* 0x00000cb0000c7802 */ /* 0x000fce0000000f00 */
[----:B------:R-:W-:Y:S05]  /*0ca0*/  CALL.REL.NOINC `($__internal_3_$__cuda_sm3x_div_rn_noftz_f32_slowpath) ;  /* 0x0000000400a87944 */ /* 0x000fea0003c00000 */
.L_x_151:
[----:B------:R-:W-:Y:S05]  /*0cb0*/  BSYNC.RECONVERGENT B2 ;  /* 0x0000000000027941 */ /* 0x000fea0003800200 */
.L_x_150:
        /* <DEDUP_REMOVED lines=11> */
[----:B------:R-:W-:Y:S02]  /*0d70*/  MOV R0, R21 ;  /* 0x0000001500007202 */ /* 0x000fe40000000f00 */
[----:B------:R-:W-:-:S07]  /*0d80*/  MOV R12, 0xda0 ;  /* 0x00000da0000c7802 */ /* 0x000fce0000000f00 */
[----:B------:R-:W-:Y:S05]  /*0d90*/  CALL.REL.NOINC `($__internal_3_$__cuda_sm3x_div_rn_noftz_f32_slowpath) ;  /* 0x00000004006c7944 */ /* 0x000fea0003c00000 */
[----:B------:R-:W-:-:S07]  /*0da0*/  IMAD.MOV.U32 R13, RZ, RZ, R19 ;  /* 0x000000ffff0d7224 */ /* 0x000fce00078e0013 */
.L_x_153:
[----:B------:R-:W-:Y:S05]  /*0db0*/  BSYNC.RECONVERGENT B2 ;  /* 0x0000000000027941 */ /* 0x000fea0003800200 */
.L_x_152:
        /* <DEDUP_REMOVED lines=14> */
.L_x_155:
[----:B------:R-:W-:Y:S05]  /*0ea0*/  BSYNC.RECONVERGENT B2 ;  /* 0x0000000000027941 */ /* 0x000fea0003800200 */
.L_x_154:
[----:B------:R1:W-:Y:S01]  /*0eb0*/  STG.E desc[UR6][R6.64+0xc], R19 ;  /* 0x00000c1306007986 */ /* 0x0003e2000c101906 */
[----:B------:R-:W-:Y:S05]  /*0ec0*/  @P2 BRA `(.L_x_156) ;  /* 0xfffffff800f82947 */ /* 0x000fea000383ffff */
.L_x_147:
[----:B------:R-:W-:Y:S05]  /*0ed0*/  BSYNC.RECONVERGENT B1 ;  /* 0x0000000000017941 */ /* 0x000fea0003800200 */
.L_x_146:
[----:B------:R-:W-:-:S13]  /*0ee0*/  ISETP.NE.AND P0, PT, R16, RZ, PT ;  /* 0x000000ff1000720c */ /* 0x000fda0003f05270 */
[----:B------:R-:W-:Y:S05]  /*0ef0*/  @!P0 BRA `(.L_x_145) ;  /* 0x0000000000f08947 */ /* 0x000fea0003800000 */
[----:B------:R-:W0:Y:S01]  /*0f00*/  LDC.64 R4, c[0x0][0x388] ;  /* 0x0000e200ff047b82 */ /* 0x000e220000000a00 */
[----:B-1----:R-:W-:-:S04]  /*0f10*/  IMAD.IADD R7, R14, 0x1, R15 ;  /* 0x000000010e077824 */ /* 0x002fc800078e020f */
[----:B0-----:R-:W-:-:S05]  /*0f20*/  IMAD.WIDE.U32 R4, R7, 0x4, R4 ;  /* 0x0000000407047825 */ /* 0x001fca00078e0004 */
[----:B------:R-:W2:Y:S01]  /*0f30*/  LDG.E R13, desc[UR6][R4.64] ;  /* 0x00000006040d7981 */ /* 0x000ea2000c1e1900 */
[----:B------:R-:W0:Y:S01]  /*0f40*/  MUFU.RCP R0, R3 ;  /* 0x0000000300007308 */ /* 0x000e220000001000 */
[----:B------:R-:W-:Y:S01]  /*0f50*/  BSSY.RECONVERGENT B1, `(.L_x_157) ;  /* 0x000000c000017945 */ /* 0x000fe20003800200 */
[----:B0-----:R-:W-:-:S04]  /*0f60*/  FFMA R7, R0, -R3, 1 ;  /* 0x3f80000000077423 */ /* 0x001fc80000000803 */
[----:B------:R-:W-:Y:S02]  /*0f70*/  FFMA R0, R0, R7, R0 ;  /* 0x0000000700007223 */ /* 0x000fe40000000000 */
[----:B--2---:R-:W0:Y:S02]  /*0f80*/  FCHK P0, R13, R3 ;  /* 0x000000030d007302 */ /* 0x004e240000000000 */
[----:B------:R-:W-:-:S04]  /*0f90*/  FFMA R6, R0, R13, RZ ;  /* 0x0000000d00067223 */ /* 0x000fc800000000ff */
[----:B------:R-:W-:-:S04]  /*0fa0*/  FFMA R7, R6, -R3, R13 ;  /* 0x8000000306077223 */ /* 0x000fc8000000000d */
[----:B------:R-:W-:Y:S01]  /*0fb0*/  FFMA R7, R0, R7, R6 ;  /* 0x0000000700077223 */ /* 0x000fe20000000006 */
[----:B0-----:R-:W-:Y:S06]  /*0fc0*/  @!P0 BRA `(.L_x_158) ;  /* 0x0000000000108947 */ /* 0x001fec0003800000 */
[----:B------:R-:W-:Y:S02]  /*0fd0*/  MOV R0, R13 ;  /* 0x0000000d00007202 */ /* 0x000fe40000000f00 */
[----:B------:R-:W-:-:S07]  /*0fe0*/  MOV R12, 0x1000 ;  /* 0x00001000000c7802 */ /* 0x000fce0000000f00 */
[----:B------:R-:W-:Y:S05]  /*0ff0*/  CALL.REL.NOINC `($__internal_3_$__cuda_sm3x_div_rn_noftz_f32_slowpath) ;  /* 0x0000000000d47944 */ /* 0x000fea0003c00000 */
[----:B------:R-:W-:-:S07]  /*1000*/  IMAD.MOV.U32 R7, RZ, RZ, R19 ;  /* 0x000000ffff077224 */ /* 0x000fce00078e0013 */
.L_x_158:
[----:B------:R-:W-:Y:S05]  /*1010*/  BSYNC.RECONVERGENT B1 ;  /* 0x0000000000017941 */ /* 0x000fea0003800200 */
.L_x_157:
[----:B------:R0:W-:Y:S01]  /*1020*/  STG.E desc[UR6][R4.64], R7 ;  /* 0x0000000704007986 */ /* 0x0001e2000c101906 */
[----:B------:R-:W-:-:S13]  /*1030*/  ISETP.NE.AND P0, PT, R16, 0x1, PT ;  /* 0x000000011000780c */ /* 0x000fda0003f05270 */
[----:B0-----:R-:W-:Y:S05]  /*1040*/  @!P0 BRA `(.L_x_145) ;  /* 0x00000000009c8947 */ /* 0x001fea0003800000 */
[----:B------:R-:W0:Y:S01]  /*1050*/  LDCU.64 UR8, c[0x0][0x388] ;  /* 0x00007100ff0877ac */ /* 0x000e220008000a00 */
[----:B------:R-:W-:-:S04]  /*1060*/  IADD3 R14, P0, PT, R14, R15, RZ ;  /* 0x0000000f0e0e7210 */ /* 0x000fc80007f1e0ff */
[----:B------:R-:W-:Y:S02]  /*1070*/  IADD3.X R5, PT, PT, RZ, RZ, RZ, P0, !PT ;  /* 0x000000ffff057210 */ /* 0x000fe400007fe4ff */
[----:B0-----:R-:W-:-:S04]  /*1080*/  LEA R4, P0, R14, UR8, 0x2 ;  /* 0x000000080e047c11 */ /* 0x001fc8000f8010ff */
[----:B------:R-:W-:-:S05]  /*1090*/  LEA.HI.X R5, R14, UR9, R5, 0x2, P0 ;  /* 0x000000090e057c11 */ /* 0x000fca00080f1405 */
        /* <DEDUP_REMOVED lines=10> */
[----:B------:R-:W-:Y:S01]  /*1140*/  IMAD.MOV.U32 R0, RZ, RZ, R13 ;  /* 0x000000ffff007224 */ /* 0x000fe200078e000d */
[----:B------:R-:W-:-:S07]  /*1150*/  MOV R12, 0x1170 ;  /* 0x00001170000c7802 */ /* 0x000fce0000000f00 */
[----:B------:R-:W-:Y:S05]  /*1160*/  CALL.REL.NOINC `($__internal_3_$__cuda_sm3x_div_rn_noftz_f32_slowpath) ;  /* 0x0000000000787944 */ /* 0x000fea0003c00000 */
[----:B------:R-:W-:-:S07]  /*1170*/  MOV R7, R19 ;  /* 0x0000001300077202 */ /* 0x000fce0000000f00 */
.L_x_160:
[----:B------:R-:W-:Y:S05]  /*1180*/  BSYNC.RECONVERGENT B1 ;  /* 0x0000000000017941 */ /* 0x000fea0003800200 */
.L_x_159:
[----:B------:R0:W-:Y:S01]  /*1190*/  STG.E desc[UR6][R4.64+0x4], R7 ;  /* 0x0000040704007986 */ /* 0x0001e2000c101906 */
[----:B------:R-:W-:-:S13]  /*11a0*/  ISETP.NE.AND P0, PT, R16, 0x2, PT ;  /* 0x000000021000780c */ /* 0x000fda0003f05270 */
[----:B0-----:R-:W-:Y:S05]  /*11b0*/  @!P0 BRA `(.L_x_145) ;  /* 0x0000000000408947 */ /* 0x001fea0003800000 */
        /* <DEDUP_REMOVED lines=14> */
.L_x_162:
[----:B------:R-:W-:Y:S05]  /*12a0*/  BSYNC.RECONVERGENT B1 ;  /* 0x0000000000017941 */ /* 0x000fea0003800200 */
.L_x_161:
[----:B------:R0:W-:Y:S02]  /*12b0*/  STG.E desc[UR6][R4.64+0x8], R7 ;  /* 0x0000080704007986 */ /* 0x0001e4000c101906 */
.L_x_145:
[----:B------:R-:W-:Y:S05]  /*12c0*/  BSYNC.RECONVERGENT B0 ;  /* 0x0000000000007941 */ /* 0x000fea0003800200 */
.L_x_144:
[----:B------:R-:W2:Y:S01]  /*12d0*/  LDCU UR8, c[0x0][0x380] ;  /* 0x00007000ff0877ac */ /* 0x000ea20008000800 */
[----:B------:R-:W-:Y:S01]  /*12e0*/  IMAD.IADD R9, R2, 0x1, R9 ;  /* 0x0000000102097824 */ /* 0x000fe200078e0209 */
[----:B------:R-:W-:Y:S01]  /*12f0*/  IADD3 R11, PT, PT, R11, 0x1, RZ ;  /* 0x000000010b0b7810 */ /* 0x000fe20007ffe0ff */
[----:B------:R-:W-:-:S03]  /*1300*/  VIADD R10, R10, 0x1 ;  /* 0x000000010a0a7836 */ /* 0x000fc60000000000 */
[C---:B------:R-:W-:Y:S02]  /*1310*/  IADD3 R0, PT, PT, R9.reuse, 0x1, RZ ;  /* 0x0000000109007810 */ /* 0x040fe40007ffe0ff */
[----:B--2---:R-:W-:-:S13]  /*1320*/  ISETP.GT.AND P0, PT, R9, UR8, PT ;  /* 0x0000000809007c0c */ /* 0x004fda000bf04270 */
[----:B------:R-:W-:Y:S05]  /*1330*/  @!P0 BRA `(.L_x_163) ;  /* 0xffffffec00788947 */ /* 0x000fea000383ffff */
[----:B------:R-:W-:Y:S05]  /*1340*/  EXIT ;  /* 0x000000000000794d */ /* 0x000fea0003800000 */
        .weak           $__internal_3_$__cuda_sm3x_div_rn_noftz_f32_slowpath
        .type           $__internal_3_$__cuda_sm3x_div_rn_noftz_f32_slowpath,@function
        .size           $__internal_3_$__cuda_sm3x_div_rn_noftz_f32_slowpath,(.L_x_273 - $__internal_3_$__cuda_sm3x_div_rn_noftz_f32_slowpath)
$__internal_3_$__cuda_sm3x_div_rn_noftz_f32_slowpath:
[--C-:B------:R-:W-:Y:S01]  /*1350*/  SHF.R.U32.HI R13, RZ, 0x17, R3.reuse ;  /* 0x00000017ff0d7819 */ /* 0x100fe20000011603 */
[----:B------:R-:W-:Y:S01]  /*1360*/  BSSY.RECONVERGENT B3, `(.L_x_164) ;  /* 0x0000063000037945 */ /* 0x000fe20003800200 */
[----:B------:R-:W-:Y:S01]  /*1370*/  SHF.R.U32.HI R19, RZ, 0x17, R0 ;  /* 0x00000017ff137819 */ /* 0x000fe20000011600 */
[----:B------:R-:W-:Y:S01]  /*1380*/  IMAD.MOV.U32 R21, RZ, RZ, R3 ;  /* 0x000000ffff157224 */ /* 0x000fe200078e0003 */
[----:B------:R-:W-:Y:S02]  /*1390*/  LOP3.LUT R13, R13, 0xff, RZ, 0xc0, !PT ;  /* 0x000000ff0d0d7812 */ /* 0x000fe400078ec0ff */
[----:B------:R-:W-:-:S03]  /*13a0*/  LOP3.LUT R19, R19, 0xff, RZ, 0xc0, !PT ;  /* 0x000000ff13137812 */ /* 0x000fc600078ec0ff */
        /* <DEDUP_REMOVED lines=24> */
[----:B------:R-:W-:Y:S01]  /*1530*/  @P0 IMAD.MOV.U32 R18, RZ, RZ, RZ ;  /* 0x000000ffff120224 */ /* 0x000fe200078e00ff */
[----:B------:R-:W-:Y:S01]  /*1540*/  @!P0 MOV R18, 0xffffffc0 ;  /* 0xffffffc000128802 */ /* 0x000fe20000000f00 */
[----:B------:R-:W-:Y:S01]  /*1550*/  @!P0 FFMA R0, R0, 1.84467440737095516160e+19, RZ ;  /* 0x5f80000000008823 */ /* 0x000fe200000000ff */
[----:B------:R-:W-:-:S03]  /*1560*/  @!P1 FFMA R21, R3, 1.84467440737095516160e+19, RZ ;  /* 0x5f80000003159823 */ /* 0x000fc600000000ff */
[----:B------:R-:W-:-:S07]  /*1570*/  @!P1 VIADD R18, R18, 0x40 ;  /* 0x0000004012129836 */ /* 0x000fce0000000000 */
.L_x_165:
[----:B------:R-:W-:Y:S01]  /*1580*/  LEA R20, R13, 0xc0800000, 0x17 ;  /* 0xc08000000d147811 */ /* 0x000fe200078eb8ff */
[----:B------:R-:W-:Y:S03]  /*1590*/  BSSY.RECONVERGENT B4, `(.L_x_170) ;  /* 0x0000036000047945 */ /* 0x000fe60003800200 */
[----:B------:R-:W-:Y:S01]  /*15a0*/  IADD3 R22, PT, PT, -R20, R21, RZ ;  /* 0x0000001514167210 */ /* 0x000fe20007ffe1ff */
[----:B------:R-:W-:-:S03]  /*15b0*/  VIADD R21, R19, 0xffffff81 ;  /* 0xffffff8113157836 */ /* 0x000fc60000000000 */
[----:B------:R-:W0:Y:S01]  /*15c0*/  MUFU.RCP R20, R22 ;  /* 0x0000001600147308 */ /* 0x000e220000001000 */
[----:B------:R-:W-:Y:S01]  /*15d0*/  FADD.FTZ R23, -R22, -RZ ;  /* 0x800000ff16177221 */ /* 0x000fe20000010100 */
[C---:B------:R-:W-:Y:S01]  /*15e0*/  IMAD R0, R21.reuse, -0x800000, R0 ;  /* 0xff80000015007824 */ /* 0x040fe200078e0200 */
[----:B------:R-:W-:-:S04]  /*15f0*/  IADD3 R21, PT, PT, R21, 0x7f, -R13 ;  /* 0x0000007f15157810 */ /* 0x000fc80007ffe80d */
[----:B------:R-:W-:Y:S01]  /*1600*/  IADD3 R21, PT, PT, R21, R18, RZ ;  /* 0x0000001215157210 */ /* 0x000fe20007ffe0ff */
        /* <DEDUP_REMOVED lines=8> */
[----:B------:R-:W-:-:S05]  /*1690*/  LOP3.LUT R13, R13, 0xff, RZ, 0xc0, !PT ;  /* 0x000000ff0d0d7812 */ /* 0x000fca00078ec0ff */
[----:B------:R-:W-:-:S05]  /*16a0*/  IMAD.IADD R13, R13, 0x1, R21 ;  /* 0x000000010d0d7824 */ /* 0x000fca00078e0215 */
        /* <DEDUP_REMOVED lines=16> */
[----:B------:R-:W-:Y:S01]  /*17b0*/  VIADD R20, R13, 0x20 ;  /* 0x000000200d147836 */ /* 0x000fe20000000000 */
[----:B------:R-:W-:Y:S02]  /*17c0*/  LOP3.LUT R21, R21, 0x800000, RZ, 0xfc, !PT ;  /* 0x0080000015157812 */ /* 0x000fe400078efcff */
[----:B------:R-:W-:-:S02]  /*17d0*/  IADD3 R13, PT, PT, -R13, RZ, RZ ;  /* 0x000000ff0d0d7210 */ /* 0x000fc40007ffe1ff */
[----:B------:R-:W-:Y:S02]  /*17e0*/  SHF.L.U32 R20, R21, R20, RZ ;  /* 0x0000001415147219 */ /* 0x000fe400000006ff */
[----:B------:R-:W-:Y:S02]  /*17f0*/  FSETP.NEU.FTZ.AND P0, PT, R18, R19, PT ;  /* 0x000000131200720b */ /* 0x000fe40003f1d000 */
[----:B------:R-:W-:Y:S02]  /*1800*/  SEL R18, R13, RZ, P3 ;  /* 0x000000ff0d127207 */ /* 0x000fe40001800000 */
[----:B------:R-:W-:Y:S02]  /*1810*/  ISETP.NE.AND P1, PT, R20, RZ, P1 ;  /* 0x000000ff1400720c */ /* 0x000fe40000f25270 */
[----:B------:R-:W-:Y:S02]  /*1820*/  SHF.R.U32.HI R18, RZ, R18, R21 ;  /* 0x00000012ff127219 */ /* 0x000fe40000011615 */
[----:B------:R-:W-:-:S02]  /*1830*/  PLOP3.LUT P0, PT, P0, P1, PT, 0xf8, 0x8f ;  /* 0x00000000008f781c */ /* 0x000fc40000703f70 */
[----:B------:R-:W-:Y:S02]  /*1840*/  SHF.R.U32.HI R20, RZ, 0x1, R18 ;  /* 0x00000001ff147819 */ /* 0x000fe40000011612 */
[----:B------:R-:W-:-:S04]  /*1850*/  SEL R13, RZ, 0x1, !P0 ;  /* 0x00000001ff0d7807 */ /* 0x000fc80004000000 */
[----:B------:R-:W-:-:S04]  /*1860*/  LOP3.LUT R13, R13, 0x1, R20, 0xf8, !PT ;  /* 0x000000010d0d7812 */ /* 0x000fc800078ef814 */
[----:B------:R-:W-:-:S05]  /*1870*/  LOP3.LUT R13, R13, R18, RZ, 0xc0, !PT ;  /* 0x000000120d0d7212 */ /* 0x000fca00078ec0ff */
[----:B------:R-:W-:-:S05]  /*1880*/  IMAD.IADD R13, R20, 0x1, R13 ;  /* 0x00000001140d7824 */ /* 0x000fca00078e020d */
[----:B------:R-:W-:Y:S01]  /*1890*/  LOP3.LUT R0, R13, R0, RZ, 0xfc, !PT ;  /* 0x000000000d007212 */ /* 0x000fe200078efcff */
[----:B------:R-:W-:Y:S06]  /*18a0*/  BRA `(.L_x_173) ;  /* 0x0000000000107947 */ /* 0x000fec0003800000 */
.L_x_172:
[----:B------:R-:W-:-:S04]  /*18b0*/  LOP3.LUT R0, R0, 0x80000000, RZ, 0xc0, !PT ;  /* 0x8000000000007812 */ /* 0x000fc800078ec0ff */
[----:B------:R-:W-:Y:S01]  /*18c0*/  LOP3.LUT R0, R0, 0x7f800000, RZ, 0xfc, !PT ;  /* 0x7f80000000007812 */ /* 0x000fe200078efcff */
[----:B------:R-:W-:Y:S06]  /*18d0*/  BRA `(.L_x_173) ;  /* 0x0000000000047947 */ /* 0x000fec0003800000 */
.L_x_171:
[----:B------:R-:W-:-:S07]  /*18e0*/  LEA R0, R21, R0, 0x17 ;  /* 0x0000000015007211 */ /* 0x000fce00078eb8ff */
.L_x_173:
[----:B------:R-:W-:Y:S05]  /*18f0*/  BSYNC.RECONVERGENT B4 ;  /* 0x0000000000047941 */ /* 0x000fea0003800200 */
.L_x_170:
[----:B------:R-:W-:Y:S05]  /*1900*/  BRA `(.L_x_174) ;  /* 0x0000000000207947 */ /* 0x000fea0003800000 */
.L_x_169:
[----:B------:R-:W-:-:S04]  /*1910*/  LOP3.LUT R0, R21, 0x80000000, R0, 0x48, !PT ;  /* 0x8000000015007812 */ /* 0x000fc800078e4800 */
[----:B------:R-:W-:Y:S01]  /*1920*/  LOP3.LUT R0, R0, 0x7f800000, RZ, 0xfc, !PT ;  /* 0x7f80000000007812 */ /* 0x000fe200078efcff */
[----:B------:R-:W-:Y:S06]  /*1930*/  BRA `(.L_x_174) ;  /* 0x0000000000147947 */ /* 0x000fec0003800000 */
.L_x_168:
[----:B------:R-:W-:Y:S01]  /*1940*/  LOP3.LUT R0, R21, 0x80000000, R0, 0x48, !PT ;  /* 0x8000000015007812 */ /* 0x000fe200078e4800 */
[----:B------:R-:W-:Y:S06]  /*1950*/  BRA `(.L_x_174) ;  /* 0x00000000000c7947 */ /* 0x000fec0003800000 */
.L_x_167:
[----:B------:R-:W0:Y:S01]  /*1960*/  MUFU.RSQ R0, -QNAN ;  /* 0xffc0000000007908 */ /* 0x000e220000001400 */
[----:B------:R-:W-:Y:S05]  /*1970*/  BRA `(.L_x_174) ;  /* 0x0000000000047947 */ /* 0x000fea0003800000 */
.L_x_166:
[----:B------:R-:W-:-:S07]  /*1980*/  FADD.FTZ R0, R0, R3 ;  /* 0x0000000300007221 */ /* 0x000fce0000010000 */
.L_x_174:
[----:B------:R-:W-:Y:S05]  /*1990*/  BSYNC.RECONVERGENT B3 ;  /* 0x0000000000037941 */ /* 0x000fea0003800200 */
.L_x_164:
[----:B------:R-:W-:Y:S02]  /*19a0*/  HFMA2 R13, -RZ, RZ, 0, 0 ;  /* 0x00000000ff0d7431 */ /* 0x000fe400000001ff */
[----:B0-----:R-:W-:Y:S02]  /*19b0*/  IMAD.MOV.U32 R19, RZ, RZ, R0 ;  /* 0x000000ffff137224 */ /* 0x001fe400078e0000 */
[----:B------:R-:W-:Y:S05]  /*19c0*/  RET.REL.NODEC R12 `(_Z42normalize_lagrange_integrating_polynomialsiPf) ;  /* 0xffffffe40c8c7950 */ /* 0x000fea0003c3ffff */
.L_x_175:
        /* <DEDUP_REMOVED lines=11> */
.L_x_273:


//--------------------- .text._Z32lagrange_integrating_polynomialsfiPKfS0_Pf --------------------------
	.section	.text._Z32lagrange_integrating_polynomialsfiPKfS0_Pf,"ax",@progbits
	.align	128
        .global         _Z32lagrange_integrating_polynomialsfiPKfS0_Pf
        .type           _Z32lagrange_integrating_polynomialsfiPKfS0_Pf,@function
        .size           _Z32lagrange_integrating_polynomialsfiPKfS0_Pf,(.L_x_274 - _Z32lagrange_integrating_polynomialsfiPKfS0_Pf)
        .other          _Z32lagrange_integrating_polynomialsfiPKfS0_Pf,@"STO_CUDA_ENTRY STV_DEFAULT"
_Z32lagrange_integrating_polynomialsfiPKfS0_Pf:
.text._Z32lagrange_integrating_polynomialsfiPKfS0_Pf:
[----:B------:R-:W-:Y:S01]  /*0000*/  LDC R1, c[0x0][0x37c] ;  /* 0x0000df00ff017b82 */ /* 0x000fe20000000800 */
[----:B------:R-:W0:Y:S07]  /*0010*/  S2R R23, SR_TID.X ;  /* 0x0000000000177919 */ /* 0x000e2e0000002100 */
[----:B------:R-:W1:Y:S01]  /*0020*/  S2UR UR5, SR_CTAID.X ;  /* 0x00000000000579c3 */ /* 0x000e620000002500 */
[----:B------:R-:W1:Y:S07]  /*0030*/  LDCU UR6, c[0x0][0x360] ;  /* 0x00006c00ff0677ac */ /* 0x000e6e0008000800 */
[----:B------:R-:W2:Y:S08]  /*0040*/  LDC R10, c[0x0][0x384] ;  /* 0x0000e100ff0a7b82 */ /* 0x000eb00000000800 */
[----:B------:R-:W3:Y:S01]  /*0050*/  LDC R0, c[0x0][0x370] ;  /* 0x0000dc00ff007b82 */ /* 0x000ee20000000800 */
[----:B-1----:R-:W-:-:S06]  /*0060*/  UIMAD UR4, UR5, UR6, URZ ;  /* 0x00000006050472a4 */ /* 0x002fcc000f8e02ff */
[----:B0-----:R-:W-:-:S05]  /*0070*/  VIADD R5, R23, UR4 ;  /* 0x0000000417057c36 */ /* 0x001fca0008000000 */
[----:B--2---:R-:W-:-:S13]  /*0080*/  ISETP.GT.AND P0, PT, R5, R10, PT ;  /* 0x0000000a0500720c */ /* 0x004fda0003f04270 */
[----:B---3--:R-:W-:Y:S05]  /*0090*/  @P0 EXIT ;  /* 0x000000000000094d */ /* 0x008fea0003800000 */
[----:B------:R-:W-:Y:S01]  /*00a0*/  IMAD R4, R0, UR6, RZ ;  /* 0x0000000600047c24 */ /* 0x000fe2000f8e02ff */
[----:B------:R-:W0:Y:S01]  /*00b0*/  LDCU.64 UR8, c[0x0][0x358] ;  /* 0x00006b00ff0877ac */ /* 0x000e220008000a00 */
[----:B------:R-:W-:Y:S01]  /*00c0*/  VIADD R2, R10, 0x1 ;  /* 0x000000010a027836 */ /* 0x000fe20000000000 */
[----:B------:R-:W-:Y:S02]  /*00d0*/  BSSY.RECONVERGENT B0, `(.L_x_176) ;  /* 0x0000042000007945 */ /* 0x000fe40003800200 */
[C---:B------:R-:W-:Y:S01]  /*00e0*/  VIMNMX.U32 R9, PT, PT, R4.reuse, 0x1, !PT ;  /* 0x0000000104097848 */ /* 0x040fe20007fe0000 */
[----:B------:R-:W1:Y:S01]  /*00f0*/  LDCU UR7, c[0x0][0x380] ;  /* 0x00007000ff0777ac */ /* 0x000e620008000800 */
[----:B------:R-:W-:Y:S02]  /*0100*/  IADD3 R7, PT, PT, R4, R5, RZ ;  /* 0x0000000504077210 */ /* 0x000fe40007ffe0ff */
[----:B------:R-:W2:Y:S01]  /*0110*/  I2F.U32.RP R8, R9 ;  /* 0x0000000900087306 */ /* 0x000ea20000209000 */
[----:B------:R-:W-:-:S02]  /*0120*/  IADD3 R11, PT, PT, RZ, -R9, RZ ;  /* 0x80000009ff0b7210 */ /* 0x000fc40007ffe0ff */
[----:B------:R-:W-:Y:S02]  /*0130*/  ISETP.GE.AND P0, PT, R7, R2, PT ;  /* 0x000000020700720c */ /* 0x000fe40003f06270 */
[----:B------:R-:W-:Y:S01]  /*0140*/  VIMNMX R6, PT, PT, R2, R7, !PT ;  /* 0x0000000702067248 */ /* 0x000fe20007fe0100 */
[----:B------:R-:W-:Y:S01]  /*0150*/  IMAD.MOV.U32 R2, RZ, RZ, RZ ;  /* 0x000000ffff027224 */ /* 0x000fe200078e00ff */
[----:B------:R-:W-:Y:S01]  /*0160*/  ISETP.NE.U32.AND P2, PT, R9, RZ, PT ;  /* 0x000000ff0900720c */ /* 0x000fe20003f45070 */
[----:B--2---:R-:W2:Y:S02]  /*0170*/  MUFU.RCP R8, R8 ;  /* 0x0000000800087308 */ /* 0x004ea40000001000 */
[----:B--2---:R-:W-:Y:S01]  /*0180*/  VIADD R3, R8, 0xffffffe ;  /* 0x0ffffffe08037836 */ /* 0x004fe20000000000 */
[----:B------:R-:W-:-:S04]  /*0190*/  SEL R8, RZ, 0x1, P0 ;  /* 0x00000001ff087807 */ /* 0x000fc80000000000 */
[----:B------:R-:W-:Y:S01]  /*01a0*/  IADD3 R6, PT, PT, R6, -R7, -R8 ;  /* 0x8000000706067210 */ /* 0x000fe20007ffe808 */
[----:B------:R-:W2:Y:S02]  /*01b0*/  F2I.FTZ.U32.TRUNC.NTZ R3, R3 ;  /* 0x0000000300037305 */ /* 0x000ea4000021f000 */
[----:B--2---:R-:W-:-:S04]  /*01c0*/  IMAD R11, R11, R3, RZ ;  /* 0x000000030b0b7224 */ /* 0x004fc800078e02ff */
[----:B------:R-:W-:-:S06]  /*01d0*/  IMAD.HI.U32 R3, R3, R11, R2 ;  /* 0x0000000b03037227 */ /* 0x000fcc00078e0002 */
[----:B------:R-:W-:-:S05]  /*01e0*/  IMAD.HI.U32 R3, R3, R6, RZ ;  /* 0x0000000603037227 */ /* 0x000fca00078e00ff */
[----:B------:R-:W-:-:S05]  /*01f0*/  IADD3 R2, PT, PT, -R3, RZ, RZ ;  /* 0x000000ff03027210 */ /* 0x000fca0007ffe1ff */
[----:B------:R-:W-:Y:S02]  /*0200*/  IMAD R6, R9, R2, R6 ;  /* 0x0000000209067224 */ /* 0x000fe400078e0206 */
[----:B------:R-:W-:-:S03]  /*0210*/  IMAD R2, R10, R10, R10 ;  /* 0x0000000a0a027224 */ /* 0x000fc600078e020a */
[----:B------:R-:W-:-:S13]  /*0220*/  ISETP.GE.U32.AND P0, PT, R6, R9, PT ;  /* 0x000000090600720c */ /* 0x000fda0003f06070 */
[----:B------:R-:W-:Y:S01]  /*0230*/  @P0 IMAD.IADD R6, R6, 0x1, -R9 ;  /* 0x0000000106060824 */ /* 0x000fe200078e0a09 */
[----:B------:R-:W-:-:S04]  /*0240*/  @P0 IADD3 R3, PT, PT, R3, 0x1, RZ ;  /* 0x0000000103030810 */ /* 0x000fc80007ffe0ff */
[----:B------:R-:W-:-:S13]  /*0250*/  ISETP.GE.U32.AND P1, PT, R6, R9, PT ;  /* 0x000000090600720c */ /* 0x000fda0003f26070 */
[----:B------:R-:W-:Y:S01]  /*0260*/  @P1 VIADD R3, R3, 0x1 ;  /* 0x0000000103031836 */ /* 0x000fe20000000000 */
[----:B------:R-:W-:-:S04]  /*0270*/  @!P2 LOP3.LUT R3, RZ, R9, RZ, 0x33, !PT ;  /* 0x00000009ff03a212 */ /* 0x000fc800078e33ff */
[----:B------:R-:W-:Y:S02]  /*0280*/  IADD3 R6, PT, PT, R8, R3, RZ ;  /* 0x0000000308067210 */ /* 0x000fe40007ffe0ff */
[----:B------:R-:W-:Y:S02]  /*0290*/  LEA.HI R8, R2, R2, RZ, 0x1 ;  /* 0x0000000202087211 */ /* 0x000fe400078f08ff */
[----:B------:R-:W-:Y:S02]  /*02a0*/  LOP3.LUT R3, R6, 0x3, RZ, 0xc0, !PT ;  /* 0x0000000306037812 */ /* 0x000fe400078ec0ff */
[----:B------:R-:W-:Y:S02]  /*02b0*/  SHF.R.S32.HI R8, RZ, 0x1, R8 ;  /* 0x00000001ff087819 */ /* 0x000fe40000011408 */
[----:B------:R-:W-:-:S13]  /*02c0*/  ISETP.NE.AND P0, PT, R3, 0x3, PT ;  /* 0x000000030300780c */ /* 0x000fda0003f05270 */
[----:B01----:R-:W-:Y:S05]  /*02d0*/  @!P0 BRA `(.L_x_177) ;  /* 0x0000000000848947 */ /* 0x003fea0003800000 */
[----:B------:R-:W0:Y:S01]  /*02e0*/  LDC.64 R16, c[0x0][0x388] ;  /* 0x0000e200ff107b82 */ /* 0x000e220000000a00 */
[----:B------:R-:W-:-:S05]  /*02f0*/  VIADD R2, R6, 0x1 ;  /* 0x0000000106027836 */ /* 0x000fca0000000000 */
[----:B------:R-:W-:Y:S02]  /*0300*/  LOP3.LUT R21, R2, 0x3, RZ, 0xc0, !PT ;  /* 0x0000000302157812 */ /* 0x000fe400078ec0ff */
[----:B------:R-:W1:Y:S03]  /*0310*/  LDC.64 R14, c[0x0][0x390] ;  /* 0x0000e400ff0e7b82 */ /* 0x000e660000000a00 */
[C---:B------:R-:W-:Y:S01]  /*0320*/  IMAD R0, R21.reuse, R0, UR5 ;  /* 0x0000000515007e24 */ /* 0x040fe2000f8e0200 */
[----:B------:R-:W-:-:S03]  /*0330*/  IADD3 R21, PT, PT, -R21, RZ, RZ ;  /* 0x000000ff15157210 */ /* 0x000fc60007ffe1ff */
[----:B------:R-:W-:Y:S01]  /*0340*/  IMAD R5, R0, UR6, R23 ;  /* 0x0000000600057c24 */ /* 0x000fe2000f8e0217 */
[----:B------:R-:W2:Y:S01]  /*0350*/  LDC.64 R12, c[0x0][0x398] ;  /* 0x0000e600ff0c7b82 */ /* 0x000ea20000000a00 */
[----:B------:R-:W-:-:S07]  /*0360*/  IADD3 R23, PT, PT, R23, UR4, R8 ;  /* 0x0000000417177c10 */ /* 0x000fce000fffe008 */
.L_x_180:
[----:B0--3--:R-:W-:-:S06]  /*0370*/  IMAD.WIDE R10, R23, 0x4, R16 ;  /* 0x00000004170a7825 */ /* 0x009fcc00078e0210 */
[----:B------:R-:W3:Y:S01]  /*0380*/  LDG.E R10, desc[UR8][R10.64] ;  /* 0x000000080a0a7981 */ /* 0x000ee2000c1e1900 */
[----:B-1----:R-:W-:-:S06]  /*0390*/  IMAD.WIDE R2, R23, 0x4, R14 ;  /* 0x0000000417027825 */ /* 0x002fcc00078e020e */
[----:B------:R-:W4:Y:S01]  /*03a0*/  LDG.E R3, desc[UR8][R2.64] ;  /* 0x0000000802037981 */ /* 0x000f22000c1e1900 */
[----:B------:R-:W-:Y:S01]  /*03b0*/  VIADD R21, R21, 0x1 ;  /* 0x0000000115157836 */ /* 0x000fe20000000000 */
[----:B------:R-:W-:Y:S04]  /*03c0*/  BSSY.RECONVERGENT B1, `(.L_x_178) ;  /* 0x000000f000017945 */ /* 0x000fe80003800200 */
[----:B------:R-:W-:Y:S01]  /*03d0*/  ISETP.NE.AND P2, PT, R21, RZ, PT ;  /* 0x000000ff1500720c */ /* 0x000fe20003f45270 */
[----:B---3--:R-:W-:Y:S01]  /*03e0*/  FADD R18, -R10, UR7 ;  /* 0x000000070a127e21 */ /* 0x008fe20008000100 */
[----:B--2---:R-:W-:-:S03]  /*03f0*/  IMAD.WIDE R10, R23, 0x4, R12 ;  /* 0x00000004170a7825 */ /* 0x004fc600078e020c */
        /* <DEDUP_REMOVED lines=10> */
[----:B------:R-:W-:Y:S05]  /*04a0*/  CALL.REL.NOINC `($__internal_4_$__cuda_sm3x_div_rn_noftz_f32_slowpath) ;  /* 0x0000000400847944 */ /* 0x000fea0003c00000 */
.L_x_179:
[----:B------:R-:W-:Y:S05]  /*04b0*/  BSYNC.RECONVERGENT B1 ;  /* 0x0000000000017941 */ /* 0x000fea0003800200 */
.L_x_178:
[----:B------:R3:W-:Y:S01]  /*04c0*/  STG.E desc[UR8][R10.64], R0 ;  /* 0x000000000a007986 */ /* 0x0007e2000c101908 */
[----:B------:R-:W-:Y:S01]  /*04d0*/  IMAD.IADD R23, R4, 0x1, R23 ;  /* 0x0000000104177824 */ /* 0x000fe200078e0217 */
[----:B------:R-:W-:Y:S06]  /*04e0*/  @P2 BRA `(.L_x_180) ;  /* 0xfffffffc00a02947 */ /* 0x000fec000383ffff */
.L_x_177:
[----:B------:R-:W-:Y:S05]  /*04f0*/  BSYNC.RECONVERGENT B0 ;  /* 0x0000000000007941 */ /* 0x000fea0003800200 */
.L_x_176:
[----:B------:R-:W0:Y:S01]  /*0500*/  LDC.64 R14, c[0x0][0x388] ;  /* 0x0000e200ff0e7b82 */ /* 0x000e220000000a00 */
[----:B------:R-:W-:Y:S01]  /*0510*/  ISETP.GE.U32.AND P0, PT, R6, 0x3, PT ;  /* 0x000000030600780c */ /* 0x000fe20003f06070 */
[----:B------:R-:W1:Y:S01]  /*0520*/  LDCU UR10, c[0x0][0x380] ;  /* 0x00007000ff0a77ac */ /* 0x000e620008000800 */
[----:B------:R-:W2:Y:S05]  /*0530*/  LDCU UR11, c[0x0][0x384] ;  /* 0x00007080ff0b77ac */ /* 0x000eaa0008000800 */
[----:B------:R-:W4:Y:S08]  /*0540*/  LDC.64 R12, c[0x0][0x390] ;  /* 0x0000e400ff0c7b82 */ /* 0x000f300000000a00 */
[----:B---3--:R-:W3:Y:S01]  /*0550*/  LDC.64 R10, c[0x0][0x398] ;  /* 0x0000e600ff0a7b82 */ /* 0x008ee20000000a00 */
[----:B-12---:R-:W-:Y:S05]  /*0560*/  @!P0 EXIT ;  /* 0x000000000000894d */ /* 0x006fea0003800000 */
.L_x_189:
[----:B------:R-:W-:-:S05]  /*0570*/  IADD3 R17, PT, PT, R5, R8, RZ ;  /* 0x0000000805117210 */ /* 0x000fca0007ffe0ff */
[----:B0-----:R-:W-:-:S05]  /*0580*/  IMAD.WIDE R22, R17, 0x4, R14 ;  /* 0x0000000411167825 */ /* 0x001fca00078e020e */
[----:B------:R-:W2:Y:S01]  /*0590*/  LDG.E R0, desc[UR8][R22.64] ;  /* 0x0000000816007981 */ /* 0x000ea2000c1e1900 */
[----:B----4-:R-:W-:-:S05]  /*05a0*/  IMAD.WIDE R26, R17, 0x4, R12 ;  /* 0x00000004111a7825 */ /* 0x010fca00078e020c */
[----:B------:R-:W4:Y:S01]  /*05b0*/  LDG.E R3, desc[UR8][R26.64] ;  /* 0x000000081a037981 */ /* 0x000f22000c1e1900 */
[----:B------:R-:W-:Y:S01]  /*05c0*/  BSSY.RECONVERGENT B0, `(.L_x_181) ;  /* 0x000000d000007945 */ /* 0x000fe20003800200 */
[----:B--2---:R-:W-:-:S04]  /*05d0*/  FADD R6, -R0, UR10 ;  /* 0x0000000a00067e21 */ /* 0x004fc80008000100 */
        /* <DEDUP_REMOVED lines=10> */
[----:B---3--:R-:W-:Y:S05]  /*0680*/  CALL.REL.NOINC `($__internal_4_$__cuda_sm3x_div_rn_noftz_f32_slowpath) ;  /* 0x00000004000c7944 */ /* 0x008fea0003c00000 */
.L_x_182:
[----:B------:R-:W-:Y:S05]  /*0690*/  BSYNC.RECONVERGENT B0 ;  /* 0x0000000000007941 */ /* 0x000fea0003800200 */
.L_x_181:
[----:B---3--:R-:W-:-:S04]  /*06a0*/  IMAD.WIDE R16, R17, 0x4, R10 ;  /* 0x0000000411107825 */ /* 0x008fc800078e020a */
[C---:B------:R-:W-:Y:S01]  /*06b0*/  IMAD.WIDE R22, R4.reuse, 0x4, R22 ;  /* 0x0000000404167825 */ /* 0x040fe200078e0216 */
[----:B------:R0:W-:Y:S04]  /*06c0*/  STG.E desc[UR8][R16.64], R0 ;  /* 0x0000000010007986 */ /* 0x0001e8000c101908 */
[----:B------:R-:W2:Y:S01]  /*06d0*/  LDG.E R2, desc[UR8][R22.64] ;  /* 0x0000000816027981 */ /* 0x000ea2000c1e1900 */
[----:B------:R-:W-:-:S05]  /*06e0*/  IMAD.WIDE R26, R4, 0x4, R26 ;  /* 0x00000004041a7825 */ /* 0x000fca00078e021a */
[----:B------:R-:W3:Y:S01]  /*06f0*/  LDG.E R3, desc[UR8][R26.64] ;  /* 0x000000081a037981 */ /* 0x000ee2000c1e1900 */
[----:B------:R-:W-:Y:S01]  /*0700*/  BSSY.RECONVERGENT B0, `(.L_x_183) ;  /* 0x000000d000007945 */ /* 0x000fe20003800200 */
[----:B--2---:R-:W-:-:S04]  /*0710*/  FADD R18, -R2, UR10 ;  /* 0x0000000a02127e21 */ /* 0x004fc80008000100 */
[----:B------:R-:W1:Y:S08]  /*0720*/  MUFU.RCP R2, R18 ;  /* 0x0000001200027308 */ /* 0x000e700000001000 */
[----:B---3--:R-:W2:Y:S01]  /*0730*/  FCHK P0, R3, R18 ;  /* 0x0000001203007302 */ /* 0x008ea20000000000 */
[----:B-1----:R-:W-:-:S04]  /*0740*/  FFMA R7, -R18, R2, 1 ;  /* 0x3f80000012077423 */ /* 0x002fc80000000102 */
[----:B------:R-:W-:-:S04]  /*0750*/  FFMA R2, R2, R7, R2 ;  /* 0x0000000702027223 */ /* 0x000fc80000000002 */
[----:B------:R-:W-:-:S04]  /*0760*/  FFMA R7, R3, R2, RZ ;  /* 0x0000000203077223 */ /* 0x000fc800000000ff */
[----:B------:R-:W-:-:S04]  /*0770*/  FFMA R6, -R18, R7, R3 ;  /* 0x0000000712067223 */ /* 0x000fc80000000103 */
[----:B0-----:R-:W-:Y:S01]  /*0780*/  FFMA R0, R2, R6, R7 ;  /* 0x0000000602007223 */ /* 0x001fe20000000007 */
[----:B--2---:R-:W-:Y:S06]  /*0790*/  @!P0 BRA `(.L_x_184) ;  /* 0x00000000000c8947 */ /* 0x004fec0003800000 */
[----:B------:R-:W-:Y:S02]  /*07a0*/  MOV R0, R18 ;  /* 0x0000001200007202 */ /* 0x000fe40000000f00 */
[----:B------:R-:W-:-:S07]  /*07b0*/  MOV R2, 0x7d0 ;  /* 0x000007d000027802 */ /* 0x000fce0000000f00 */
[----:B------:R-:W-:Y:S05]  /*07c0*/  CALL.REL.NOINC `($__internal_4_$__cuda_sm3x_div_rn_noftz_f32_slowpath) ;  /* 0x0000000000bc7944 */ /* 0x000fea0003c00000 */
.L_x_184:
[----:B------:R-:W-:Y:S05]  /*07d0*/  BSYNC.RECONVERGENT B0 ;  /* 0x0000000000007941 */ /* 0x000fea0003800200 */
.L_x_183:
[----:B------:R-:W-:-:S04]  /*07e0*/  IMAD.WIDE R16, R4, 0x4, R16 ;  /* 0x0000000404107825 */ /* 0x000fc800078e0210 */
        /* <DEDUP_REMOVED lines=15> */
[----:B------:R-:W-:Y:S01]  /*08e0*/  IMAD.MOV.U32 R0, RZ, RZ, R18 ;  /* 0x000000ffff007224 */ /* 0x000fe200078e0012 */
[----:B------:R-:W-:-:S07]  /*08f0*/  MOV R2, 0x910 ;  /* 0x0000091000027802 */ /* 0x000fce0000000f00 */
[----:B------:R-:W-:Y:S05]  /*0900*/  CALL.REL.NOINC `($__internal_4_$__cuda_sm3x_div_rn_noftz_f32_slowpath) ;  /* 0x00000000006c7944 */ /* 0x000fea0003c00000 */
.L_x_186:
[----:B------:R-:W-:Y:S05]  /*0910*/  BSYNC.RECONVERGENT B0 ;  /* 0x0000000000007941 */ /* 0x000fea0003800200 */
.L_x_185:
[----:B------:R-:W-:-:S04]  /*0920*/  IMAD.WIDE R16, R4, 0x4, R16 ;  /* 0x0000000404107825 */ /* 0x000fc800078e0210 */
[C---:B------:R-:W-:Y:S01]  /*0930*/  IMAD.WIDE R22, R4.reuse, 0x4, R22 ;  /* 0x0000000404167825 */ /* 0x040fe200078e0216 */
[----:B------:R0:W-:Y:S05]  /*0940*/  STG.E desc[UR8][R16.64], R0 ;  /* 0x0000000010007986 */ /* 0x0001ea000c101908 */
        /* <DEDUP_REMOVED lines=16> */
.L_x_188:
[----:B------:R-:W-:Y:S05]  /*0a50*/  BSYNC.RECONVERGENT B0 ;  /* 0x0000000000007941 */ /* 0x000fea0003800200 */
.L_x_187:
[----:B------:R-:W-:-:S04]  /*0a60*/  IMAD.WIDE R16, R4, 0x4, R16 ;  /* 0x0000000404107825 */ /* 0x000fc800078e0210 */
[----:B------:R-:W-:Y:S01]  /*0a70*/  IMAD R5, R4, 0x4, R5 ;  /* 0x0000000404057824 */ /* 0x000fe200078e0205 */
[----:B------:R1:W-:Y:S04]  /*0a80*/  STG.E desc[UR8][R16.64], R0 ;  /* 0x0000000010007986 */ /* 0x0003e8000c101908 */
[----:B------:R-:W-:-:S13]  /*0a90*/  ISETP.GT.AND P0, PT, R5, UR11, PT ;  /* 0x0000000b05007c0c */ /* 0x000fda000bf04270 */
[----:B-1----:R-:W-:Y:S05]  /*0aa0*/  @!P0 BRA `(.L_x_189) ;  /* 0xfffffff800b08947 */ /* 0x002fea000383ffff */
[----:B------:R-:W-:Y:S05]  /*0ab0*/  EXIT ;  /* 0x000000000000794d */ /* 0x000fea0003800000 */
        .weak           $__internal_4_$__cuda_sm3x_div_rn_noftz_f32_slowpath
        .type           $__internal_4_$__cuda_sm3x_div_rn_noftz_f32_slowpath,@function
        .size           $__internal_4_$__cuda_sm3x_div_rn_noftz_f32_slowpath,(.L_x_274 - $__internal_4_$__cuda_sm3x_div_rn_noftz_f32_slowpath)
$__internal_4_$__cuda_sm3x_div_rn_noftz_f32_slowpath:
[----:B------:R-:W-:Y:S01]  /*0ac0*/  SHF.R.U32.HI R7, RZ, 0x17, R0 ;  /* 0x00000017ff077819 */ /* 0x000fe20000011600 */
[----:B------:R-:W-:Y:S01]  /*0ad0*/  BSSY.RECONVERGENT B2, `(.L_x_190) ;  /* 0x0000063000027945 */ /* 0x000fe20003800200 */
[----:B------:R-:W-:Y:S02]  /*0ae0*/  SHF.R.U32.HI R18, RZ, 0x17, R3 ;  /* 0x00000017ff127819 */ /* 0x000fe40000011603 */
[----:B------:R-:W-:Y:S02]  /*0af0*/  LOP3.LUT R7, R7, 0xff, RZ, 0xc0, !PT ;  /* 0x000000ff07077812 */ /* 0x000fe400078ec0ff */
[----:B------:R-:W-:Y:S02]  /*0b00*/  LOP3.LUT R18, R18, 0xff, RZ, 0xc0, !PT ;  /* 0x000000ff12127812 */ /* 0x000fe400078ec0ff */
[----:B------:R-:W-:-:S03]  /*0b10*/  IADD3 R19, PT, PT, R7, -0x1, RZ ;  /* 0xffffffff07137810 */ /* 0x000fc60007ffe0ff */
[----:B------:R-:W-:Y:S01]  /*0b20*/  VIADD R9, R18, 0xffffffff ;  /* 0xffffffff12097836 */ /* 0x000fe20000000000 */
        /* <DEDUP_REMOVED lines=20> */
[----:B------:R-:W-:Y:S01]  /*0c70*/  VIADD R9, R18, 0xffffffff ;  /* 0xffffffff12097836 */ /* 0x000fe20000000000 */
[----:B------:R-:W-:-:S04]  /*0c80*/  ISETP.GE.AND P1, PT, R19, RZ, PT ;  /* 0x000000ff1300720c */ /* 0x000fc80003f26270 */
[----:B------:R-:W-:-:S09]  /*0c90*/  ISETP.GE.AND P0, PT, R9, RZ, PT ;  /* 0x000000ff0900720c */ /* 0x000fd20003f06270 */
[----:B------:R-:W-:-:S04]  /*0ca0*/  @!P1 FFMA R0, R0, 1.84467440737095516160e+19, RZ ;  /* 0x5f80000000009823 */ /* 0x000fc800000000ff */
[----:B------:R-:W-:Y:S01]  /*0cb0*/  @P0 MOV R9, RZ ;  /* 0x000000ff00090202 */ /* 0x000fe20000000f00 */
[----:B------:R-:W-:Y:S02]  /*0cc0*/  @!P0 IMAD.MOV.U32 R9, RZ, RZ, -0x40 ;  /* 0xffffffc0ff098424 */ /* 0x000fe400078e00ff */
[----:B------:R-:W-:-:S03]  /*0cd0*/  @!P0 FFMA R3, R3, 1.84467440737095516160e+19, RZ ;  /* 0x5f80000003038823 */ /* 0x000fc600000000ff */
[----:B------:R-:W-:-:S07]  /*0ce0*/  @!P1 IADD3 R9, PT, PT, R9, 0x40, RZ ;  /* 0x0000004009099810 */ /* 0x000fce0007ffe0ff */
.L_x_191:
[----:B------:R-:W-:Y:S01]  /*0cf0*/  LEA R19, R7, 0xc0800000, 0x17 ;  /* 0xc080000007137811 */ /* 0x000fe200078eb8ff */
[----:B------:R-:W-:Y:S01]  /*0d00*/  BSSY.RECONVERGENT B3, `(.L_x_196) ;  /* 0x0000036000037945 */ /* 0x000fe20003800200 */
[----:B------:R-:W-:-:S03]  /*0d10*/  IADD3 R18, PT, PT, R18, -0x7f, RZ ;  /* 0xffffff8112127810 */ /* 0x000fc60007ffe0ff */
[----:B------:R-:W-:Y:S02]  /*0d20*/  IMAD.IADD R24, R0, 0x1, -R19 ;  /* 0x0000000100187824 */ /* 0x000fe400078e0a13 */
[C---:B------:R-:W-:Y:S01]  /*0d30*/  IMAD R0, R18.reuse, -0x800000, R3 ;  /* 0xff80000012007824 */ /* 0x040fe200078e0203 */
[----:B------:R-:W-:Y:S01]  /*0d40*/  IADD3 R18, PT, PT, R18, 0x7f, -R7 ;  /* 0x0000007f12127810 */ /* 0x000fe20007ffe807 */
[----:B------:R-:W0:Y:S01]  /*0d50*/  MUFU.RCP R20, R24 ;  /* 0x0000001800147308 */ /* 0x000e220000001000 */
[----:B------:R-:W-:-:S03]  /*0d60*/  FADD.FTZ R19, -R24, -RZ ;  /* 0x800000ff18137221 */ /* 0x000fc60000010100 */
        /* <DEDUP_REMOVED lines=22> */
[----:B------:R-:W-:Y:S01]  /*0ed0*/  IADD3 R18, PT, PT, R3, 0x20, RZ ;  /* 0x0000002003127810 */ /* 0x000fe20007ffe0ff */
[CCC-:B------:R-:W-:Y:S01]  /*0ee0*/  FFMA.RP R9, R25.reuse, R19.reuse, R20.reuse ;  /* 0x0000001319097223 */ /* 0x1c0fe20000008014 */
[----:B------:R-:W-:Y:S01]  /*0ef0*/  FFMA.RM R20, R25, R19, R20 ;  /* 0x0000001319147223 */ /* 0x000fe20000004014 */
[----:B------:R-:W-:Y:S02]  /*0f00*/  ISETP.NE.AND P3, PT, R3, RZ, PT ;  /* 0x000000ff0300720c */ /* 0x000fe40003f65270 */
[----:B------:R-:W-:Y:S02]  /*0f10*/  LOP3.LUT R7, R7, 0x7fffff, RZ, 0xc0, !PT ;  /* 0x007fffff07077812 */ /* 0x000fe400078ec0ff */
[----:B------:R-:W-:Y:S01]  /*0f20*/  ISETP.NE.AND P1, PT, R3, RZ, PT ;  /* 0x000000ff0300720c */ /* 0x000fe20003f25270 */
[----:B------:R-:W-:Y:S01]  /*0f30*/  IMAD.MOV R3, RZ, RZ, -R3 ;  /* 0x000000ffff037224 */ /* 0x000fe200078e0a03 */
[----:B------:R-:W-:-:S02]  /*0f40*/  LOP3.LUT R7, R7, 0x800000, RZ, 0xfc, !PT ;  /* 0x0080000007077812 */ /* 0x000fc400078efcff */
[----:B------:R-:W-:Y:S02]  /*0f50*/  FSETP.NEU.FTZ.AND P0, PT, R9, R20, PT ;  /* 0x000000140900720b */ /* 0x000fe40003f1d000 */
[----:B------:R-:W-:Y:S02]  /*0f60*/  SHF.L.U32 R18, R7, R18, RZ ;  /* 0x0000001207127219 */ /* 0x000fe400000006ff */
[----:B------:R-:W-:Y:S02]  /*0f70*/  SEL R20, R3, RZ, P3 ;  /* 0x000000ff03147207 */ /* 0x000fe40001800000 */
[----:B------:R-:W-:Y:S02]  /*0f80*/  ISETP.NE.AND P1, PT, R18, RZ, P1 ;  /* 0x000000ff1200720c */ /* 0x000fe40000f25270 */
[----:B------:R-:W-:Y:S02]  /*0f90*/  SHF.R.U32.HI R18, RZ, R20, R7 ;  /* 0x00000014ff127219 */ /* 0x000fe40000011607 */
[----:B------:R-:W-:-:S02]  /*0fa0*/  PLOP3.LUT P0, PT, P0, P1, PT, 0xf8, 0x8f ;  /* 0x00000000008f781c */ /* 0x000fc40000703f70 */
[----:B------:R-:W-:Y:S02]  /*0fb0*/  SHF.R.U32.HI R7, RZ, 0x1, R18 ;  /* 0x00000001ff077819 */ /* 0x000fe40000011612 */
[----:B------:R-:W-:-:S04]  /*0fc0*/  SEL R20, RZ, 0x1, !P0 ;  /* 0x00000001ff147807 */ /* 0x000fc80004000000 */
[----:B------:R-:W-:-:S04]  /*0fd0*/  LOP3.LUT R3, R20, 0x1, R7, 0xf8, !PT ;  /* 0x0000000114037812 */ /* 0x000fc800078ef807 */
[----:B------:R-:W-:-:S04]  /*0fe0*/  LOP3.LUT R18, R3, R18, RZ, 0xc0, !PT ;  /* 0x0000001203127212 */ /* 0x000fc800078ec0ff */
[----:B------:R-:W-:-:S04]  /*0ff0*/  IADD3 R7, PT, PT, R7, R18, RZ ;  /* 0x0000001207077210 */ /* 0x000fc80007ffe0ff */
[----:B------:R-:W-:Y:S01]  /*1000*/  LOP3.LUT R0, R7, R0, RZ, 0xfc, !PT ;  /* 0x0000000007007212 */ /* 0x000fe200078efcff */
[----:B------:R-:W-:Y:S06]  /*1010*/  BRA `(.L_x_199) ;  /* 0x0000000000107947 */ /* 0x000fec0003800000 */
.L_x_198:
[----:B------:R-:W-:-:S04]  /*1020*/  LOP3.LUT R0, R0, 0x80000000, RZ, 0xc0, !PT ;  /* 0x8000000000007812 */ /* 0x000fc800078ec0ff */
[----:B------:R-:W-:Y:S01]  /*1030*/  LOP3.LUT R0, R0, 0x7f800000, RZ, 0xfc, !PT ;  /* 0x7f80000000007812 */ /* 0x000fe200078efcff */
[----:B------:R-:W-:Y:S06]  /*1040*/  BRA `(.L_x_199) ;  /* 0x0000000000047947 */ /* 0x000fec0003800000 */
.L_x_197:
[----:B------:R-:W-:-:S07]  /*1050*/  IMAD R0, R9, 0x800000, R0 ;  /* 0x0080000009007824 */ /* 0x000fce00078e0200 */
.L_x_199:
[----:B------:R-:W-:Y:S05]  /*1060*/  BSYNC.RECONVERGENT B3 ;  /* 0x0000000000037941 */ /* 0x000fea0003800200 */
.L_x_196:
[----:B------:R-:W-:Y:S05]  /*1070*/  BRA `(.L_x_200) ;  /* 0x0000000000207947 */ /* 0x000fea0003800000 */
.L_x_195:
[----:B------:R-:W-:-:S04]  /*1080*/  LOP3.LUT R0, R0, 0x80000000, R3, 0x48, !PT ;  /* 0x8000000000007812 */ /* 0x000fc800078e4803 */
[----:B------:R-:W-:Y:S01]  /*1090*/  LOP3.LUT R0, R0, 0x7f800000, RZ, 0xfc, !PT ;  /* 0x7f80000000007812 */ /* 0x000fe200078efcff */
[----:B------:R-:W-:Y:S06]  /*10a0*/  BRA `(.L_x_200) ;  /* 0x0000000000147947 */ /* 0x000fec0003800000 */
.L_x_194:
[----:B------:R-:W-:Y:S01]  /*10b0*/  LOP3.LUT R0, R0, 0x80000000, R3, 0x48, !PT ;  /* 0x8000000000007812 */ /* 0x000fe200078e4803 */
[----:B------:R-:W-:Y:S06]  /*10c0*/  BRA `(.L_x_200) ;  /* 0x00000000000c7947 */ /* 0x000fec0003800000 */
.L_x_193:
[----:B------:R-:W0:Y:S01]  /*10d0*/  MUFU.RSQ R0, -QNAN ;  /* 0xffc0000000007908 */ /* 0x000e220000001400 */
[----:B------:R-:W-:Y:S05]  /*10e0*/  BRA `(.L_x_200) ;  /* 0x0000000000047947 */ /* 0x000fea0003800000 */
.L_x_192:
[----:B------:R-:W-:-:S07]  /*10f0*/  FADD.FTZ R0, R3, R0 ;  /* 0x0000000003007221 */ /* 0x000fce0000010000 */
.L_x_200:
[----:B------:R-:W-:Y:S05]  /*1100*/  BSYNC.RECONVERGENT B2 ;  /* 0x0000000000027941 */ /* 0x000fea0003800200 */
.L_x_190:
[----:B------:R-:W-:-:S04]  /*1110*/  HFMA2 R3, -RZ, RZ, 0, 0 ;  /* 0x00000000ff037431 */ /* 0x000fc800000001ff */
[----:B0-----:R-:W-:Y:S05]  /*1120*/  RET.REL.NODEC R2 `(_Z32lagrange_integrating_polynomialsfiPKfS0_Pf) ;  /* 0xffffffec02b47950 */ /* 0x001fea0003c3ffff */
.L_x_201:
        /* <DEDUP_REMOVED lines=13> */
.L_x_274:


//--------------------- .text._Z29calculate_barycentric_weightsiPKfPf --------------------------
	.section	.text._Z29calculate_barycentric_weightsiPKfPf,"ax",@progbits
	.align	128
        .global         _Z29calculate_barycentric_weightsiPKfPf
        .type           _Z29calculate_barycentric_weightsiPKfPf,@function
        .size           _Z29calculate_barycentric_weightsiPKfPf,(.L_x_275 - _Z29calculate_barycentric_weightsiPKfPf)
        .other          _Z29calculate_barycentric_weightsiPKfPf,@"STO_CUDA_ENTRY STV_DEFAULT"
_Z29calculate_barycentric_weightsiPKfPf:
.text._Z29calculate_barycentric_weightsiPKfPf:
[----:B------:R-:W-:Y:S01]  /*0000*/  LDC R1, c[0x0][0x37c] ;  /* 0x0000df00ff017b82 */ /* 0x000fe20000000800 */
[----:B------:R-:W0:Y:S07]  /*0010*/  S2R R0, SR_TID.X ;  /* 0x0000000000007919 */ /* 0x000e2e0000002100 */
[----:B------:R-:W0:Y:S08]  /*0020*/  S2UR UR4, SR_CTAID.X ;  /* 0x00000000000479c3 */ /* 0x000e300000002500 */
[----:B------:R-:W0:Y:S01]  /*0030*/  LDC R3, c[0x0][0x360] ;  /* 0x0000d800ff037b82 */ /* 0x000e220000000800 */
[----:B------:R-:W1:Y:S07]  /*0040*/  LDCU UR5, c[0x0][0x370] ;  /* 0x00006e00ff0577ac */ /* 0x000e6e0008000800 */
[----:B------:R-:W2:Y:S01]  /*0050*/  LDC R5, c[0x0][0x380] ;  /* 0x0000e000ff057b82 */ /* 0x000ea20000000800 */
[----:B0-----:R-:W-:-:S02]  /*0060*/  IMAD R0, R3, UR4, R0 ;  /* 0x0000000403007c24 */ /* 0x001fc4000f8e0200 */
[----:B-1----:R-:W-:-:S03]  /*0070*/  IMAD R3, R3, UR5, RZ ;  /* 0x0000000503037c24 */ /* 0x002fc6000f8e02ff */
[----:B--2---:R-:W-:-:S13]  /*0080*/  ISETP.GT.AND P0, PT, R0, R5, PT ;  /* 0x000000050000720c */ /* 0x004fda0003f04270 */
[----:B------:R-:W-:Y:S05]  /*0090*/  @P0 EXIT ;  /* 0x000000000000094d */ /* 0x000fea0003800000 */
[----:B------:R-:W0:Y:S01]  /*00a0*/  LDCU.64 UR4, c[0x0][0x388] ;  /* 0x00007100ff0477ac */ /* 0x000e220008000a00 */
[-C--:B------:R-:W-:Y:S02]  /*00b0*/  IMAD R2, R5, R5.reuse, R5 ;  /* 0x0000000505027224 */ /* 0x080fe400078e0205 */
[----:B------:R-:W-:Y:S01]  /*00c0*/  HFMA2 R6, -RZ, RZ, 0, 0 ;  /* 0x00000000ff067431 */ /* 0x000fe200000001ff */
[----:B------:R-:W-:Y:S01]  /*00d0*/  IADD3 R4, PT, PT, -R0, R5, RZ ;  /* 0x0000000500047210 */ /* 0x000fe20007ffe1ff */
[----:B------:R-:W1:Y:S01]  /*00e0*/  LDCU.64 UR6, c[0x0][0x358] ;  /* 0x00006b00ff0677ac */ /* 0x000e620008000a00 */
[----:B------:R-:W-:Y:S02]  /*00f0*/  IADD3 R5, PT, PT, -R3, RZ, RZ ;  /* 0x000000ff03057210 */ /* 0x000fe40007ffe1ff */
[----:B------:R-:W-:Y:S01]  /*0100*/  LEA.HI R2, R2, R2, RZ, 0x1 ;  /* 0x0000000202027211 */ /* 0x000fe200078f08ff */
[----:B------:R-:W2:Y:S01]  /*0110*/  LDCU.64 UR8, c[0x0][0x388] ;  /* 0x00007100ff0877ac */ /* 0x000ea20008000a00 */
[----:B------:R-:W-:-:S02]  /*0120*/  PRMT R7, RZ, 0x7610, R7 ;  /* 0x00007610ff077816 */ /* 0x000fc40000000007 */
[----:B------:R-:W-:Y:S02]  /*0130*/  SHF.R.S32.HI R2, RZ, 0x1, R2 ;  /* 0x00000001ff027819 */ /* 0x000fe40000011402 */
[----:B------:R-:W-:Y:S02]  /*0140*/  PRMT R8, RZ, 0x7610, R8 ;  /* 0x00007610ff087816 */ /* 0x000fe40000000008 */
[----:B------:R-:W-:Y:S02]  /*0150*/  MOV R9, R0 ;  /* 0x0000000000097202 */ /* 0x000fe40000000f00 */
[----:B------:R-:W-:Y:S01]  /*0160*/  IADD3 R10, PT, PT, R2, 0x1, RZ ;  /* 0x00000001020a7810 */ /* 0x000fe20007ffe0ff */
[----:B0-----:R-:W-:-:S04]  /*0170*/  UIADD3 UR4, UP0, UPT, UR4, 0x20, URZ ;  /* 0x0000002004047890 */ /* 0x001fc8000ff1e0ff */
[----:B-1----:R-:W-:-:S12]  /*0180*/  UIADD3.X UR5, UPT, UPT, URZ, UR5, URZ, UP0, !UPT ;  /* 0x00000005ff057290 */ /* 0x002fd800087fe4ff */
.L_x_224:
[----:B0-----:R-:W0:Y:S01]  /*0190*/  LDC.64 R12, c[0x0][0x388] ;  /* 0x0000e200ff0c7b82 */ /* 0x001e220000000a00 */
[----:B------:R-:W-:Y:S01]  /*01a0*/  ISETP.GE.AND P0, PT, R9, 0x1, PT ;  /* 0x000000010900780c */ /* 0x000fe20003f06270 */
[----:B------:R-:W-:Y:S01]  /*01b0*/  BSSY.RECONVERGENT B0, `(.L_x_202) ;  /* 0x000009e000007945 */ /* 0x000fe20003800200 */
[----:B------:R-:W-:Y:S02]  /*01c0*/  IADD3 R21, PT, PT, -R3, RZ, RZ ;  /* 0x000000ff03157210 */ /* 0x000fe40007ffe1ff */
[----:B------:R-:W-:Y:S02]  /*01d0*/  IADD3 R11, PT, PT, R2, R9, RZ ;  /* 0x00000009020b7210 */ /* 0x000fe40007ffe0ff */
[----:B------:R-:W-:Y:S01]  /*01e0*/  MOV R18, 0x3f800000 ;  /* 0x3f80000000127802 */ /* 0x000fe20000000f00 */
[----:B------:R-:W-:-:S05]  /*01f0*/  IMAD R21, R6, R21, RZ ;  /* 0x0000001506157224 */ /* 0x000fca00078e02ff */
[----:B------:R-:W-:Y:S01]  /*0200*/  IADD3 R19, PT, PT, R4, R21, RZ ;  /* 0x0000001504137210 */ /* 0x000fe20007ffe0ff */
[----:B0-----:R-:W-:Y:S01]  /*0210*/  IMAD.WIDE R14, R11, 0x4, R12 ;  /* 0x000000040b0e7825 */ /* 0x001fe200078e020c */
[----:B-----5:R-:W-:Y:S06]  /*0220*/  @!P0 BRA `(.L_x_203) ;  /* 0x0000000800588947 */ /* 0x020fec0003800000 */
[----:B------:R0:W5:Y:S01]  /*0230*/  LDG.E R20, desc[UR6][R14.64] ;  /* 0x000000060e147981 */ /* 0x000162000c1e1900 */
[----:B------:R-:W-:Y:S01]  /*0240*/  IMAD R16, R3, R6, R0 ;  /* 0x0000000603107224 */ /* 0x000fe200078e0200 */
[----:B------:R-:W-:Y:S01]  /*0250*/  BSSY.RECONVERGENT B1, `(.L_x_204) ;  /* 0x0000042000017945 */ /* 0x000fe20003800200 */
[----:B------:R-:W-:Y:S01]  /*0260*/  HFMA2 R18, -RZ, RZ, 1.875, 0 ;  /* 0x3f800000ff127431 */ /* 0x000fe200000001ff */
[----:B------:R-:W-:Y:S02]  /*0270*/  LOP3.LUT P1, RZ, R9, 0xf, RZ, 0xc0, !PT ;  /* 0x0000000f09ff7812 */ /* 0x000fe4000782c0ff */
[----:B------:R-:W-:Y:S02]  /*0280*/  IADD3 R16, PT, PT, R16, -0x1, RZ ;  /* 0xffffffff10107810 */ /* 0x000fe40007ffe0ff */
[----:B------:R-:W-:Y:S02]  /*0290*/  MOV R23, RZ ;  /* 0x000000ff00177202 */ /* 0x000fe40000000f00 */
[----:B------:R-:W-:-:S13]  /*02a0*/  ISETP.GE.U32.AND P0, PT, R16, 0xf, PT ;  /* 0x0000000f1000780c */ /* 0x000fda0003f06070 */
[----:B0-----:R-:W-:Y:S05]  /*02b0*/  @!P0 BRA `(.L_x_205) ;  /* 0x0000000000ec8947 */ /* 0x001fea0003800000 */
[----:B------:R-:W-:Y:S02]  /*02c0*/  LOP3.LUT R23, R9, 0x7ffffff0, RZ, 0xc0, !PT ;  /* 0x7ffffff009177812 */ /* 0x000fe400078ec0ff */
[----:B------:R-:W-:Y:S02]  /*02d0*/  MOV R18, 0x3f800000 ;  /* 0x3f80000000127802 */ /* 0x000fe40000000f00 */
[----:B------:R-:W-:Y:S02]  /*02e0*/  MOV R25, R2 ;  /* 0x0000000200197202 */ /* 0x000fe40000000f00 */
[----:B------:R-:W-:-:S07]  /*02f0*/  IADD3 R22, PT, PT, -R23, RZ, RZ ;  /* 0x000000ff17167210 */ /* 0x000fce0007ffe1ff */
.L_x_206:
[----:B------:R-:W-:Y:S02]  /*0300*/  MOV R16, UR4 ;  /* 0x0000000400107c02 */ /* 0x000fe40008000f00 */
[----:B------:R-:W-:-:S03]  /*0310*/  MOV R17, UR5 ;  /* 0x0000000500117c02 */ /* 0x000fc60008000f00 */
[----:B------:R-:W-:-:S05]  /*0320*/  IMAD.WIDE R16, R25, 0x4, R16 ;  /* 0x0000000419107825 */ /* 0x000fca00078e0210 */
[----:B------:R-:W3:Y:S04]  /*0330*/  LDG.E R27, desc[UR6][R16.64+-0x20] ;  /* 0xffffe006101b7981 */ /* 0x000ee8000c1e1900 */
[----:B------:R-:W4:Y:S01]  /*0340*/  LDG.E R24, desc[UR6][R16.64+-0x18] ;  /* 0xffffe80610187981 */ /* 0x000f22000c1e1900 */
[----:B---3-5:R-:W-:-:S03]  /*0350*/  FADD R29, R20, -R27 ;  /* 0x8000001b141d7221 */ /* 0x028fc60000000000 */
[----:B------:R-:W3:Y:S01]  /*0360*/  LDG.E R27, desc[UR6][R16.64+-0x1c] ;  /* 0xffffe406101b7981 */ /* 0x000ee2000c1e1900 */
[----:B------:R-:W-:-:S03]  /*0370*/  FMUL R26, R29, R18 ;  /* 0x000000121d1a7220 */ /* 0x000fc60000400000 */
[----:B------:R-:W2:Y:S04]  /*0380*/  LDG.E R18, desc[UR6][R16.64+-0x14] ;  /* 0xffffec0610127981 */ /* 0x000ea8000c1e1900 */
[----:B------:R-:W2:Y:S01]  /*0390*/  LDG.E R29, desc[UR6][R16.64+-0x10] ;  /* 0xfffff006101d7981 */ /* 0x000ea2000c1e1900 */
[----:B---3--:R-:W-:-:S04]  /*03a0*/  FADD R27, R20, -R27 ;  /* 0x8000001b141b7221 */ /* 0x008fc80000000000 */
[----:B------:R-:W-:Y:S01]  /*03b0*/  FMUL R26, R26, R27 ;  /* 0x0000001b1a1a7220 */ /* 0x000fe20000400000 */
[----:B----4-:R-:W-:Y:S02]  /*03c0*/  FADD R27, R20, -R24 ;  /* 0x80000018141b7221 */ /* 0x010fe40000000000 */
[----:B------:R-:W3:Y:S02]  /*03d0*/  LDG.E R24, desc[UR6][R16.64+-0x8] ;  /* 0xfffff80610187981 */ /* 0x000ee4000c1e1900 */
[----:B------:R-:W-:Y:S01]  /*03e0*/  FMUL R26, R26, R27 ;  /* 0x0000001b1a1a7220 */ /* 0x000fe20000400000 */
[----:B--2---:R-:W-:Y:S02]  /*03f0*/  FADD R27, R20, -R18 ;  /* 0x80000012141b7221 */ /* 0x004fe40000000000 */
[----:B------:R-:W2:Y:S02]  /*0400*/  LDG.E R18, desc[UR6][R16.64+-0x4] ;  /* 0xfffffc0610127981 */ /* 0x000ea4000c1e1900 */
[----:B------:R-:W-:-:S02]  /*0410*/  FMUL R26, R26, R27 ;  /* 0x0000001b1a1a7220 */ /* 0x000fc40000400000 */
[----:B------:R-:W4:Y:S01]  /*0420*/  LDG.E R27, desc[UR6][R16.64+-0xc] ;  /* 0xfffff406101b7981 */ /* 0x000f22000c1e1900 */
[----:B------:R-:W-:-:S04]  /*0430*/  FADD R29, R20, -R29 ;  /* 0x8000001d141d7221 */ /* 0x000fc80000000000 */
[----:B------:R-:W-:Y:S02]  /*0440*/  FMUL R26, R26, R29 ;  /* 0x0000001d1a1a7220 */ /* 0x000fe40000400000 */
[----:B------:R-:W2:Y:S01]  /*0450*/  LDG.E R29, desc[UR6][R16.64] ;  /* 0x00000006101d7981 */ /* 0x000ea2000c1e1900 */
[----:B----4-:R-:W-:-:S04]  /*0460*/  FADD R27, R20, -R27 ;  /* 0x8000001b141b7221 */ /* 0x010fc80000000000 */
[----:B------:R-:W-:Y:S01]  /*0470*/  FMUL R26, R26, R27 ;  /* 0x0000001b1a1a7220 */ /* 0x000fe20000400000 */
[----:B---3--:R-:W-:Y:S02]  /*0480*/  FADD R27, R20, -R24 ;  /* 0x80000018141b7221 */ /* 0x008fe40000000000 */
[----:B------:R-:W3:Y:S02]  /*0490*/  LDG.E R24, desc[UR6][R16.64+0x8] ;  /* 0x0000080610187981 */ /* 0x000ee4000c1e1900 */
[----:B------:R-:W-:Y:S01]  /*04a0*/  FMUL R26, R26, R27 ;  /* 0x0000001b1a1a7220 */ /* 0x000fe20000400000 */
[C---:B--2---:R-:W-:Y:S01]  /*04b0*/  FADD R27, R20.reuse, -R18 ;  /* 0x80000012141b7221 */ /* 0x044fe20000000000 */
[----:B------:R-:W-:Y:S01]  /*04c0*/  FADD R29, R20, -R29 ;  /* 0x8000001d141d7221 */ /* 0x000fe20000000000 */
[----:B------:R-:W2:Y:S02]  /*04d0*/  LDG.E R18, desc[UR6][R16.64+0xc] ;  /* 0x00000c0610127981 */ /* 0x000ea4000c1e1900 */
[----:B------:R-:W-:-:S02]  /*04e0*/  FMUL R26, R26, R27 ;  /* 0x0000001b1a1a7220 */ /* 0x000fc40000400000 */
[----:B------:R-:W4:Y:S02]  /*04f0*/  LDG.E R27, desc[UR6][R16.64+0x4] ;  /* 0x00000406101b7981 */ /* 0x000f24000c1e1900 */
[----:B------:R-:W-:Y:S02]  /*0500*/  FMUL R26, R26, R29 ;  /* 0x0000001d1a1a7220 */ /* 0x000fe40000400000 */
[----:B------:R-:W2:Y:S01]  /*0510*/  LDG.E R29, desc[UR6][R16.64+0x10] ;  /* 0x00001006101d7981 */ /* 0x000ea2000c1e1900 */
[----:B----4-:R-:W-:-:S04]  /*0520*/  FADD R27, R20, -R27 ;  /* 0x8000001b141b7221 */ /* 0x010fc80000000000 */
[----:B------:R-:W-:Y:S01]  /*0530*/  FMUL R26, R26, R27 ;  /* 0x0000001b1a1a7220 */ /* 0x000fe20000400000 */
[----:B---3--:R-:W-:-:S04]  /*0540*/  FADD R27, R20, -R24 ;  /* 0x80000018141b7221 */ /* 0x008fc80000000000 */
[----:B------:R-:W-:Y:S01]  /*0550*/  FMUL R26, R26, R27 ;  /* 0x0000001b1a1a7220 */ /* 0x000fe20000400000 */
[C---:B--2---:R-:W-:Y:S01]  /*0560*/  FADD R27, R20.reuse, -R18 ;  /* 0x80000012141b7221 */ /* 0x044fe20000000000 */
[----:B------:R-:W-:Y:S01]  /*0570*/  FADD R29, R20, -R29 ;  /* 0x8000001d141d7221 */ /* 0x000fe20000000000 */
[----:B------:R-:W2:Y:S02]  /*0580*/  LDG.E R18, desc[UR6][R16.64+0x1c] ;  /* 0x00001c0610127981 */ /* 0x000ea4000c1e1900 */
[----:B------:R-:W-:Y:S02]  /*0590*/  FMUL R26, R26, R27 ;  /* 0x0000001b1a1a7220 */ /* 0x000fe40000400000 */
[----:B------:R-:W3:Y:S02]  /*05a0*/  LDG.E R27, desc[UR6][R16.64+0x14] ;  /* 0x00001406101b7981 */ /* 0x000ee4000c1e1900 */
[----:B------:R-:W-:Y:S02]  /*05b0*/  FMUL R26, R26, R29 ;  /* 0x0000001d1a1a7220 */ /* 0x000fe40000400000 */
[----:B------:R-:W4:Y:S01]  /*05c0*/  LDG.E R29, desc[UR6][R16.64+0x18] ;  /* 0x00001806101d7981 */ /* 0x000f22000c1e1900 */
[----:B------:R-:W-:-:S04]  /*05d0*/  IADD3 R22, PT, PT, R22, 0x10, RZ ;  /* 0x0000001016167810 */ /* 0x000fc80007ffe0ff */
[----:B------:R-:W-:Y:S02]  /*05e0*/  ISETP.NE.AND P0, PT, R22, RZ, PT ;  /* 0x000000ff1600720c */ /* 0x000fe40003f05270 */
[----:B------:R-:W-:Y:S01]  /*05f0*/  IADD3 R25, PT, PT, R25, 0x10, RZ ;  /* 0x0000001019197810 */ /* 0x000fe20007ffe0ff */
[----:B---3--:R-:W-:-:S04]  /*0600*/  FADD R27, R20, -R27 ;  /* 0x8000001b141b7221 */ /* 0x008fc80000000000 */
[----:B------:R-:W-:Y:S01]  /*0610*/  FMUL R26, R26, R27 ;  /* 0x0000001b1a1a7220 */ /* 0x000fe20000400000 */
[C---:B----4-:R-:W-:Y:S01]  /*0620*/  FADD R29, R20.reuse, -R29 ;  /* 0x8000001d141d7221 */ /* 0x050fe20000000000 */
[----:B--2---:R-:W-:-:S03]  /*0630*/  FADD R27, R20, -R18 ;  /* 0x80000012141b7221 */ /* 0x004fc60000000000 */
[----:B------:R-:W-:-:S04]  /*0640*/  FMUL R26, R26, R29 ;  /* 0x0000001d1a1a7220 */ /* 0x000fc80000400000 */
[----:B------:R-:W-:Y:S01]  /*0650*/  FMUL R18, R26, R27 ;  /* 0x0000001b1a127220 */ /* 0x000fe20000400000 */
[----:B------:R-:W-:Y:S06]  /*0660*/  @P0 BRA `(.L_x_206) ;  /* 0xfffffffc00240947 */ /* 0x000fec000383ffff */
.L_x_205:
[----:B--2---:R-:W-:Y:S05]  /*0670*/  BSYNC.RECONVERGENT B1 ;  /* 0x0000000000017941 */ /* 0x004fea0003800200 */
.L_x_204:
        /* <DEDUP_REMOVED lines=11> */
[----:B------:R-:W-:-:S05]  /*0730*/  IADD3 R17, PT, PT, R2, R23, RZ ;  /* 0x0000001702117210 */ /* 0x000fca0007ffe0ff */
[----:B------:R-:W-:-:S05]  /*0740*/  IMAD.WIDE R16, R17, 0x4, R12 ;  /* 0x0000000411107825 */ /* 0x000fca00078e020c */
[----:B------:R-:W2:Y:S04]  /*0750*/  LDG.E R27, desc[UR6][R16.64] ;  /* 0x00000006101b7981 */ /* 0x000ea8000c1e1900 */
[----:B------:R-:W3:Y:S01]  /*0760*/  LDG.E R24, desc[UR6][R16.64+0x8] ;  /* 0x0000080610187981 */ /* 0x000ee2000c1e1900 */
[----:B--2--5:R-:W-:-:S03]  /*0770*/  FADD R29, R20, -R27 ;  /* 0x8000001b141d7221 */ /* 0x024fc60000000000 */
[----:B------:R-:W2:Y:S01]  /*0780*/  LDG.E R27, desc[UR6][R16.64+0x4] ;  /* 0x00000406101b7981 */ /* 0x000ea2000c1e1900 */
[----:B------:R-:W-:-:S03]  /*0790*/  FMUL R26, R18, R29 ;  /* 0x0000001d121a7220 */ /* 0x000fc60000400000 */
[----:B------:R-:W4:Y:S04]  /*07a0*/  LDG.E R18, desc[UR6][R16.64+0xc] ;  /* 0x00000c0610127981 */ /* 0x000f28000c1e1900 */
[----:B------:R-:W4:Y:S01]  /*07b0*/  LDG.E R29, desc[UR6][R16.64+0x10] ;  /* 0x00001006101d7981 */ /* 0x000f22000c1e1900 */
[----:B--2---:R-:W-:-:S04]  /*07c0*/  FADD R27, R20, -R27 ;  /* 0x8000001b141b7221 */ /* 0x004fc80000000000 */
[----:B------:R-:W-:Y:S01]  /*07d0*/  FMUL R26, R26, R27 ;  /* 0x0000001b1a1a7220 */ /* 0x000fe20000400000 */
[----:B---3--:R-:W-:-:S04]  /*07e0*/  FADD R27, R20, -R24 ;  /* 0x80000018141b7221 */ /* 0x008fc80000000000 */
[----:B------:R-:W-:Y:S01]  /*07f0*/  FMUL R26, R26, R27 ;  /* 0x0000001b1a1a7220 */ /* 0x000fe20000400000 */
[C---:B----4-:R-:W-:Y:S01]  /*0800*/  FADD R27, R20.reuse, -R18 ;  /* 0x80000012141b7221 */ /* 0x050fe20000000000 */
[----:B------:R-:W-:Y:S01]  /*0810*/  FADD R29, R20, -R29 ;  /* 0x8000001d141d7221 */ /* 0x000fe20000000000 */
[----:B------:R-:W2:Y:S02]  /*0820*/  LDG.E R18, desc[UR6][R16.64+0x1c] ;  /* 0x00001c0610127981 */ /* 0x000ea4000c1e1900 */
[----:B------:R-:W-:Y:S02]  /*0830*/  FMUL R26, R26, R27 ;  /* 0x0000001b1a1a7220 */ /* 0x000fe40000400000 */
[----:B------:R-:W3:Y:S02]  /*0840*/  LDG.E R27, desc[UR6][R16.64+0x14] ;  /* 0x00001406101b7981 */ /* 0x000ee4000c1e1900 */
[----:B------:R-:W-:Y:S02]  /*0850*/  FMUL R26, R26, R29 ;  /* 0x0000001d1a1a7220 */ /* 0x000fe40000400000 */
[----:B------:R-:W4:Y:S01]  /*0860*/  LDG.E R29, desc[UR6][R16.64+0x18] ;  /* 0x00001806101d7981 */ /* 0x000f22000c1e1900 */
[----:B------:R-:W-:Y:S01]  /*0870*/  IADD3 R23, PT, PT, R23, 0x8, RZ ;  /* 0x0000000817177810 */ /* 0x000fe20007ffe0ff */
[----:B---3--:R-:W-:-:S04]  /*0880*/  FADD R27, R20, -R27 ;  /* 0x8000001b141b7221 */ /* 0x008fc80000000000 */
[----:B------:R-:W-:Y:S01]  /*0890*/  FMUL R26, R26, R27 ;  /* 0x0000001b1a1a7220 */ /* 0x000fe20000400000 */
[C---:B----4-:R-:W-:Y:S01]  /*08a0*/  FADD R29, R20.reuse, -R29 ;  /* 0x8000001d141d7221 */ /* 0x050fe20000000000 */
[----:B--2---:R-:W-:-:S03]  /*08b0*/  FADD R27, R20, -R18 ;  /* 0x80000012141b7221 */ /* 0x004fc60000000000 */
[----:B------:R-:W-:-:S04]  /*08c0*/  FMUL R26, R26, R29 ;  /* 0x0000001d1a1a7220 */ /* 0x000fc80000400000 */
[----:B------:R-:W-:-:S07]  /*08d0*/  FMUL R18, R26, R27 ;  /* 0x0000001b1a127220 */ /* 0x000fce0000400000 */
.L_x_208:
[----:B------:R-:W-:Y:S05]  /*08e0*/  BSYNC.RECONVERGENT B1 ;  /* 0x0000000000017941 */ /* 0x000fea0003800200 */
.L_x_207:
[----:B------:R-:W-:Y:S05]  /*08f0*/  @!P1 BRA `(.L_x_203) ;  /* 0x0000000000a49947 */ /* 0x000fea0003800000 */
[----:B------:R-:W-:Y:S01]  /*0900*/  PRMT R16, R7, 0x9910, RZ ;  /* 0x0000991007107816 */ /* 0x000fe200000000ff */
[----:B------:R-:W-:Y:S04]  /*0910*/  BSSY.RECONVERGENT B1, `(.L_x_209) ;  /* 0x0000018000017945 */ /* 0x000fe80003800200 */
[----:B------:R-:W-:-:S05]  /*0920*/  IMAD R22, R22, R16, R25 ;  /* 0x0000001016167224 */ /* 0x000fca00078e0219 */
[----:B------:R-:W-:-:S04]  /*0930*/  LOP3.LUT R22, R22, 0xffff, RZ, 0xc0, !PT ;  /* 0x0000ffff16167812 */ /* 0x000fc800078ec0ff */
[C---:B------:R-:W-:Y:S02]  /*0940*/  LOP3.LUT R16, R22.reuse, 0x7, RZ, 0xc0, !PT ;  /* 0x0000000716107812 */ /* 0x040fe400078ec0ff */
[----:B------:R-:W-:Y:S02]  /*0950*/  LOP3.LUT R22, R22, 0x3, RZ, 0xc0, !PT ;  /* 0x0000000316167812 */ /* 0x000fe400078ec0ff */
[----:B------:R-:W-:Y:S02]  /*0960*/  IADD3 R16, PT, PT, R16, -0x1, RZ ;  /* 0xffffffff10107810 */ /* 0x000fe40007ffe0ff */
[----:B------:R-:W-:Y:S02]  /*0970*/  ISETP.NE.AND P1, PT, R22, RZ, PT ;  /* 0x000000ff1600720c */ /* 0x000fe40003f25270 */
[----:B------:R-:W-:-:S13]  /*0980*/  ISETP.GE.U32.AND P0, PT, R16, 0x3, PT ;  /* 0x000000031000780c */ /* 0x000fda0003f06070 */
[----:B------:R-:W-:Y:S05]  /*0990*/  @!P0 BRA `(.L_x_210) ;  /* 0x00000000003c8947 */ /* 0x000fea0003800000 */
[----:B------:R-:W-:-:S05]  /*09a0*/  IADD3 R17, PT, PT, R2, R23, RZ ;  /* 0x0000001702117210 */ /* 0x000fca0007ffe0ff */
[----:B------:R-:W-:-:S05]  /*09b0*/  IMAD.WIDE R16, R17, 0x4, R12 ;  /* 0x0000000411107825 */ /* 0x000fca00078e020c */
[----:B------:R-:W2:Y:S04]  /*09c0*/  LDG.E R29, desc[UR6][R16.64] ;  /* 0x00000006101d7981 */ /* 0x000ea8000c1e1900 */
[----:B------:R-:W3:Y:S04]  /*09d0*/  LDG.E R24, desc[UR6][R16.64+0x4] ;  /* 0x0000040610187981 */ /* 0x000ee8000c1e1900 */
[----:B------:R-:W4:Y:S04]  /*09e0*/  LDG.E R25, desc[UR6][R16.64+0x8] ;  /* 0x0000080610197981 */ /* 0x000f28000c1e1900 */
[----:B------:R-:W4:Y:S01]  /*09f0*/  LDG.E R27, desc[UR6][R16.64+0xc] ;  /* 0x00000c06101b7981 */ /* 0x000f22000c1e1900 */
[----:B------:R-:W-:Y:S01]  /*0a00*/  IADD3 R23, PT, PT, R23, 0x4, RZ ;  /* 0x0000000417177810 */ /* 0x000fe20007ffe0ff */
[----:B--2--5:R-:W-:-:S04]  /*0a10*/  FADD R29, R20, -R29 ;  /* 0x8000001d141d7221 */ /* 0x024fc80000000000 */
[----:B------:R-:W-:Y:S01]  /*0a20*/  FMUL R29, R18, R29 ;  /* 0x0000001d121d7220 */ /* 0x000fe20000400000 */
[C---:B---3--:R-:W-:Y:S01]  /*0a30*/  FADD R24, R20.reuse, -R24 ;  /* 0x8000001814187221 */ /* 0x048fe20000000000 */
[----:B----4-:R-:W-:-:S03]  /*0a40*/  FADD R25, R20, -R25 ;  /* 0x8000001914197221 */ /* 0x010fc60000000000 */
[----:B------:R-:W-:Y:S01]  /*0a50*/  FMUL R24, R29, R24 ;  /* 0x000000181d187220 */ /* 0x000fe20000400000 */
[----:B------:R-:W-:-:S03]  /*0a60*/  FADD R27, R20, -R27 ;  /* 0x8000001b141b7221 */ /* 0x000fc60000000000 */
[----:B------:R-:W-:-:S04]  /*0a70*/  FMUL R24, R24, R25 ;  /* 0x0000001918187220 */ /* 0x000fc80000400000 */
[----:B------:R-:W-:-:S07]  /*0a80*/  FMUL R18, R24, R27 ;  /* 0x0000001b18127220 */ /* 0x000fce0000400000 */
.L_x_210:
[----:B------:R-:W-:Y:S05]  /*0a90*/  BSYNC.RECONVERGENT B1 ;  /* 0x0000000000017941 */ /* 0x000fea0003800200 */
.L_x_209:
[----:B------:R-:W-:Y:S05]  /*0aa0*/  @!P1 BRA `(.L_x_203) ;  /* 0x0000000000389947 */ /* 0x000fea0003800000 */
[----:B------:R-:W-:-:S05]  /*0ab0*/  IADD3 R17, PT, PT, R2, R23, RZ ;  /* 0x0000001702117210 */ /* 0x000fca0007ffe0ff */
[----:B------:R-:W-:-:S05]  /*0ac0*/  IMAD.WIDE R16, R17, 0x4, R12 ;  /* 0x0000000411107825 */ /* 0x000fca00078e020c */
[----:B------:R-:W2:Y:S01]  /*0ad0*/  LDG.E R23, desc[UR6][R16.64] ;  /* 0x0000000610177981 */ /* 0x000ea2000c1e1900 */
[----:B------:R-:W-:Y:S01]  /*0ae0*/  ISETP.NE.AND P0, PT, R22, 0x1, PT ;  /* 0x000000011600780c */ /* 0x000fe20003f05270 */
[----:B--2--5:R-:W-:-:S04]  /*0af0*/  FADD R23, R20, -R23 ;  /* 0x8000001714177221 */ /* 0x024fc80000000000 */
[----:B------:R-:W-:-:S08]  /*0b00*/  FMUL R18, R18, R23 ;  /* 0x0000001712127220 */ /* 0x000fd00000400000 */
[----:B------:R-:W-:Y:S05]  /*0b10*/  @!P0 BRA `(.L_x_203) ;  /* 0x00000000001c8947 */ /* 0x000fea0003800000 */
[----:B------:R-:W-:Y:S01]  /*0b20*/  ISETP.NE.AND P0, PT, R22, 0x2, PT ;  /* 0x000000021600780c */ /* 0x000fe20003f05270 */
[----:B------:R-:W2:-:S12]  /*0b30*/  LDG.E R23, desc[UR6][R16.64+0x4] ;  /* 0x0000040610177981 */ /* 0x000e98000c1e1900 */
[----:B------:R-:W3:Y:S01]  /*0b40*/  @P0 LDG.E R25, desc[UR6][R16.64+0x8] ;  /* 0x0000080610190981 */ /* 0x000ee2000c1e1900 */
[----:B--2---:R-:W-:-:S04]  /*0b50*/  FADD R23, R20, -R23 ;  /* 0x8000001714177221 */ /* 0x004fc80000000000 */
[----:B------:R-:W-:Y:S01]  /*0b60*/  FMUL R18, R18, R23 ;  /* 0x0000001712127220 */ /* 0x000fe20000400000 */
[----:B---3--:R-:W-:-:S04]  /*0b70*/  @P0 FADD R25, R20, -R25 ;  /* 0x8000001914190221 */ /* 0x008fc80000000000 */
[----:B------:R-:W-:-:S07]  /*0b80*/  @P0 FMUL R18, R18, R25 ;  /* 0x0000001912120220 */ /* 0x000fce0000400000 */
.L_x_203:
[----:B--2---:R-:W-:Y:S05]  /*0b90*/  BSYNC.RECONVERGENT B0 ;  /* 0x0000000000007941 */ /* 0x004fea0003800200 */
.L_x_202:
[----:B------:R-:W0:Y:S01]  /*0ba0*/  LDC R16, c[0x0][0x380] ;  /* 0x0000e000ff107b82 */ /* 0x000e220000000800 */
[----:B------:R-:W-:Y:S01]  /*0bb0*/  BSSY.RECONVERGENT B0, `(.L_x_211) ;  /* 0x00000a9000007945 */ /* 0x000fe20003800200 */
[----:B0-----:R-:W-:-:S13]  /*0bc0*/  ISETP.GE.AND P0, PT, R9, R16, PT ;  /* 0x000000100900720c */ /* 0x001fda0003f06270 */
[----:B------:R-:W-:Y:S05]  /*0bd0*/  @P0 BRA `(.L_x_212) ;  /* 0x0000000800980947 */ /* 0x000fea0003800000 */
[----:B-----5:R0:W5:Y:S01]  /*0be0*/  LDG.E R20, desc[UR6][R14.64] ;  /* 0x000000060e147981 */ /* 0x020162000c1e1900 */
[----:B------:R-:W-:Y:S01]  /*0bf0*/  IADD3 R21, PT, PT, R0, -R16, -R21 ;  /* 0x8000001000157210 */ /* 0x000fe20007ffe815 */
[----:B------:R-:W-:Y:S03]  /*0c00*/  BSSY.RECONVERGENT B1, `(.L_x_213) ;  /* 0x0000045000017945 */ /* 0x000fe60003800200 */
[----:B------:R-:W-:Y:S02]  /*0c10*/  ISETP.GT.U32.AND P0, PT, R21, -0x10, PT ;  /* 0xfffffff01500780c */ /* 0x000fe40003f04070 */
[----:B------:R-:W-:-:S11]  /*0c20*/  MOV R21, R9 ;  /* 0x0000000900157202 */ /* 0x000fd60000000f00 */
[----:B0-----:R-:W-:Y:S05]  /*0c30*/  @P0 BRA `(.L_x_214) ;  /* 0x0000000400040947 */ /* 0x001fea0003800000 */
[----:B------:R-:W-:Y:S01]  /*0c40*/  HFMA2 R22, -RZ, RZ, 0, 0 ;  /* 0x00000000ff167431 */ /* 0x000fe200000001ff */
[----:B------:R-:W-:Y:S01]  /*0c50*/  BSSY.RECONVERGENT B2, `(.L_x_215) ;  /* 0x000003e000027945 */ /* 0x000fe20003800200 */
[----:B------:R-:W-:Y:S02]  /*0c60*/  LOP3.LUT R21, R19, 0xfffffff0, RZ, 0xc0, !PT ;  /* 0xfffffff013157812 */ /* 0x000fe400078ec0ff */
[----:B------:R-:W-:-:S07]  /*0c70*/  MOV R23, R9 ;  /* 0x0000000900177202 */ /* 0x000fce0000000f00 */
.L_x_216:
[----:B------:R-:W-:-:S05]  /*0c80*/  IADD3 R15, PT, PT, R10, R23, RZ ;  /* 0x000000170a0f7210 */ /* 0x000fca0007ffe0ff */
[----:B------:R-:W-:-:S05]  /*0c90*/  IMAD.WIDE R14, R15, 0x4, R12 ;  /* 0x000000040f0e7825 */ /* 0x000fca00078e020c */
[----:B------:R-:W2:Y:S04]  /*0ca0*/  LDG.E R25, desc[UR6][R14.64] ;  /* 0x000000060e197981 */ /* 0x000ea8000c1e1900 */
[----:B------:R-:W3:Y:S04]  /*0cb0*/  LDG.E R16, desc[UR6][R14.64+0x4] ;  /* 0x000004060e107981 */ /* 0x000ee8000c1e1900 */
[----:B------:R-:W4:Y:S04]  /*0cc0*/  LDG.E R17, desc[UR6][R14.64+0x8] ;  /* 0x000008060e117981 */ /* 0x000f28000c1e1900 */
[----:B------:R-:W4:Y:S01]  /*0cd0*/  LDG.E R29, desc[UR6][R14.64+0x10] ;  /* 0x000010060e1d7981 */ /* 0x000f22000c1e1900 */
[----:B--2--5:R-:W-:-:S03]  /*0ce0*/  FADD R27, R20, -R25 ;  /* 0x80000019141b7221 */ /* 0x024fc60000000000 */
[----:B------:R-:W2:Y:S01]  /*0cf0*/  LDG.E R25, desc[UR6][R14.64+0xc] ;  /* 0x00000c060e197981 */ /* 0x000ea2000c1e1900 */
[----:B------:R-:W-:-:S03]  /*0d00*/  FMUL R18, R27, R18 ;  /* 0x000000121b127220 */ /* 0x000fc60000400000 */
[----:B------:R-:W2:Y:S01]  /*0d10*/  LDG.E R27, desc[UR6][R14.64+0x14] ;  /* 0x000014060e1b7981 */ /* 0x000ea2000c1e1900 */
[C---:B---3--:R-:W-:Y:S01]  /*0d20*/  FADD R16, R20.reuse, -R16 ;  /* 0x8000001014107221 */ /* 0x048fe20000000000 */
[----:B----4-:R-:W-:-:S03]  /*0d30*/  FADD R17, R20, -R17 ;  /* 0x8000001114117221 */ /* 0x010fc60000000000 */
[----:B------:R-:W-:Y:S01]  /*0d40*/  FMUL R16, R18, R16 ;  /* 0x0000001012107220 */ /* 0x000fe20000400000 */
[----:B------:R-:W-:Y:S01]  /*0d50*/  FADD R29, R20, -R29 ;  /* 0x8000001d141d7221 */ /* 0x000fe20000000000 */
[----:B------:R-:W3:Y:S02]  /*0d60*/  LDG.E R18, desc[UR6][R14.64+0x1c] ;  /* 0x00001c060e127981 */ /* 0x000ee4000c1e1900 */
[----:B------:R-:W-:Y:S01]  /*0d70*/  FMUL R16, R16, R17 ;  /* 0x0000001110107220 */ /* 0x000fe20000400000 */
[----:B------:R-:W-:Y:S01]  /*0d80*/  IADD3 R17, P0, PT, R2, R23, RZ ;  /* 0x0000001702117210 */ /* 0x000fe20007f1e0ff */
[----:B--2---:R-:W-:-:S04]  /*0d90*/  FADD R25, R20, -R25 ;  /* 0x8000001914197221 */ /* 0x004fc80000000000 */
[----:B------:R-:W-:Y:S01]  /*0da0*/  FMUL R16, R16, R25 ;  /* 0x0000001910107220 */ /* 0x000fe20000400000 */
[----:B------:R-:W-:Y:S02]  /*0db0*/  FADD R25, R20, -R27 ;  /* 0x8000001b14197221 */ /* 0x000fe40000000000 */
[----:B------:R-:W2:Y:S01]  /*0dc0*/  LDG.E R27, desc[UR6][R14.64+0x18] ;  /* 0x000018060e1b7981 */ /* 0x000ea2000c1e1900 */
[----:B------:R-:W-:Y:S01]  /*0dd0*/  FMUL R16, R16, R29 ;  /* 0x0000001d10107220 */ /* 0x000fe20000400000 */
[----:B------:R-:W-:-:S04]  /*0de0*/  SHF.R.S32.HI R29, RZ, 0x1f, R23 ;  /* 0x0000001fff1d7819 */ /* 0x000fc80000011417 */
[----:B------:R-:W-:Y:S02]  /*0df0*/  LEA.HI.X.SX32 R26, R2, R29, 0x1, P0 ;  /* 0x0000001d021a7211 */ /* 0x000fe400000f0eff */
[----:B------:R-:W4:Y:S01]  /*0e00*/  LDG.E R29, desc[UR6][R14.64+0x20] ;  /* 0x000020060e1d7981 */ /* 0x000f22000c1e1900 */
[----:B------:R-:W-:-:S03]  /*0e10*/  FMUL R24, R16, R25 ;  /* 0x0000001910187220 */ /* 0x000fc60000400000 */
[----:B------:R-:W4:Y:S01]  /*0e20*/  LDG.E R25, desc[UR6][R14.64+0x24] ;  /* 0x000024060e197981 */ /* 0x000f22000c1e1900 */
[----:B------:R-:W-:-:S04]  /*0e30*/  LEA R16, P0, R17, UR8, 0x2 ;  /* 0x0000000811107c11 */ /* 0x000fc8000f8010ff */
[----:B------:R-:W-:-:S06]  /*0e40*/  LEA.HI.X R17, R17, UR9, R26, 0x2, P0 ;  /* 0x0000000911117c11 */ /* 0x000fcc00080f141a */
[----:B------:R-:W4:Y:S01]  /*0e50*/  LDG.E R17, desc[UR6][R16.64+0x40] ;  /* 0x0000400610117981 */ /* 0x000f22000c1e1900 */
[----:B--2---:R-:W-:-:S04]  /*0e60*/  FADD R27, R20, -R27 ;  /* 0x8000001b141b7221 */ /* 0x004fc80000000000 */
[----:B------:R-:W-:Y:S01]  /*0e70*/  FMUL R24, R24, R27 ;  /* 0x0000001b18187220 */ /* 0x000fe20000400000 */
[C---:B---3--:R-:W-:Y:S01]  /*0e80*/  FADD R27, R20.reuse, -R18 ;  /* 0x80000012141b7221 */ /* 0x048fe20000000000 */
[----:B----4-:R-:W-:-:S03]  /*0e90*/  FADD R29, R20, -R29 ;  /* 0x8000001d141d7221 */ /* 0x010fc60000000000 */
[----:B------:R-:W-:Y:S02]  /*0ea0*/  FMUL R24, R24, R27 ;  /* 0x0000001b18187220 */ /* 0x000fe40000400000 */
[----:B------:R-:W2:Y:S02]  /*0eb0*/  LDG.E R27, desc[UR6][R14.64+0x28] ;  /* 0x000028060e1b7981 */ /* 0x000ea4000c1e1900 */
[----:B------:R-:W-:Y:S02]  /*0ec0*/  FMUL R24, R24, R29 ;  /* 0x0000001d18187220 */ /* 0x000fe40000400000 */
[----:B------:R-:W3:Y:S01]  /*0ed0*/  LDG.E R29, desc[UR6][R14.64+0x2c] ;  /* 0x00002c060e1d7981 */ /* 0x000ee2000c1e1900 */
[----:B------:R-:W-:-:S03]  /*0ee0*/  FADD R18, R20, -R25 ;  /* 0x8000001914127221 */ /* 0x000fc60000000000 */
[----:B------:R-:W4:Y:S01]  /*0ef0*/  LDG.E R25, desc[UR6][R14.64+0x30] ;  /* 0x000030060e197981 */ /* 0x000f22000c1e1900 */
[----:B------:R-:W-:-:S03]  /*0f00*/  FMUL R26, R24, R18 ;  /* 0x00000012181a7220 */ /* 0x000fc60000400000 */
[----:B------:R-:W4:Y:S04]  /*0f10*/  LDG.E R18, desc[UR6][R14.64+0x34] ;  /* 0x000034060e127981 */ /* 0x000f28000c1e1900 */
[----:B------:R-:W4:Y:S01]  /*0f20*/  LDG.E R24, desc[UR6][R14.64+0x38] ;  /* 0x000038060e187981 */ /* 0x000f22000c1e1900 */
[----:B------:R-:W-:-:S04]  /*0f30*/  IADD3 R22, PT, PT, R22, 0x10, RZ ;  /* 0x0000001016167810 */ /* 0x000fc80007ffe0ff */
[----:B------:R-:W-:Y:S01]  /*0f40*/  ISETP.NE.AND P0, PT, R22, R21, PT ;  /* 0x000000151600720c */ /* 0x000fe20003f05270 */
[C---:B------:R-:W-:Y:S01]  /*0f50*/  FADD R17, R20.reuse, -R17 ;  /* 0x8000001114117221 */ /* 0x040fe20000000000 */
[----:B------:R-:W-:Y:S01]  /*0f60*/  IADD3 R23, PT, PT, R23, 0x10, RZ ;  /* 0x0000001017177810 */ /* 0x000fe20007ffe0ff */
[----:B--2---:R-:W-:-:S04]  /*0f70*/  FADD R27, R20, -R27 ;  /* 0x8000001b141b7221 */ /* 0x004fc80000000000 */
[----:B------:R-:W-:Y:S01]  /*0f80*/  FMUL R26, R26, R27 ;  /* 0x0000001b1a1a7220 */ /* 0x000fe20000400000 */
[C---:B---3--:R-:W-:Y:S01]  /*0f90*/  FADD R29, R20.reuse, -R29 ;  /* 0x8000001d141d7221 */ /* 0x048fe20000000000 */
[----:B----4-:R-:W-:-:S03]  /*0fa0*/  FADD R25, R20, -R25 ;  /* 0x8000001914197221 */ /* 0x010fc60000000000 */
[----:B------:R-:W-:Y:S01]  /*0fb0*/  FMUL R26, R26, R29 ;  /* 0x0000001d1a1a7220 */ /* 0x000fe20000400000 */
[----:B------:R-:W-:-:S03]  /*0fc0*/  FADD R18, R20, -R18 ;  /* 0x8000001214127221 */ /* 0x000fc60000000000 */
[----:B------:R-:W-:-:S04]  /*0fd0*/  FMUL R25, R26, R25 ;  /* 0x000000191a197220 */ /* 0x000fc80000400000 */
[----:B------:R-:W-:Y:S01]  /*0fe0*/  FMUL R18, R25, R18 ;  /* 0x0000001219127220 */ /* 0x000fe20000400000 */
[----:B------:R-:W-:-:S04]  /*0ff0*/  FADD R25, R20, -R24 ;  /* 0x8000001814197221 */ /* 0x000fc80000000000 */
[----:B------:R-:W-:-:S04]  /*1000*/  FMUL R18, R18, R25 ;  /* 0x0000001912127220 */ /* 0x000fc80000400000 */
[----:B------:R-:W-:Y:S01]  /*1010*/  FMUL R18, R18, R17 ;  /* 0x0000001112127220 */ /* 0x000fe20000400000 */
[----:B------:R-:W-:Y:S06]  /*1020*/  @P0 BRA `(.L_x_216) ;  /* 0xfffffffc00140947 */ /* 0x000fec000383ffff */
[----:B------:R-:W-:Y:S05]  /*1030*/  BSYNC.RECONVERGENT B2 ;  /* 0x0000000000027941 */ /* 0x000fea0003800200 */
.L_x_215:
[----:B------:R-:W-:-:S07]  /*1040*/  MOV R21, R23 ;  /* 0x0000001700157202 */ /* 0x000fce0000000f00 */
.L_x_214:
[----:B------:R-:W-:Y:S05]  /*1050*/  BSYNC.RECONVERGENT B1 ;  /* 0x0000000000017941 */ /* 0x000fea0003800200 */
.L_x_213:
[----:B------:R-:W-:-:S13]  /*1060*/  LOP3.LUT P0, RZ, R19, 0xf, RZ, 0xc0, !PT ;  /* 0x0000000f13ff7812 */ /* 0x000fda000780c0ff */
        /* <DEDUP_REMOVED lines=11> */
[----:B------:R-:W-:Y:S01]  /*1120*/  IADD3 R17, PT, PT, R10, R21, RZ ;  /* 0x000000150a117210 */ /* 0x000fe20007ffe0ff */
[----:B------:R-:W0:Y:S04]  /*1130*/  LDCU.64 UR10, c[0x0][0x388] ;  /* 0x00007100ff0a77ac */ /* 0x000e280008000a00 */
[----:B------:R-:W-:-:S05]  /*1140*/  IMAD.WIDE R16, R17, 0x4, R12 ;  /* 0x0000000411107825 */ /* 0x000fca00078e020c */
[----:B------:R-:W2:Y:S01]  /*1150*/  LDG.E R29, desc[UR6][R16.64] ;  /* 0x00000006101d7981 */ /* 0x000ea2000c1e1900 */
[C---:B------:R-:W-:Y:S02]  /*1160*/  IADD3 R24, P1, PT, R2.reuse, R21, RZ ;  /* 0x0000001502187210 */ /* 0x040fe40007f3e0ff */
[----:B------:R-:W-:Y:S01]  /*1170*/  SHF.R.S32.HI R15, RZ, 0x1f, R21 ;  /* 0x0000001fff0f7819 */ /* 0x000fe20000011415 */
[----:B------:R-:W3:Y:S03]  /*1180*/  LDG.E R23, desc[UR6][R16.64+0x4] ;  /* 0x0000040610177981 */ /* 0x000ee6000c1e1900 */
[----:B------:R-:W-:Y:S01]  /*1190*/  LEA.HI.X.SX32 R15, R2, R15, 0x1, P1 ;  /* 0x0000000f020f7211 */ /* 0x000fe200008f0eff */
[----:B------:R-:W4:Y:S01]  /*11a0*/  LDG.E R25, desc[UR6][R16.64+0x8] ;  /* 0x0000080610197981 */ /* 0x000f22000c1e1900 */
[----:B0-----:R-:W-:-:S03]  /*11b0*/  LEA R14, P1, R24, UR10, 0x2 ;  /* 0x0000000a180e7c11 */ /* 0x001fc6000f8210ff */
[----:B------:R-:W4:Y:S01]  /*11c0*/  LDG.E R27, desc[UR6][R16.64+0xc] ;  /* 0x00000c06101b7981 */ /* 0x000f22000c1e1900 */
[----:B------:R-:W-:-:S06]  /*11d0*/  LEA.HI.X R15, R24, UR11, R15, 0x2, P1 ;  /* 0x0000000b180f7c11 */ /* 0x000fcc00088f140f */
[----:B------:R0:W4:Y:S01]  /*11e0*/  LDG.E R15, desc[UR6][R14.64+0x20] ;  /* 0x000020060e0f7981 */ /* 0x000122000c1e1900 */
[----:B--2--5:R-:W-:-:S03]  /*11f0*/  FADD R24, R20, -R29 ;  /* 0x8000001d14187221 */ /* 0x024fc60000000000 */
[----:B------:R-:W2:Y:S01]  /*1200*/  LDG.E R29, desc[UR6][R16.64+0x10] ;  /* 0x00001006101d7981 */ /* 0x000ea2000c1e1900 */
[----:B------:R-:W-:-:S03]  /*1210*/  FMUL R26, R18, R24 ;  /* 0x00000018121a7220 */ /* 0x000fc60000400000 */
[----:B------:R-:W2:Y:S04]  /*1220*/  LDG.E R18, desc[UR6][R16.64+0x14] ;  /* 0x0000140610127981 */ /* 0x000ea8000c1e1900 */
[----:B------:R-:W2:Y:S01]  /*1230*/  LDG.E R24, desc[UR6][R16.64+0x18] ;  /* 0x0000180610187981 */ /* 0x000ea2000c1e1900 */
[----:B---3--:R-:W-:-:S04]  /*1240*/  FADD R23, R20, -R23 ;  /* 0x8000001714177221 */ /* 0x008fc80000000000 */
[----:B------:R-:W-:Y:S01]  /*1250*/  FMUL R23, R26, R23 ;  /* 0x000000171a177220 */ /* 0x000fe20000400000 */
[C---:B----4-:R-:W-:Y:S01]  /*1260*/  FADD R26, R20.reuse, -R25 ;  /* 0x80000019141a7221 */ /* 0x050fe20000000000 */
[----:B0-----:R-:W-:-:S03]  /*1270*/  FADD R14, R20, -R27 ;  /* 0x8000001b140e7221 */ /* 0x001fc60000000000 */
[----:B------:R-:W-:-:S04]  /*1280*/  FMUL R23, R23, R26 ;  /* 0x0000001a17177220 */ /* 0x000fc80000400000 */
[----:B------:R-:W-:Y:S01]  /*1290*/  FMUL R14, R23, R14 ;  /* 0x0000000e170e7220 */ /* 0x000fe20000400000 */
[C---:B------:R-:W-:Y:S01]  /*12a0*/  FADD R15, R20.reuse, -R15 ;  /* 0x8000000f140f7221 */ /* 0x040fe20000000000 */
[----:B------:R-:W-:Y:S01]  /*12b0*/  IADD3 R21, PT, PT, R21, 0x8, RZ ;  /* 0x0000000815157810 */ /* 0x000fe20007ffe0ff */
[----:B--2---:R-:W-:-:S04]  /*12c0*/  FADD R29, R20, -R29 ;  /* 0x8000001d141d7221 */ /* 0x004fc80000000000 */
[----:B------:R-:W-:Y:S01]  /*12d0*/  FMUL R14, R14, R29 ;  /* 0x0000001d0e0e7220 */ /* 0x000fe20000400000 */
[C---:B------:R-:W-:Y:S01]  /*12e0*/  FADD R23, R20.reuse, -R18 ;  /* 0x8000001214177221 */ /* 0x040fe20000000000 */
[----:B------:R-:W-:-:S03]  /*12f0*/  FADD R25, R20, -R24 ;  /* 0x8000001814197221 */ /* 0x000fc60000000000 */
[----:B------:R-:W-:-:S04]  /*1300*/  FMUL R14, R14, R23 ;  /* 0x000000170e0e7220 */ /* 0x000fc80000400000 */
[----:B------:R-:W-:-:S04]  /*1310*/  FMUL R14, R14, R25 ;  /* 0x000000190e0e7220 */ /* 0x000fc80000400000 */
[----:B------:R-:W-:-:S07]  /*1320*/  FMUL R18, R14, R15 ;  /* 0x0000000f0e127220 */ /* 0x000fce0000400000 */
.L_x_218:
[----:B------:R-:W-:Y:S05]  /*1330*/  BSYNC.RECONVERGENT B1 ;  /* 0x0000000000017941 */ /* 0x000fea0003800200 */
.L_x_217:
        /* <DEDUP_REMOVED lines=11> */
[----:B------:R-:W0:Y:S01]  /*13f0*/  LDCU.64 UR10, c[0x0][0x388] ;  /* 0x00007100ff0a77ac */ /* 0x000e220008000a00 */
[-C--:B------:R-:W-:Y:S02]  /*1400*/  IADD3 R15, PT, PT, R10, R21.reuse, RZ ;  /* 0x000000150a0f7210 */ /* 0x080fe40007ffe0ff */
[----:B------:R-:W-:Y:S02]  /*1410*/  IADD3 R22, P1, PT, R2, R21, RZ ;  /* 0x0000001502167210 */ /* 0x000fe40007f3e0ff */
[----:B------:R-:W-:Y:S01]  /*1420*/  SHF.R.S32.HI R17, RZ, 0x1f, R21 ;  /* 0x0000001fff117819 */ /* 0x000fe20000011415 */
[----:B------:R-:W-:-:S03]  /*1430*/  IMAD.WIDE R14, R15, 0x4, R12 ;  /* 0x000000040f0e7825 */ /* 0x000fc600078e020c */
[----:B------:R-:W-:Y:S02]  /*1440*/  LEA.HI.X.SX32 R17, R2, R17, 0x1, P1 ;  /* 0x0000001102117211 */ /* 0x000fe400008f0eff */
[----:B------:R-:W2:Y:S04]  /*1450*/  LDG.E R23, desc[UR6][R14.64] ;  /* 0x000000060e177981 */ /* 0x000ea8000c1e1900 */
[----:B------:R-:W3:Y:S01]  /*1460*/  LDG.E R25, desc[UR6][R14.64+0x4] ;  /* 0x000004060e197981 */ /* 0x000ee2000c1e1900 */
[----:B0-----:R-:W-:-:S03]  /*1470*/  LEA R16, P1, R22, UR10, 0x2 ;  /* 0x0000000a16107c11 */ /* 0x001fc6000f8210ff */
[----:B------:R-:W4:Y:S01]  /*1480*/  LDG.E R27, desc[UR6][R14.64+0x8] ;  /* 0x000008060e1b7981 */ /* 0x000f22000c1e1900 */
[----:B------:R-:W-:-:S06]  /*1490*/  LEA.HI.X R17, R22, UR11, R17, 0x2, P1 ;  /* 0x0000000b16117c11 */ /* 0x000fcc00088f1411 */
[----:B------:R-:W4:Y:S01]  /*14a0*/  LDG.E R17, desc[UR6][R16.64+0x10] ;  /* 0x0000100610117981 */ /* 0x000f22000c1e1900 */
[----:B------:R-:W-:Y:S01]  /*14b0*/  IADD3 R21, PT, PT, R21, 0x4, RZ ;  /* 0x0000000415157810 */ /* 0x000fe20007ffe0ff */
[----:B--2--5:R-:W-:-:S04]  /*14c0*/  FADD R23, R20, -R23 ;  /* 0x8000001714177221 */ /* 0x024fc80000000000 */
[----:B------:R-:W-:Y:S01]  /*14d0*/  FMUL R23, R18, R23 ;  /* 0x0000001712177220 */ /* 0x000fe20000400000 */
[C---:B---3--:R-:W-:Y:S01]  /*14e0*/  FADD R18, R20.reuse, -R25 ;  /* 0x8000001914127221 */ /* 0x048fe20000000000 */
[----:B----4-:R-:W-:-:S03]  /*14f0*/  FADD R22, R20, -R27 ;  /* 0x8000001b14167221 */ /* 0x010fc60000000000 */
[----:B------:R-:W-:-:S04]  /*1500*/  FMUL R23, R23, R18 ;  /* 0x0000001217177220 */ /* 0x000fc80000400000 */
[----:B------:R-:W-:Y:S01]  /*1510*/  FMUL R23, R23, R22 ;  /* 0x0000001617177220 */ /* 0x000fe20000400000 */
[----:B------:R-:W-:-:S04]  /*1520*/  FADD R18, R20, -R17 ;  /* 0x8000001114127221 */ /* 0x000fc80000000000 */
[----:B------:R-:W-:-:S07]  /*1530*/  FMUL R18, R23, R18 ;  /* 0x0000001217127220 */ /* 0x000fce0000400000 */
.L_x_220:
[----:B------:R-:W-:Y:S05]  /*1540*/  BSYNC.RECONVERGENT B1 ;  /* 0x0000000000017941 */ /* 0x000fea0003800200 */
.L_x_219:
        /* <DEDUP_REMOVED lines=15> */
.L_x_212:
[----:B------:R-:W-:Y:S05]  /*1640*/  BSYNC.RECONVERGENT B0 ;  /* 0x0000000000007941 */ /* 0x000fea0003800200 */
.L_x_211:
[----:B------:R-:W-:Y:S01]  /*1650*/  IADD3 R12, PT, PT, R18, 0x1800000, RZ ;  /* 0x01800000120c7810 */ /* 0x000fe20007ffe0ff */
[----:B------:R-:W-:Y:S03]  /*1660*/  BSSY.RECONVERGENT B0, `(.L_x_221) ;  /* 0x000000c000007945 */ /* 0x000fe60003800200 */
[----:B------:R-:W-:-:S04]  /*1670*/  LOP3.LUT R12, R12, 0x7f800000, RZ, 0xc0, !PT ;  /* 0x7f8000000c0c7812 */ /* 0x000fc800078ec0ff */
[----:B------:R-:W-:-:S13]  /*1680*/  ISETP.GT.U32.AND P0, PT, R12, 0x1ffffff, PT ;  /* 0x01ffffff0c00780c */ /* 0x000fda0003f04070 */
[----:B------:R-:W-:Y:S05]  /*1690*/  @P0 BRA `(.L_x_222) ;  /* 0x0000000000100947 */ /* 0x000fea0003800000 */
[----:B------:R-:W-:-:S07]  /*16a0*/  MOV R14, 0x16c0 ;  /* 0x000016c0000e7802 */ /* 0x000fce0000000f00 */
[----:B-----5:R-:W-:Y:S05]  /*16b0*/  CALL.REL.NOINC `($__internal_5_$__cuda_sm20_rcp_rn_f32_slowpath) ;  /* 0x0000000000487944 */ /* 0x020fea0003c00000 */
[----:B------:R-:W-:Y:S01]  /*16c0*/  MOV R15, R13 ;  /* 0x0000000d000f7202 */ /* 0x000fe20000000f00 */
[----:B------:R-:W-:Y:S06]  /*16d0*/  BRA `(.L_x_223) ;  /* 0x0000000000107947 */ /* 0x000fec0003800000 */
.L_x_222:
[----:B------:R-:W0:Y:S02]  /*16e0*/  MUFU.RCP R15, R18 ;  /* 0x00000012000f7308 */ /* 0x000e240000001000 */
[----:B0-----:R-:W-:-:S04]  /*16f0*/  FFMA R12, R15, R18, -1 ;  /* 0xbf8000000f0c7423 */ /* 0x001fc80000000012 */
[----:B------:R-:W-:-:S04]  /*1700*/  FADD.FTZ R12, -R12, -RZ ;  /* 0x800000ff0c0c7221 */ /* 0x000fc80000010100 */
[----:B------:R-:W-:-:S07]  /*1710*/  FFMA R15, R15, R12, R15 ;  /* 0x0000000c0f0f7223 */ /* 0x000fce000000000f */
.L_x_223:
[----:B------:R-:W-:Y:S05]  /*1720*/  BSYNC.RECONVERGENT B0 ;  /* 0x0000000000007941 */ /* 0x000fea0003800200 */
.L_x_221:
[----:B------:R-:W0:Y:S01]  /*1730*/  LDC.64 R12, c[0x0][0x390] ;  /* 0x0000e400ff0c7b82 */ /* 0x000e220000000a00 */
[----:B------:R-:W1:Y:S01]  /*1740*/  LDCU UR10, c[0x0][0x380] ;  /* 0x00007000ff0a77ac */ /* 0x000e620008000800 */
[----:B------:R-:W-:Y:S02]  /*1750*/  IADD3 R9, PT, PT, R3, R9, RZ ;  /* 0x0000000903097210 */ /* 0x000fe40007ffe0ff */
[----:B------:R-:W-:Y:S02]  /*1760*/  IADD3 R8, PT, PT, R8, 0x1, RZ ;  /* 0x0000000108087810 */ /* 0x000fe40007ffe0ff */
[----:B------:R-:W-:Y:S02]  /*1770*/  IADD3 R7, PT, PT, R7, 0x1, RZ ;  /* 0x0000000107077810 */ /* 0x000fe40007ffe0ff */
[----:B------:R-:W-:Y:S02]  /*1780*/  IADD3 R6, PT, PT, R6, 0x1, RZ ;  /* 0x0000000106067810 */ /* 0x000fe40007ffe0ff */
[----:B-1----:R-:W-:Y:S01]  /*1790*/  ISETP.GT.AND P0, PT, R9, UR10, PT ;  /* 0x0000000a09007c0c */ /* 0x002fe2000bf04270 */
[----:B0-----:R-:W-:-:S05]  /*17a0*/  IMAD.WIDE R12, R11, 0x4, R12 ;  /* 0x000000040b0c7825 */ /* 0x001fca00078e020c */
[----:B------:R0:W-:Y:S07]  /*17b0*/  STG.E desc[UR6][R12.64], R15 ;  /* 0x0000000f0c007986 */ /* 0x0001ee000c101906 */
[----:B------:R-:W-:Y:S05]  /*17c0*/  @!P0 BRA `(.L_x_224) ;  /* 0xffffffe800708947 */ /* 0x000fea000383ffff */
[----:B------:R-:W-:Y:S05]  /*17d0*/  EXIT ;  /* 0x000000000000794d */ /* 0x000fea0003800000 */
        .weak           $__internal_5_$__cuda_sm20_rcp_rn_f32_slowpath
        .type           $__internal_5_$__cuda_sm20_rcp_rn_f32_slowpath,@function
        .size           $__internal_5_$__cuda_sm20_rcp_rn_f32_slowpath,(.L_x_275 - $__internal_5_$__cuda_sm20_rcp_rn_f32_slowpath)
$__internal_5_$__cuda_sm20_rcp_rn_f32_slowpath:
[----:B------:R-:W-:Y:S01]  /*17e0*/  SHF.L.U32 R12, R18, 0x1, RZ ;  /* 0x00000001120c7819 */ /* 0x000fe200000006ff */
[----:B------:R-:W-:Y:S03]  /*17f0*/  BSSY.RECONVERGENT B1, `(.L_x_225) ;  /* 0x0000030000017945 */ /* 0x000fe60003800200 */
[----:B------:R-:W-:-:S04]  /*1800*/  SHF.R.U32.HI R12, RZ, 0x18, R12 ;  /* 0x00000018ff0c7819 */ /* 0x000fc8000001160c */
[----:B------:R-:W-:-:S13]  /*1810*/  ISETP.NE.U32.AND P0, PT, R12, RZ, PT ;  /* 0x000000ff0c00720c */ /* 0x000fda0003f05070 */
[----:B------:R-:W-:Y:S05]  /*1820*/  @P0 BRA `(.L_x_226) ;  /* 0x0000000000280947 */ /* 0x000fea0003800000 */
[----:B------:R-:W-:-:S04]  /*1830*/  SHF.L.U32 R12, R18, 0x1, RZ ;  /* 0x00000001120c7819 */ /* 0x000fc800000006ff */
[----:B------:R-:W-:-:S13]  /*1840*/  ISETP.NE.AND P0, PT, R12, RZ, PT ;  /* 0x000000ff0c00720c */ /* 0x000fda0003f05270 */
[----:B------:R-:W-:Y:S01]  /*1850*/  @P0 FFMA R15, R18, 1.84467440737095516160e+19, RZ ;  /* 0x5f800000120f0823 */ /* 0x000fe200000000ff */
[----:B------:R-:W-:Y:S08]  /*1860*/  @!P0 MUFU.RCP R13, R18 ;  /* 0x00000012000d8308 */ /* 0x000ff00000001000 */
[----:B------:R-:W0:Y:S02]  /*1870*/  @P0 MUFU.RCP R12, R15 ;  /* 0x0000000f000c0308 */ /* 0x000e240000001000 */
[----:B0-----:R-:W-:-:S04]  /*1880*/  @P0 FFMA R16, R15, R12, -1 ;  /* 0xbf8000000f100423 */ /* 0x001fc8000000000c */
[----:B------:R-:W-:-:S04]  /*1890*/  @P0 FADD.FTZ R17, -R16, -RZ ;  /* 0x800000ff10110221 */ /* 0x000fc80000010100 */
[----:B------:R-:W-:-:S04]  /*18a0*/  @P0 FFMA R12, R12, R17, R12 ;  /* 0x000000110c0c0223 */ /* 0x000fc8000000000c */
[----:B------:R-:W-:Y:S01]  /*18b0*/  @P0 FFMA R13, R12, 1.84467440737095516160e+19, RZ ;  /* 0x5f8000000c0d0823 */ /* 0x000fe200000000ff */
[----:B------:R-:W-:Y:S06]  /*18c0*/  BRA `(.L_x_227) ;  /* 0x0000000000887947 */ /* 0x000fec0003800000 */
.L_x_226:
[----:B------:R-:W-:-:S04]  /*18d0*/  IADD3 R13, PT, PT, R12, -0xfd, RZ ;  /* 0xffffff030c0d7810 */ /* 0x000fc80007ffe0ff */
[----:B------:R-:W-:-:S13]  /*18e0*/  ISETP.GT.U32.AND P0, PT, R13, 0x1, PT ;  /* 0x000000010d00780c */ /* 0x000fda0003f04070 */
[----:B------:R-:W-:Y:S05]  /*18f0*/  @P0 BRA `(.L_x_228) ;  /* 0x0000000000780947 */ /* 0x000fea0003800000 */
[----:B------:R-:W-:Y:S01]  /*1900*/  LOP3.LUT R15, R18, 0x7fffff, RZ, 0xc0, !PT ;  /* 0x007fffff120f7812 */ /* 0x000fe200078ec0ff */
[----:B------:R-:W-:-:S03]  /*1910*/  HFMA2 R22, -RZ, RZ, 0, 1.78813934326171875e-07 ;  /* 0x00000003ff167431 */ /* 0x000fc600000001ff */
[----:B------:R-:W-:-:S04]  /*1920*/  LOP3.LUT R15, R15, 0x3f800000, RZ, 0xfc, !PT ;  /* 0x3f8000000f0f7812 */ /* 0x000fc800078efcff */
[----:B------:R-:W0:Y:S01]  /*1930*/  MUFU.RCP R16, R15 ;  /* 0x0000000f00107308 */ /* 0x000e220000001000 */
[----:B------:R-:W-:Y:S01]  /*1940*/  SHF.L.U32 R21, R22, R13, RZ ;  /* 0x0000000d16157219 */ /* 0x000fe200000006ff */
[----:B0-----:R-:W-:-:S04]  /*1950*/  FFMA R17, R15, R16, -1 ;  /* 0xbf8000000f117423 */ /* 0x001fc80000000010 */
[----:B------:R-:W-:-:S04]  /*1960*/  FADD.FTZ R17, -R17, -RZ ;  /* 0x800000ff11117221 */ /* 0x000fc80000010100 */
[CCC-:B------:R-:W-:Y:S01]  /*1970*/  FFMA.RM R19, R16.reuse, R17.reuse, R16.reuse ;  /* 0x0000001110137223 */ /* 0x1c0fe20000004010 */
[----:B------:R-:W-:-:S04]  /*1980*/  FFMA.RP R20, R16, R17, R16 ;  /* 0x0000001110147223 */ /* 0x000fc80000008010 */
[C---:B------:R-:W-:Y:S02]  /*1990*/  LOP3.LUT R16, R19.reuse, 0x7fffff, RZ, 0xc0, !PT ;  /* 0x007fffff13107812 */ /* 0x040fe400078ec0ff */
[----:B------:R-:W-:Y:S02]  /*19a0*/  FSETP.NEU.FTZ.AND P0, PT, R19, R20, PT ;  /* 0x000000141300720b */ /* 0x000fe40003f1d000 */
[----:B------:R-:W-:Y:S02]  /*19b0*/  LOP3.LUT R16, R16, 0x800000, RZ, 0xfc, !PT ;  /* 0x0080000010107812 */ /* 0x000fe400078efcff */
[----:B------:R-:W-:Y:S02]  /*19c0*/  SEL R17, RZ, 0xffffffff, !P0 ;  /* 0xffffffffff117807 */ /* 0x000fe40004000000 */
[----:B------:R-:W-:Y:S02]  /*19d0*/  LOP3.LUT R20, R21, R16, RZ, 0xc0, !PT ;  /* 0x0000001015147212 */ /* 0x000fe400078ec0ff */
[----:B------:R-:W-:-:S02]  /*19e0*/  IADD3 R17, PT, PT, -R17, RZ, RZ ;  /* 0x000000ff11117210 */ /* 0x000fc40007ffe1ff */
[-C--:B------:R-:W-:Y:S02]  /*19f0*/  SHF.R.U32.HI R20, RZ, R13.reuse, R20 ;  /* 0x0000000dff147219 */ /* 0x080fe40000011614 */
[----:B------:R-:W-:Y:S02]  /*1a00*/  LOP3.LUT P1, RZ, R17, R13, R16, 0xf8, !PT ;  /* 0x0000000d11ff7212 */ /* 0x000fe4000782f810 */
[C---:B------:R-:W-:Y:S02]  /*1a10*/  LOP3.LUT P0, RZ, R20.reuse, 0x1, RZ, 0xc0, !PT ;  /* 0x0000000114ff7812 */ /* 0x040fe4000780c0ff */
[----:B------:R-:W-:-:S04]  /*1a20*/  LOP3.LUT P2, RZ, R20, 0x2, RZ, 0xc0, !PT ;  /* 0x0000000214ff7812 */ /* 0x000fc8000784c0ff */
[----:B------:R-:W-:Y:S02]  /*1a30*/  PLOP3.LUT P0, PT, P0, P1, P2, 0xe0, 0x0 ;  /* 0x000000000000781c */ /* 0x000fe40000703c20 */
[----:B------:R-:W-:Y:S02]  /*1a40*/  LOP3.LUT P1, RZ, R18, 0x7fffff, RZ, 0xc0, !PT ;  /* 0x007fffff12ff7812 */ /* 0x000fe4000782c0ff */
[----:B------:R-:W-:-:S04]  /*1a50*/  SEL R13, RZ, 0x1, !P0 ;  /* 0x00000001ff0d7807 */ /* 0x000fc80004000000 */
[----:B------:R-:W-:-:S04]  /*1a60*/  IADD3 R13, PT, PT, -R13, RZ, RZ ;  /* 0x000000ff0d0d7210 */ /* 0x000fc80007ffe1ff */
[----:B------:R-:W-:Y:S02]  /*1a70*/  ISETP.GE.AND P0, PT, R13, RZ, PT ;  /* 0x000000ff0d00720c */ /* 0x000fe40003f06270 */
[----:B------:R-:W-:-:S04]  /*1a80*/  IADD3 R13, PT, PT, R12, -0xfc, RZ ;  /* 0xffffff040c0d7810 */ /* 0x000fc80007ffe0ff */
[----:B------:R-:W-:-:S07]  /*1a90*/  SHF.R.U32.HI R13, RZ, R13, R16 ;  /* 0x0000000dff0d7219 */ /* 0x000fce0000011610 */
[----:B------:R-:W-:-:S04]  /*1aa0*/  @!P0 IADD3 R13, PT, PT, R13, 0x1, RZ ;  /* 0x000000010d0d8810 */ /* 0x000fc80007ffe0ff */
[----:B------:R-:W-:-:S04]  /*1ab0*/  @!P1 SHF.L.U32 R13, R13, 0x1, RZ ;  /* 0x000000010d0d9819 */ /* 0x000fc800000006ff */
[----:B------:R-:W-:Y:S01]  /*1ac0*/  LOP3.LUT R13, R13, 0x80000000, R18, 0xf8, !PT ;  /* 0x800000000d0d7812 */ /* 0x000fe200078ef812 */
[----:B------:R-:W-:Y:S06]  /*1ad0*/  BRA `(.L_x_227) ;  /* 0x0000000000047947 */ /* 0x000fec0003800000 */
.L_x_228:
[----:B------:R0:W1:Y:S02]  /*1ae0*/  MUFU.RCP R13, R18 ;  /* 0x00000012000d7308 */ /* 0x0000640000001000 */
.L_x_227:
[----:B------:R-:W-:Y:S05]  /*1af0*/  BSYNC.RECONVERGENT B1 ;  /* 0x0000000000017941 */ /* 0x000fea0003800200 */
.L_x_225:
[----:B------:R-:W-:-:S04]  /*1b00*/  MOV R15, 0x0 ;  /* 0x00000000000f7802 */ /* 0x000fc80000000f00 */
[----:B01----:R-:W-:Y:S05]  /*1b10*/  RET.REL.NODEC R14 `(_Z29calculate_barycentric_weightsiPKfPf) ;  /* 0xffffffe40e387950 */ /* 0x003fea0003c3ffff */
.L_x_229:
        /* <DEDUP_REMOVED lines=14> */
.L_x_275:


//--------------------- .text._Z33chebyshev_gauss_nodes_and_weightsiPfS_ --------------------------
	.section	.text._Z33chebyshev_gauss_nodes_and_weightsiPfS_,"ax",@progbits
	.align	128
        .global         _Z33chebyshev_gauss_nodes_and_weightsiPfS_
        .type           _Z33chebyshev_gauss_nodes_and_weightsiPfS_,@function
        .size           _Z33chebyshev_gauss_nodes_and_weightsiPfS_,(.L_x_276 - _Z33chebyshev_gauss_nodes_and_weightsiPfS_)
        .other          _Z33chebyshev_gauss_nodes_and_weightsiPfS_,@"STO_CUDA_ENTRY STV_DEFAULT"
_Z33chebyshev_gauss_nodes_and_weightsiPfS_:
.text._Z33chebyshev_gauss_nodes_and_weightsiPfS_:
[----:B------:R-:W0:Y:S01]  /*0000*/  LDC R1, c[0x0][0x37c] ;  /* 0x0000df00ff017b82 */ /* 0x000e220000000800 */
[----:B------:R-:W1:Y:S07]  /*0010*/  S2R R5, SR_TID.X ;  /* 0x0000000000057919 */ /* 0x000e6e0000002100 */
[----:B------:R-:W1:Y:S01]  /*0020*/  S2UR UR5, SR_CTAID.X ;  /* 0x00000000000579c3 */ /* 0x000e620000002500 */
[----:B------:R-:W2:Y:S01]  /*0030*/  LDCU UR4, c[0x0][0x380] ;  /* 0x00007000ff0477ac */ /* 0x000ea20008000800 */
[----:B0-----:R-:W-:-:S06]  /*0040*/  VIADD R1, R1, 0xffffffe0 ;  /* 0xffffffe001017836 */ /* 0x001fcc0000000000 */
[----:B------:R-:W1:Y:S02]  /*0050*/  LDC R10, c[0x0][0x360] ;  /* 0x0000d800ff0a7b82 */ /* 0x000e640000000800 */
[----:B-1----:R-:W-:-:S05]  /*0060*/  IMAD R5, R10, UR5, R5 ;  /* 0x000000050a057c24 */ /* 0x002fca000f8e0205 */
[----:B--2---:R-:W-:-:S13]  /*0070*/  ISETP.GT.AND P0, PT, R5, UR4, PT ;  /* 0x0000000405007c0c */ /* 0x004fda000bf04270 */
[----:B------:R-:W-:Y:S05]  /*0080*/  @P0 EXIT ;  /* 0x000000000000094d */ /* 0x000fea0003800000 */
[----:B------:R-:W-:-:S06]  /*0090*/  UIADD3 UR4, UPT, UPT, UR4, 0x1, URZ ;  /* 0x0000000104047890 */ /* 0x000fcc000fffe0ff */
[----:B------:R-:W-:Y:S01]  /*00a0*/  I2FP.F32.S32 R3, UR4 ;  /* 0x0000000400037c45 */ /* 0x000fe20008201400 */
[----:B------:R-:W-:Y:S02]  /*00b0*/  UMOV UR4, 0x40490fdb ;  /* 0x40490fdb00047882 */ /* 0x000fe40000000000 */
[----:B------:R-:W-:Y:S01]  /*00c0*/  IMAD.U32 R4, RZ, RZ, UR4 ;  /* 0x00000004ff047e24 */ /* 0x000fe2000f8e00ff */
[----:B------:R-:W0:Y:S08]  /*00d0*/  MUFU.RCP R0, R3 ;  /* 0x0000000300007308 */ /* 0x000e300000001000 */
[----:B------:R-:W1:Y:S01]  /*00e0*/  FCHK P0, R4, R3 ;  /* 0x0000000304007302 */ /* 0x000e620000000000 */
[----:B0-----:R-:W-:-:S04]  /*00f0*/  FFMA R7, -R3, R0, 1 ;  /* 0x3f80000003077423 */ /* 0x001fc80000000100 */
[----:B------:R-:W-:-:S04]  /*0100*/  FFMA R0, R0, R7, R0 ;  /* 0x0000000700007223 */ /* 0x000fc80000000000 */
[----:B------:R-:W-:-:S04]  /*0110*/  FFMA R7, R0, 3.1415927410125732422, RZ ;  /* 0x40490fdb00077823 */ /* 0x000fc800000000ff */
[----:B------:R-:W-:-:S04]  /*0120*/  FFMA R2, -R3, R7, 3.1415927410125732422 ;  /* 0x40490fdb03027423 */ /* 0x000fc80000000107 */
[----:B------:R-:W-:Y:S01]  /*0130*/  FFMA R7, R0, R2, R7 ;  /* 0x0000000200077223 */ /* 0x000fe20000000007 */
[----:B-1----:R-:W-:Y:S06]  /*0140*/  @!P0 BRA `(.L_x_230) ;  /* 0x0000000000108947 */ /* 0x002fec0003800000 */
[----:B------:R-:W-:Y:S01]  /*0150*/  IMAD.MOV.U32 R0, RZ, RZ, 0x40490fdb ;  /* 0x40490fdbff007424 */ /* 0x000fe200078e00ff */
[----:B------:R-:W-:-:S07]  /*0160*/  MOV R2, 0x180 ;  /* 0x0000018000027802 */ /* 0x000fce0000000f00 */
[----:B------:R-:W-:Y:S05]  /*0170*/  CALL.REL.NOINC `($__internal_6_$__cuda_sm3x_div_rn_noftz_f32_slowpath) ;  /* 0x0000000400f07944 */ /* 0x000fea0003c00000 */
[----:B------:R-:W-:-:S07]  /*0180*/  IMAD.MOV.U32 R7, RZ, RZ, R0 ;  /* 0x000000ffff077224 */ /* 0x000fce00078e0000 */
.L_x_230:
[----:B------:R-:W0:Y:S01]  /*0190*/  LDCU UR5, c[0x0][0x380] ;  /* 0x00007000ff0577ac */ /* 0x000e220008000800 */
[----:B------:R-:W1:Y:S01]  /*01a0*/  LDCU UR7, c[0x0][0x370] ;  /* 0x00006e00ff0777ac */ /* 0x000e620008000800 */
[----:B------:R-:W2:Y:S01]  /*01b0*/  LDCU.64 UR8, c[0x0][0x358] ;  /* 0x00006b00ff0877ac */ /* 0x000ea20008000a00 */
[----:B0-----:R-:W-:Y:S02]  /*01c0*/  UIMAD UR4, UR5, UR5, UR5 ;  /* 0x00000005050472a4 */ /* 0x001fe4000f8e0205 */
[----:B------:R-:W-:Y:S02]  /*01d0*/  UIADD3 UR5, UPT, UPT, UR5, 0x1, URZ ;  /* 0x0000000105057890 */ /* 0x000fe4000fffe0ff */
[----:B------:R-:W-:Y:S01]  /*01e0*/  ULEA.HI UR4, UR4, UR4, URZ, 0x1 ;  /* 0x0000000404047291 */ /* 0x000fe2000f8f08ff */
[----:B-1----:R-:W-:Y:S01]  /*01f0*/  IMAD R10, R10, UR7, RZ ;  /* 0x000000070a0a7c24 */ /* 0x002fe2000f8e02ff */
[----:B------:R-:W-:Y:S02]  /*0200*/  USHF.L.U32 UR5, UR5, 0x1, URZ ;  /* 0x0000000105057899 */ /* 0x000fe400080006ff */
[----:B------:R-:W-:-:S04]  /*0210*/  USHF.R.S32.HI UR6, URZ, 0x1, UR4 ;  /* 0x00000001ff067899 */ /* 0x000fc80008011404 */
[----:B--2---:R-:W-:-:S08]  /*0220*/  I2FP.F32.S32 R11, UR5 ;  /* 0x00000005000b7c45 */ /* 0x004fd00008201400 */
.L_x_236:
[----:B0-----:R-:W0:Y:S01]  /*0230*/  MUFU.RCP R2, R11 ;  /* 0x0000000b00027308 */ /* 0x001e220000001000 */
[----:B------:R-:W-:Y:S01]  /*0240*/  LEA R0, R5, 0x1, 0x1 ;  /* 0x0000000105007811 */ /* 0x000fe200078e08ff */
[----:B------:R-:W-:Y:S03]  /*0250*/  BSSY.RECONVERGENT B0, `(.L_x_231) ;  /* 0x000000e000007945 */ /* 0x000fe60003800200 */
[----:B------:R-:W-:-:S05]  /*0260*/  I2FP.F32.S32 R0, R0 ;  /* 0x0000000000007245 */ /* 0x000fca0000201400 */
[----:B------:R-:W-:-:S04]  /*0270*/  FMUL R0, R0, 3.1415927410125732422 ;  /* 0x40490fdb00007820 */ /* 0x000fc80000400000 */
[----:B------:R-:W1:Y:S01]  /*0280*/  FCHK P0, R0, R11 ;  /* 0x0000000b00007302 */ /* 0x000e620000000000 */
[----:B0-----:R-:W-:-:S04]  /*0290*/  FFMA R3, R2, -R11, 1 ;  /* 0x3f80000002037423 */ /* 0x001fc8000000080b */
[----:B------:R-:W-:-:S04]  /*02a0*/  FFMA R3, R2, R3, R2 ;  /* 0x0000000302037223 */ /* 0x000fc80000000002 */
[----:B------:R-:W-:-:S04]  /*02b0*/  FFMA R2, R0, R3, RZ ;  /* 0x0000000300027223 */ /* 0x000fc800000000ff */
[----:B------:R-:W-:-:S04]  /*02c0*/  FFMA R13, R2, -R11, R0 ;  /* 0x8000000b020d7223 */ /* 0x000fc80000000000 */
[----:B------:R-:W-:Y:S01]  /*02d0*/  FFMA R13, R3, R13, R2 ;  /* 0x0000000d030d7223 */ /* 0x000fe20000000002 */
[----:B-1----:R-:W-:Y:S06]  /*02e0*/  @!P0 BRA `(.L_x_232) ;  /* 0x0000000000108947 */ /* 0x002fec0003800000 */
[----:B------:R-:W-:Y:S01]  /*02f0*/  IMAD.MOV.U32 R3, RZ, RZ, R11 ;  /* 0x000000ffff037224 */ /* 0x000fe200078e000b */
[----:B------:R-:W-:-:S07]  /*0300*/  MOV R2, 0x320 ;  /* 0x0000032000027802 */ /* 0x000fce0000000f00 */
[----:B------:R-:W-:Y:S05]  /*0310*/  CALL.REL.NOINC `($__internal_6_$__cuda_sm3x_div_rn_noftz_f32_slowpath) ;  /* 0x0000000400887944 */ /* 0x000fea0003c00000 */
[----:B------:R-:W-:-:S07]  /*0320*/  IMAD.MOV.U32 R13, RZ, RZ, R0 ;  /* 0x000000ffff0d7224 */ /* 0x000fce00078e0000 */
.L_x_232:
[----:B------:R-:W-:Y:S05]  /*0330*/  BSYNC.RECONVERGENT B0 ;  /* 0x0000000000007941 */ /* 0x000fea0003800200 */
.L_x_231:
[C---:B------:R-:W-:Y:S01]  /*0340*/  FMUL R0, R13.reuse, 0.63661974668502807617 ;  /* 0x3f22f9830d007820 */ /* 0x040fe20000400000 */
[----:B------:R-:W-:Y:S01]  /*0350*/  FSETP.GE.AND P0, PT, |R13|, 105615, PT ;  /* 0x47ce47800d00780b */ /* 0x000fe20003f06200 */
[----:B------:R-:W-:Y:S04]  /*0360*/  BSSY.RECONVERGENT B0, `(.L_x_233) ;  /* 0x000003e000007945 */ /* 0x000fe80003800200 */
[----:B------:R-:W0:Y:S02]  /*0370*/  F2I.NTZ R0, R0 ;  /* 0x0000000000007305 */ /* 0x000e240000203100 */
[----:B0-----:R-:W-:-:S05]  /*0380*/  I2FP.F32.S32 R2, R0 ;  /* 0x0000000000027245 */ /* 0x001fca0000201400 */
[----:B------:R-:W-:-:S04]  /*0390*/  FFMA R3, R2, -1.5707962512969970703, R13 ;  /* 0xbfc90fda02037823 */ /* 0x000fc8000000000d */
[----:B------:R-:W-:-:S04]  /*03a0*/  FFMA R3, R2, -7.5497894158615963534e-08, R3 ;  /* 0xb3a2216802037823 */ /* 0x000fc80000000003 */
[----:B------:R-:W-:Y:S01]  /*03b0*/  FFMA R4, R2, -5.3903029534742383927e-15, R3 ;  /* 0xa7c234c502047823 */ /* 0x000fe20000000003 */
[----:B------:R-:W-:Y:S06]  /*03c0*/  @!P0 BRA `(.L_x_234) ;  /* 0x0000000000dc8947 */ /* 0x000fec0003800000 */
[----:B------:R-:W-:-:S13]  /*03d0*/  FSETP.NEU.AND P0, PT, |R13|, +INF , PT ;  /* 0x7f8000000d00780b */ /* 0x000fda0003f0d200 */
[----:B------:R-:W-:Y:S01]  /*03e0*/  @!P0 FMUL R4, RZ, R13 ;  /* 0x0000000dff048220 */ /* 0x000fe20000400000 */
[----:B------:R-:W-:Y:S01]  /*03f0*/  @!P0 IMAD.MOV.U32 R0, RZ, RZ, RZ ;  /* 0x000000ffff008224 */ /* 0x000fe200078e00ff */
[----:B------:R-:W-:Y:S06]  /*0400*/  @!P0 BRA `(.L_x_234) ;  /* 0x0000000000cc8947 */ /* 0x000fec0003800000 */
[----:B------:R-:W-:Y:S01]  /*0410*/  IMAD.SHL.U32 R2, R13, 0x100, RZ ;  /* 0x000001000d027824 */ /* 0x000fe200078e00ff */
[----:B------:R-:W0:Y:S01]  /*0420*/  LDCU.64 UR10, c[0x4][URZ] ;  /* 0x01000000ff0a77ac */ /* 0x000e220008000a00 */
[----:B------:R-:W-:Y:S02]  /*0430*/  IMAD.MOV.U32 R6, RZ, RZ, RZ ;  /* 0x000000ffff067224 */ /* 0x000fe400078e00ff */
[----:B------:R-:W-:Y:S01]  /*0440*/  IMAD.MOV.U32 R0, RZ, RZ, R1 ;  /* 0x000000ffff007224 */ /* 0x000fe200078e0001 */
[----:B------:R-:W-:Y:S01]  /*0450*/  LOP3.LUT R17, R2, 0x80000000, RZ, 0xfc, !PT ;  /* 0x8000000002117812 */ /* 0x000fe200078efcff */
[----:B------:R-:W-:Y:S01]  /*0460*/  UMOV UR5, URZ ;  /* 0x000000ff00057c82 */ /* 0x000fe20008000000 */
[----:B------:R-:W-:-:S05]  /*0470*/  UMOV UR4, URZ ;  /* 0x000000ff00047c82 */ /* 0x000fca0008000000 */
.L_x_235:
[----:B0-----:R-:W-:Y:S02]  /*0480*/  IMAD.U32 R8, RZ, RZ, UR10 ;  /* 0x0000000aff087e24 */ /* 0x001fe4000f8e00ff */
[----:B------:R-:W-:-:S05]  /*0490*/  IMAD.U32 R9, RZ, RZ, UR11 ;  /* 0x0000000bff097e24 */ /* 0x000fca000f8e00ff */
[----:B------:R-:W2:Y:S01]  /*04a0*/  LDG.E.CONSTANT R2, desc[UR8][R8.64] ;  /* 0x0000000808027981 */ /* 0x000ea2000c1e9900 */
[----:B------:R-:W-:Y:S02]  /*04b0*/  UIADD3 UR10, UP0, UPT, UR10, 0x4, URZ ;  /* 0x000000040a0a7890 */ /* 0x000fe4000ff1e0ff */
[----:B------:R-:W-:Y:S02]  /*04c0*/  UIADD3 UR4, UPT, UPT, UR4, 0x1, URZ ;  /* 0x0000000104047890 */ /* 0x000fe4000fffe0ff */
[----:B------:R-:W-:Y:S02]  /*04d0*/  UIADD3.X UR11, UPT, UPT, URZ, UR11, URZ, UP0, !UPT ;  /* 0x0000000bff0b7290 */ /* 0x000fe400087fe4ff */
[----:B------:R-:W-:Y:S01]  /*04e0*/  UISETP.NE.AND UP0, UPT, UR4, 0x6, UPT ;  /* 0x000000060400788c */ /* 0x000fe2000bf05270 */
[----:B--2---:R-:W-:-:S03]  /*04f0*/  IMAD.WIDE.U32 R2, R2, R17, RZ ;  /* 0x0000001102027225 */ /* 0x004fc600078e00ff */
[----:B------:R-:W-:-:S04]  /*0500*/  IADD3 R15, P0, PT, R2, R6, RZ ;  /* 0x00000006020f7210 */ /* 0x000fc80007f1e0ff */
[----:B------:R-:W-:Y:S01]  /*0510*/  IADD3.X R6, PT, PT, R3, UR5, RZ, P0, !PT ;  /* 0x0000000503067c10 */ /* 0x000fe200087fe4ff */
[----:B------:R0:W-:Y:S02]  /*0520*/  STL [R0], R15 ;  /* 0x0000000f00007387 */ /* 0x0001e40000100800 */
[----:B0-----:R-:W-:Y:S01]  /*0530*/  VIADD R0, R0, 0x4 ;  /* 0x0000000400007836 */ /* 0x001fe20000000000 */
[----:B------:R-:W-:Y:S06]  /*0540*/  BRA.U UP0, `(.L_x_235) ;  /* 0xfffffffd00cc7547 */ /* 0x000fec000b83ffff */
[----:B------:R-:W-:Y:S01]  /*0550*/  SHF.R.U32.HI R4, RZ, 0x17, R13 ;  /* 0x00000017ff047819 */ /* 0x000fe2000001160d */
[----:B------:R0:W-:Y:S03]  /*0560*/  STL [R1+0x18], R6 ;  /* 0x0000180601007387 */ /* 0x0001e60000100800 */
[C---:B------:R-:W-:Y:S02]  /*0570*/  LOP3.LUT R0, R4.reuse, 0xe0, RZ, 0xc0, !PT ;  /* 0x000000e004007812 */ /* 0x040fe400078ec0ff */
[----:B------:R-:W-:-:S03]  /*0580*/  LOP3.LUT P0, RZ, R4, 0x1f, RZ, 0xc0, !PT ;  /* 0x0000001f04ff7812 */ /* 0x000fc6000780c0ff */
[----:B------:R-:W-:-:S05]  /*0590*/  VIADD R0, R0, 0xffffff80 ;  /* 0xffffff8000007836 */ /* 0x000fca0000000000 */
[----:B------:R-:W-:-:S05]  /*05a0*/  SHF.R.U32.HI R0, RZ, 0x5, R0 ;  /* 0x00000005ff007819 */ /* 0x000fca0000011600 */
[----:B------:R-:W-:-:S05]  /*05b0*/  IMAD R12, R0, -0x4, R1 ;  /* 0xfffffffc000c7824 */ /* 0x000fca00078e0201 */
[----:B------:R-:W2:Y:S04]  /*05c0*/  LDL R0, [R12+0x18] ;  /* 0x000018000c007983 */ /* 0x000ea80000100800 */
[----:B------:R-:W2:Y:S04]  /*05d0*/  LDL R3, [R12+0x14] ;  /* 0x000014000c037983 */ /* 0x000ea80000100800 */
[----:B------:R-:W3:Y:S01]  /*05e0*/  @P0 LDL R2, [R12+0x10] ;  /* 0x000010000c020983 */ /* 0x000ee20000100800 */
[----:B------:R-:W-:Y:S01]  /*05f0*/  LOP3.LUT R4, R4, 0x1f, RZ, 0xc0, !PT ;  /* 0x0000001f04047812 */ /* 0x000fe200078ec0ff */
[----:B------:R-:W-:Y:S01]  /*0600*/  UMOV UR4, 0x54442d19 ;  /* 0x54442d1900047882 */ /* 0x000fe20000000000 */
[----:B------:R-:W-:-:S02]  /*0610*/  UMOV UR5, 0x3bf921fb ;  /* 0x3bf921fb00057882 */ /* 0x000fc40000000000 */
[-C--:B--2---:R-:W-:Y:S02]  /*0620*/  @P0 SHF.L.W.U32.HI R0, R3, R4.reuse, R0 ;  /* 0x0000000403000219 */ /* 0x084fe40000010e00 */
[----:B---3--:R-:W-:Y:S02]  /*0630*/  @P0 SHF.L.W.U32.HI R3, R2, R4, R3 ;  /* 0x0000000402030219 */ /* 0x008fe40000010e03 */
[----:B------:R-:W-:Y:S02]  /*0640*/  ISETP.GE.AND P0, PT, R13, RZ, PT ;  /* 0x000000ff0d00720c */ /* 0x000fe40003f06270 */
[C---:B------:R-:W-:Y:S01]  /*0650*/  SHF.L.W.U32.HI R2, R3.reuse, 0x2, R0 ;  /* 0x0000000203027819 */ /* 0x040fe20000010e00 */
[----:B------:R-:W-:-:S03]  /*0660*/  IMAD.SHL.U32 R3, R3, 0x4, RZ ;  /* 0x0000000403037824 */ /* 0x000fc600078e00ff */
[----:B------:R-:W-:Y:S02]  /*0670*/  SHF.R.S32.HI R4, RZ, 0x1f, R2 ;  /* 0x0000001fff047819 */ /* 0x000fe40000011402 */
[----:B------:R-:W-:Y:S02]  /*0680*/  LOP3.LUT R13, R2, R13, RZ, 0x3c, !PT ;  /* 0x0000000d020d7212 */ /* 0x000fe400078e3cff */
[C---:B------:R-:W-:Y:S02]  /*0690*/  LOP3.LUT R8, R4.reuse, R3, RZ, 0x3c, !PT ;  /* 0x0000000304087212 */ /* 0x040fe400078e3cff */
[----:B------:R-:W-:Y:S02]  /*06a0*/  LOP3.LUT R9, R4, R2, RZ, 0x3c, !PT ;  /* 0x0000000204097212 */ /* 0x000fe400078e3cff */
[----:B------:R-:W-:Y:S02]  /*06b0*/  SHF.R.U32.HI R3, RZ, 0x1e, R0 ;  /* 0x0000001eff037819 */ /* 0x000fe40000011600 */
[----:B------:R-:W-:-:S02]  /*06c0*/  ISETP.GE.AND P1, PT, R13, RZ, PT ;  /* 0x000000ff0d00720c */ /* 0x000fc40003f26270 */
[----:B------:R-:W1:Y:S01]  /*06d0*/  I2F.F64.S64 R8, R8 ;  /* 0x0000000800087312 */ /* 0x000e620000301c00 */
[----:B------:R-:W-:-:S05]  /*06e0*/  LEA.HI R0, R2, R3, RZ, 0x1 ;  /* 0x0000000302007211 */ /* 0x000fca00078f08ff */
[----:B------:R-:W-:-:S04]  /*06f0*/  IMAD.MOV R2, RZ, RZ, -R0 ;  /* 0x000000ffff027224 */ /* 0x000fc800078e0a00 */
[----:B------:R-:W-:Y:S01]  /*0700*/  @!P0 IMAD.MOV.U32 R0, RZ, RZ, R2 ;  /* 0x000000ffff008224 */ /* 0x000fe200078e0002 */
[----:B-1----:R-:W-:-:S10]  /*0710*/  DMUL R14, R8, UR4 ;  /* 0x00000004080e7c28 */ /* 0x002fd40008000000 */
[----:B------:R-:W1:Y:S02]  /*0720*/  F2F.F32.F64 R14, R14 ;  /* 0x0000000e000e7310 */ /* 0x000e640000301000 */
[----:B01----:R-:W-:-:S07]  /*0730*/  FSEL R4, -R14, R14, !P1 ;  /* 0x0000000e0e047208 */ /* 0x003fce0004800100 */
.L_x_234:
[----:B------:R-:W-:Y:S05]  /*0740*/  BSYNC.RECONVERGENT B0 ;  /* 0x0000000000007941 */ /* 0x000fea0003800200 */
.L_x_233:
[----:B------:R-:W-:Y:S02]  /*0750*/  IMAD.MOV.U32 R6, RZ, RZ, 0x37cbac00 ;  /* 0x37cbac00ff067424 */ /* 0x000fe400078e00ff */
[----:B------:R-:W-:Y:S01]  /*0760*/  FMUL R13, R4, R4 ;  /* 0x00000004040d7220 */ /* 0x000fe20000400000 */
[----:B------:R-:W-:Y:S01]  /*0770*/  LOP3.LUT R2, R0, 0x1, RZ, 0xc0, !PT ;  /* 0x0000000100027812 */ /* 0x000fe200078ec0ff */
[----:B------:R-:W-:Y:S01]  /*0780*/  IMAD.MOV.U32 R12, RZ, RZ, 0x3c0885e4 ;  /* 0x3c0885e4ff0c7424 */ /* 0x000fe200078e00ff */
[----:B------:R-:W0:Y:S01]  /*0790*/  LDC.64 R8, c[0x0][0x390] ;  /* 0x0000e400ff087b82 */ /* 0x000e220000000a00 */
[----:B------:R-:W-:Y:S01]  /*07a0*/  FFMA R6, R13, R6, -0.0013887860113754868507 ;  /* 0xbab607ed0d067423 */ /* 0x000fe20000000006 */
[----:B------:R-:W-:Y:S01]  /*07b0*/  ISETP.NE.U32.AND P0, PT, R2, 0x1, PT ;  /* 0x000000010200780c */ /* 0x000fe20003f05070 */
[----:B------:R-:W-:Y:S01]  /*07c0*/  VIADD R0, R0, 0x1 ;  /* 0x0000000100007836 */ /* 0x000fe20000000000 */
[----:B------:R-:W1:Y:S01]  /*07d0*/  LDCU UR4, c[0x0][0x380] ;  /* 0x00007000ff0477ac */ /* 0x000e620008000800 */
[----:B------:R-:W-:Y:S01]  /*07e0*/  IMAD.MOV.U32 R15, RZ, RZ, 0x3e2aaaa8 ;  /* 0x3e2aaaa8ff0f7424 */ /* 0x000fe200078e00ff */
[----:B------:R-:W-:-:S02]  /*07f0*/  FSEL R6, R6, -0.00019574658654164522886, P0 ;  /* 0xb94d415306067808 */ /* 0x000fc40000000000 */
[----:B------:R-:W2:Y:S01]  /*0800*/  LDC.64 R2, c[0x0][0x388] ;  /* 0x0000e200ff027b82 */ /* 0x000ea20000000a00 */
[----:B------:R-:W-:Y:S02]  /*0810*/  FSEL R12, R12, 0.041666727513074874878, !P0 ;  /* 0x3d2aaabb0c0c7808 */ /* 0x000fe40004000000 */
[----:B------:R-:W-:Y:S02]  /*0820*/  LOP3.LUT P1, RZ, R0, 0x2, RZ, 0xc0, !PT ;  /* 0x0000000200ff7812 */ /* 0x000fe4000782c0ff */
[----:B------:R-:W-:Y:S01]  /*0830*/  FSEL R15, -R15, -0.4999999701976776123, !P0 ;  /* 0xbeffffff0f0f7808 */ /* 0x000fe20004000100 */
[----:B------:R-:W-:Y:S01]  /*0840*/  FFMA R6, R13, R6, R12 ;  /* 0x000000060d067223 */ /* 0x000fe2000000000c */
[----:B------:R-:W-:-:S03]  /*0850*/  FSEL R0, R4, 1, !P0 ;  /* 0x3f80000004007808 */ /* 0x000fc60004000000 */
[C---:B------:R-:W-:Y:S02]  /*0860*/  FFMA R6, R13.reuse, R6, R15 ;  /* 0x000000060d067223 */ /* 0x040fe4000000000f */
[----:B------:R-:W-:-:S04]  /*0870*/  FFMA R13, R13, R0, RZ ;  /* 0x000000000d0d7223 */ /* 0x000fc800000000ff */
[----:B------:R-:W-:Y:S01]  /*0880*/  FFMA R0, R13, R6, R0 ;  /* 0x000000060d007223 */ /* 0x000fe20000000000 */
[----:B------:R-:W-:Y:S02]  /*0890*/  VIADD R13, R5, UR6 ;  /* 0x00000006050d7c36 */ /* 0x000fe40008000000 */
[----:B------:R-:W-:Y:S02]  /*08a0*/  IMAD.IADD R5, R10, 0x1, R5 ;  /* 0x000000010a057824 */ /* 0x000fe400078e0205 */
[----:B------:R-:W-:Y:S01]  /*08b0*/  @P1 FADD R0, RZ, -R0 ;  /* 0x80000000ff001221 */ /* 0x000fe20000000000 */
[----:B0-----:R-:W-:-:S04]  /*08c0*/  IMAD.WIDE R8, R13, 0x4, R8 ;  /* 0x000000040d087825 */ /* 0x001fc800078e0208 */
[----:B------:R-:W-:Y:S01]  /*08d0*/  FADD R15, -R0, -RZ ;  /* 0x800000ff000f7221 */ /* 0x000fe20000000100 */
[----:B--2---:R-:W-:Y:S01]  /*08e0*/  IMAD.WIDE R2, R13, 0x4, R2 ;  /* 0x000000040d027825 */ /* 0x004fe200078e0202 */
[----:B-1----:R-:W-:-:S04]  /*08f0*/  ISETP.GT.AND P0, PT, R5, UR4, PT ;  /* 0x0000000405007c0c */ /* 0x002fc8000bf04270 */
[----:B------:R0:W-:Y:S04]  /*0900*/  STG.E desc[UR8][R2.64], R15 ;  /* 0x0000000f02007986 */ /* 0x0001e8000c101908 */
[----:B------:R0:W-:Y:S05]  /*0910*/  STG.E desc[UR8][R8.64], R7 ;  /* 0x0000000708007986 */ /* 0x0001ea000c101908 */
[----:B------:R-:W-:Y:S05]  /*0920*/  @!P0 BRA `(.L_x_236) ;  /* 0xfffffff800408947 */ /* 0x000fea000383ffff */
[----:B------:R-:W-:Y:S05]  /*0930*/  EXIT ;  /* 0x000000000000794d */ /* 0x000fea0003800000 */
        .weak           $__internal_6_$__cuda_sm3x_div_rn_noftz_f32_slowpath
        .type           $__internal_6_$__cuda_sm3x_div_rn_noftz_f32_slowpath,@function
        .size           $__internal_6_$__cuda_sm3x_div_rn_noftz_f32_slowpath,(.L_x_276 - $__internal_6_$__cuda_sm3x_div_rn_noftz_f32_slowpath)
$__internal_6_$__cuda_sm3x_div_rn_noftz_f32_slowpath:
[----:B------:R-:W-:Y:S01]  /*0940*/  SHF.R.U32.HI R6, RZ, 0x17, R3 ;  /* 0x00000017ff067819 */ /* 0x000fe20000011603 */
[----:B------:R-:W-:Y:S01]  /*0950*/  BSSY.RECONVERGENT B1, `(.L_x_237) ;  /* 0x0000062000017945 */ /* 0x000fe20003800200 */
[----:B------:R-:W-:Y:S02]  /*0960*/  SHF.R.U32.HI R4, RZ, 0x17, R0 ;  /* 0x00000017ff047819 */ /* 0x000fe40000011600 */
[----:B------:R-:W-:Y:S02]  /*0970*/  LOP3.LUT R14, R6, 0xff, RZ, 0xc0, !PT ;  /* 0x000000ff060e7812 */ /* 0x000fe400078ec0ff */
[----:B------:R-:W-:-:S03]  /*0980*/  LOP3.LUT R12, R4, 0xff, RZ, 0xc0, !PT ;  /* 0x000000ff040c7812 */ /* 0x000fc600078ec0ff */
[----:B------:R-:W-:Y:S02]  /*0990*/  VIADD R8, R14, 0xffffffff ;  /* 0xffffffff0e087836 */ /* 0x000fe40000000000 */
[----:B------:R-:W-:-:S03]  /*09a0*/  VIADD R6, R12, 0xffffffff ;  /* 0xffffffff0c067836 */ /* 0x000fc60000000000 */
        /* <DEDUP_REMOVED lines=22> */
[----:B------:R-:W-:Y:S02]  /*0b10*/  @P0 IMAD.MOV.U32 R4, RZ, RZ, RZ ;  /* 0x000000ffff040224 */ /* 0x000fe400078e00ff */
[----:B------:R-:W-:Y:S01]  /*0b20*/  @!P0 FFMA R0, R0, 1.84467440737095516160e+19, RZ ;  /* 0x5f80000000008823 */ /* 0x000fe200000000ff */
[----:B------:R-:W-:Y:S02]  /*0b30*/  @!P0 IMAD.MOV.U32 R4, RZ, RZ, -0x40 ;  /* 0xffffffc0ff048424 */ /* 0x000fe400078e00ff */
[----:B------:R-:W-:Y:S02]  /*0b40*/  @!P1 FFMA R3, R3, 1.84467440737095516160e+19, RZ ;  /* 0x5f80000003039823 */ /* 0x000fe400000000ff */
[----:B------:R-:W-:-:S07]  /*0b50*/  @!P1 VIADD R4, R4, 0x40 ;  /* 0x0000004004049836 */ /* 0x000fce0000000000 */
.L_x_238:
[----:B------:R-:W-:Y:S01]  /*0b60*/  LEA R6, R14, 0xc0800000, 0x17 ;  /* 0xc08000000e067811 */ /* 0x000fe200078eb8ff */
[----:B------:R-:W-:Y:S04]  /*0b70*/  BSSY.RECONVERGENT B2, `(.L_x_243) ;  /* 0x0000036000027945 */ /* 0x000fe80003800200 */
[----:B------:R-:W-:Y:S02]  /*0b80*/  IMAD.IADD R6, R3, 0x1, -R6 ;  /* 0x0000000103067824 */ /* 0x000fe400078e0a06 */
[----:B------:R-:W-:Y:S02]  /*0b90*/  VIADD R3, R12, 0xffffff81 ;  /* 0xffffff810c037836 */ /* 0x000fe40000000000 */
[----:B------:R-:W0:Y:S01]  /*0ba0*/  MUFU.RCP R8, R6 ;  /* 0x0000000600087308 */ /* 0x000e220000001000 */
[----:B------:R-:W-:Y:S01]  /*0bb0*/  FADD.FTZ R9, -R6, -RZ ;  /* 0x800000ff06097221 */ /* 0x000fe20000010100 */
[----:B------:R-:W-:-:S03]  /*0bc0*/  IMAD R0, R3, -0x800000, R0 ;  /* 0xff80000003007824 */ /* 0x000fc600078e0200 */
[----:B0-----:R-:W-:-:S04]  /*0bd0*/  FFMA R13, R8, R9, 1 ;  /* 0x3f800000080d7423 */ /* 0x001fc80000000009 */
[----:B------:R-:W-:-:S04]  /*0be0*/  FFMA R15, R8, R13, R8 ;  /* 0x0000000d080f7223 */ /* 0x000fc80000000008 */
[----:B------:R-:W-:-:S04]  /*0bf0*/  FFMA R8, R0, R15, RZ ;  /* 0x0000000f00087223 */ /* 0x000fc800000000ff */
[----:B------:R-:W-:-:S04]  /*0c00*/  FFMA R13, R9, R8, R0 ;  /* 0x00000008090d7223 */ /* 0x000fc80000000000 */
[----:B------:R-:W-:-:S04]  /*0c10*/  FFMA R8, R15, R13, R8 ;  /* 0x0000000d0f087223 */ /* 0x000fc80000000008 */
[----:B------:R-:W-:Y:S01]  /*0c20*/  FFMA R13, R9, R8, R0 ;  /* 0x00000008090d7223 */ /* 0x000fe20000000000 */
[----:B------:R-:W-:-:S03]  /*0c30*/  IADD3 R9, PT, PT, R3, 0x7f, -R14 ;  /* 0x0000007f03097810 */ /* 0x000fc60007ffe80e */
[----:B------:R-:W-:Y:S02]  /*0c40*/  FFMA R0, R15, R13, R8 ;  /* 0x0000000d0f007223 */ /* 0x000fe40000000008 */
[----:B------:R-:W-:-:S03]  /*0c50*/  IMAD.IADD R9, R9, 0x1, R4 ;  /* 0x0000000109097824 */ /* 0x000fc600078e0204 */
[----:B------:R-:W-:-:S04]  /*0c60*/  SHF.R.U32.HI R3, RZ, 0x17, R0 ;  /* 0x00000017ff037819 */ /* 0x000fc80000011600 */
[----:B------:R-:W-:-:S05]  /*0c70*/  LOP3.LUT R3, R3, 0xff, RZ, 0xc0, !PT ;  /* 0x000000ff03037812 */ /* 0x000fca00078ec0ff */
[----:B------:R-:W-:-:S04]  /*0c80*/  IMAD.IADD R12, R3, 0x1, R9 ;  /* 0x00000001030c7824 */ /* 0x000fc800078e0209 */
        /* <DEDUP_REMOVED lines=11> */
[C---:B------:R-:W-:Y:S02]  /*0d40*/  VIADD R9, R12.reuse, 0x20 ;  /* 0x000000200c097836 */ /* 0x040fe40000000000 */
[-CC-:B------:R-:W-:Y:S01]  /*0d50*/  FFMA.RM R4, R15, R13.reuse, R8.reuse ;  /* 0x0000000d0f047223 */ /* 0x180fe20000004008 */
[C---:B------:R-:W-:Y:S02]  /*0d60*/  ISETP.NE.AND P2, PT, R12.reuse, RZ, PT ;  /* 0x000000ff0c00720c */ /* 0x040fe40003f45270 */
[----:B------:R-:W-:Y:S01]  /*0d70*/  LOP3.LUT R6, R3, 0x7fffff, RZ, 0xc0, !PT ;  /* 0x007fffff03067812 */ /* 0x000fe200078ec0ff */
[----:B------:R-:W-:Y:S01]  /*0d80*/  FFMA.RP R3, R15, R13, R8 ;  /* 0x0000000d0f037223 */ /* 0x000fe20000008008 */
[----:B------:R-:W-:Y:S01]  /*0d90*/  IMAD.MOV R8, RZ, RZ, -R12 ;  /* 0x000000ffff087224 */ /* 0x000fe200078e0a0c */
[----:B------:R-:W-:Y:S02]  /*0da0*/  ISETP.NE.AND P1, PT, R12, RZ, PT ;  /* 0x000000ff0c00720c */ /* 0x000fe40003f25270 */
        /* <DEDUP_REMOVED lines=14> */
.L_x_245:
[----:B------:R-:W-:-:S04]  /*0e90*/  LOP3.LUT R0, R0, 0x80000000, RZ, 0xc0, !PT ;  /* 0x8000000000007812 */ /* 0x000fc800078ec0ff */
[----:B------:R-:W-:Y:S01]  /*0ea0*/  LOP3.LUT R0, R0, 0x7f800000, RZ, 0xfc, !PT ;  /* 0x7f80000000007812 */ /* 0x000fe200078efcff */
[----:B------:R-:W-:Y:S06]  /*0eb0*/  BRA `(.L_x_246) ;  /* 0x0000000000047947 */ /* 0x000fec0003800000 */
.L_x_244:
[----:B------:R-:W-:-:S07]  /*0ec0*/  IMAD R0, R9, 0x800000, R0 ;  /* 0x0080000009007824 */ /* 0x000fce00078e0200 */
.L_x_246:
[----:B------:R-:W-:Y:S05]  /*0ed0*/  BSYNC.RECONVERGENT B2 ;  /* 0x0000000000027941 */ /* 0x000fea0003800200 */
.L_x_243:
[----:B------:R-:W-:Y:S05]  /*0ee0*/  BRA `(.L_x_247) ;  /* 0x0000000000207947 */ /* 0x000fea0003800000 */
.L_x_242:
[----:B------:R-:W-:-:S04]  /*0ef0*/  LOP3.LUT R0, R3, 0x80000000, R0, 0x48, !PT ;  /* 0x8000000003007812 */ /* 0x000fc800078e4800 */
[----:B------:R-:W-:Y:S01]  /*0f00*/  LOP3.LUT R0, R0, 0x7f800000, RZ, 0xfc, !PT ;  /* 0x7f80000000007812 */ /* 0x000fe200078efcff */
[----:B------:R-:W-:Y:S06]  /*0f10*/  BRA `(.L_x_247) ;  /* 0x0000000000147947 */ /* 0x000fec0003800000 */
.L_x_241:
[----:B------:R-:W-:Y:S01]  /*0f20*/  LOP3.LUT R0, R3, 0x80000000, R0, 0x48, !PT ;  /* 0x8000000003007812 */ /* 0x000fe200078e4800 */
[----:B------:R-:W-:Y:S06]  /*0f30*/  BRA `(.L_x_247) ;  /* 0x00000000000c7947 */ /* 0x000fec0003800000 */
.L_x_240:
[----:B------:R-:W0:Y:S01]  /*0f40*/  MUFU.RSQ R0, -QNAN ;  /* 0xffc0000000007908 */ /* 0x000e220000001400 */
[----:B------:R-:W-:Y:S05]  /*0f50*/  BRA `(.L_x_247) ;  /* 0x0000000000047947 */ /* 0x000fea0003800000 */
.L_x_239:
[----:B------:R-:W-:-:S07]  /*0f60*/  FADD.FTZ R0, R0, R3 ;  /* 0x0000000300007221 */ /* 0x000fce0000010000 */
.L_x_247:
[----:B------:R-:W-:Y:S05]  /*0f70*/  BSYNC.RECONVERGENT B1 ;  /* 0x0000000000017941 */ /* 0x000fea0003800200 */
.L_x_237:
[----:B------:R-:W-:-:S04]  /*0f80*/  IMAD.MOV.U32 R3, RZ, RZ, 0x0 ;  /* 0x00000000ff037424 */ /* 0x000fc800078e00ff */
[----:B0-----:R-:W-:Y:S05]  /*0f90*/  RET.REL.NODEC R2 `(_Z33chebyshev_gauss_nodes_and_weightsiPfS_) ;  /* 0xfffffff002187950 */ /* 0x001fea0003c3ffff */
.L_x_248:
        /* <DEDUP_REMOVED lines=14> */
.L_x_276:


//--------------------- .text._Z12get_solutioniPK9Element_tPfS2_ --------------------------
	.section	.text._Z12get_solutioniPK9Element_tPfS2_,"ax",@progbits
	.align	128
        .global         _Z12get_solutioniPK9Element_tPfS2_
        .type           _Z12get_solutioniPK9Element_tPfS2_,@function
        .size           _Z12get_solutioniPK9Element_tPfS2_,(.L_x_285 - _Z12get_solutioniPK9Element_tPfS2_)
        .other          _Z12get_solutioniPK9Element_tPfS2_,@"STO_CUDA_ENTRY STV_DEFAULT"
_Z12get_solutioniPK9Element_tPfS2_:
.text._Z12get_solutioniPK9Element_tPfS2_:
        /* <DEDUP_REMOVED lines=8> */
[----:B------:R-:W0:Y:S01]  /*0080*/  LDCU UR4, c[0x0][0x370] ;  /* 0x00006e00ff0477ac */ /* 0x000e220008000800 */
[----:B------:R-:W1:Y:S01]  /*0090*/  LDCU.64 UR6, c[0x0][0x358] ;  /* 0x00006b00ff0677ac */ /* 0x000e620008000a00 */
[----:B0-----:R-:W-:-:S07]  /*00a0*/  IMAD R13, R13, UR4, RZ ;  /* 0x000000040d0d7c24 */ /* 0x001fce000f8e02ff */
.L_x_252:
[----:B------:R-:W0:Y:S01]  /*00b0*/  LDC.64 R2, c[0x0][0x388] ;  /* 0x0000e200ff027b82 */ /* 0x000e220000000a00 */
[----:B------:R-:W2:Y:S01]  /*00c0*/  LDCU UR4, c[0x0][0x380] ;  /* 0x00007000ff0477ac */ /* 0x000ea20008000800 */
[----:B0-----:R-:W-:-:S05]  /*00d0*/  IMAD.WIDE R2, R0, 0x28, R2 ;  /* 0x0000002800027825 */ /* 0x001fca00078e0202 */
[----:B-1----:R-:W3:Y:S01]  /*00e0*/  LDG.E R4, desc[UR6][R2.64] ;  /* 0x0000000602047981 */ /* 0x002ee2000c1e1900 */
[----:B------:R-:W-:Y:S01]  /*00f0*/  IADD3 R0, PT, PT, R13, R0, RZ ;  /* 0x000000000d007210 */ /* 0x000fe20007ffe0ff */
[----:B------:R-:W-:Y:S03]  /*0100*/  BSSY.RECONVERGENT B0, `(.L_x_249) ;  /* 0x0000015000007945 */ /* 0x000fe60003800200 */
[----:B--2---:R-:W-:Y:S02]  /*0110*/  ISETP.GE.AND P0, PT, R0, UR4, PT ;  /* 0x0000000400007c0c */ /* 0x004fe4000bf06270 */
[----:B---3--:R-:W-:-:S13]  /*0120*/  ISETP.GE.AND P1, PT, R4, RZ, PT ;  /* 0x000000ff0400720c */ /* 0x008fda0003f26270 */
[----:B------:R-:W-:Y:S05]  /*0130*/  @!P1 BRA `(.L_x_250) ;  /* 0x0000000000449947 */ /* 0x000fea0003800000 */
[----:B------:R-:W-:-:S07]  /*0140*/  HFMA2 R15, -RZ, RZ, 0, 0 ;  /* 0x00000000ff0f7431 */ /* 0x000fce00000001ff */
.L_x_251:
[----:B------:R-:W2:Y:S01]  /*0150*/  LDG.E.64 R4, desc[UR6][R2.64+0x18] ;  /* 0x0000180602047981 */ /* 0x000ea2000c1e1b00 */
[----:B------:R-:W0:Y:S08]  /*0160*/  LDC.64 R6, c[0x0][0x390] ;  /* 0x0000e400ff067b82 */ /* 0x000e300000000a00 */
[----:B------:R-:W1:Y:S01]  /*0170*/  LDC.64 R10, c[0x0][0x398] ;  /* 0x0000e600ff0a7b82 */ /* 0x000e620000000a00 */
[----:B--2---:R-:W-:-:S06]  /*0180*/  IMAD.WIDE.U32 R4, R15, 0x4, R4 ;  /* 0x000000040f047825 */ /* 0x004fcc00078e0004 */
[----:B------:R-:W2:Y:S01]  /*0190*/  LDG.E R5, desc[UR6][R4.64] ;  /* 0x0000000604057981 */ /* 0x000ea2000c1e1900 */
[----:B0-----:R-:W-:-:S05]  /*01a0*/  IMAD.WIDE.U32 R6, R15, 0x4, R6 ;  /* 0x000000040f067825 */ /* 0x001fca00078e0006 */
[----:B--2---:R0:W-:Y:S04]  /*01b0*/  STG.E desc[UR6][R6.64], R5 ;  /* 0x0000000506007986 */ /* 0x0041e8000c101906 */
[----:B------:R-:W2:Y:S02]  /*01c0*/  LDG.E.64 R8, desc[UR6][R2.64+0x20] ;  /* 0x0000200602087981 */ /* 0x000ea4000c1e1b00 */
[----:B--2---:R-:W-:-:S06]  /*01d0*/  IMAD.WIDE.U32 R8, R15, 0x4, R8 ;  /* 0x000000040f087825 */ /* 0x004fcc00078e0008 */
[----:B------:R-:W2:Y:S01]  /*01e0*/  LDG.E R9, desc[UR6][R8.64] ;  /* 0x0000000608097981 */ /* 0x000ea2000c1e1900 */
[----:B-1----:R-:W-:-:S05]  /*01f0*/  IMAD.WIDE.U32 R10, R15, 0x4, R10 ;  /* 0x000000040f0a7825 */ /* 0x002fca00078e000a */
[----:B--2---:R0:W-:Y:S04]  /*0200*/  STG.E desc[UR6][R10.64], R9 ;  /* 0x000000090a007986 */ /* 0x0041e8000c101906 */
[----:B------:R-:W2:Y:S02]  /*0210*/  LDG.E R12, desc[UR6][R2.64] ;  /* 0x00000006020c7981 */ /* 0x000ea4000c1e1900 */
[C---:B--2---:R-:W-:Y:S02]  /*0220*/  ISETP.GE.AND P1, PT, R15.reuse, R12, PT ;  /* 0x0000000c0f00720c */ /* 0x044fe40003f26270 */
[----:B------:R-:W-:-:S11]  /*0230*/  IADD3 R15, PT, PT, R15, 0x1, RZ ;  /* 0x000000010f0f7810 */ /* 0x000fd60007ffe0ff */
[----:B0-----:R-:W-:Y:S05]  /*0240*/  @!P1 BRA `(.L_x_251) ;  /* 0xfffffffc00c09947 */ /* 0x001fea000383ffff */
.L_x_250:
[----:B------:R-:W-:Y:S05]  /*0250*/  BSYNC.RECONVERGENT B0 ;  /* 0x0000000000007941 */ /* 0x000fea0003800200 */
.L_x_249:
[----:B------:R-:W-:Y:S05]  /*0260*/  @!P0 BRA `(.L_x_252) ;  /* 0xfffffffc00908947 */ /* 0x000fea000383ffff */
[----:B------:R-:W-:Y:S05]  /*0270*/  EXIT ;  /* 0x000000000000794d */ /* 0x000fea0003800000 */
.L_x_253:
        /* <DEDUP_REMOVED lines=16> */
.L_x_285:


//--------------------- .text._Z18initial_conditionsiP9Element_tPKf --------------------------
	.section	.text._Z18initial_conditionsiP9Element_tPKf,"ax",@progbits
	.align	128
        .global         _Z18initial_conditionsiP9Element_tPKf
        .type           _Z18initial_conditionsiP9Element_tPKf,@function
        .size           _Z18initial_conditionsiP9Element_tPKf,(.L_x_286 - _Z18initial_conditionsiP9Element_tPKf)
        .other          _Z18initial_conditionsiP9Element_tPKf,@"STO_CUDA_ENTRY STV_DEFAULT"
_Z18initial_conditionsiP9Element_tPKf:
.text._Z18initial_conditionsiP9Element_tPKf:
        /* <DEDUP_REMOVED lines=8> */
[----:B------:R-:W-:Y:S01]  /*0080*/  IMAD.MOV.U32 R5, RZ, RZ, 0x3ea6d05d ;  /* 0x3ea6d05dff057424 */ /* 0x000fe200078e00ff */
[----:B------:R-:W0:Y:S01]  /*0090*/  LDCU UR4, c[0x0][0x370] ;  /* 0x00006e00ff0477ac */ /* 0x000e220008000800 */
[----:B------:R-:W-:Y:S01]  /*00a0*/  IMAD.MOV.U32 R0, RZ, RZ, 0x37cbac00 ;  /* 0x37cbac00ff007424 */ /* 0x000fe200078e00ff */
[----:B------:R-:W1:Y:S03]  /*00b0*/  LDCU.64 UR6, c[0x0][0x358] ;  /* 0x00006b00ff0677ac */ /* 0x000e660008000a00 */
[----:B------:R-:W-:-:S04]  /*00c0*/  FFMA R0, R5, R0, -0.0013887860113754868507 ;  /* 0xbab607ed05007423 */ /* 0x000fc80000000000 */
[----:B------:R-:W-:-:S04]  /*00d0*/  FFMA R0, R0, R5, 0.041666727513074874878 ;  /* 0x3d2aaabb00007423 */ /* 0x000fc80000000005 */
[----:B------:R-:W-:-:S04]  /*00e0*/  FFMA R0, R0, R5, -0.4999999701976776123 ;  /* 0xbeffffff00007423 */ /* 0x000fc80000000005 */
[----:B------:R-:W-:Y:S01]  /*00f0*/  FFMA R0, R0, R5, 1 ;  /* 0x3f80000000007423 */ /* 0x000fe20000000005 */
[----:B0-----:R-:W-:-:S03]  /*0100*/  IMAD R3, R3, UR4, RZ ;  /* 0x0000000403037c24 */ /* 0x001fc6000f8e02ff */
[----:B-1----:R-:W-:-:S07]  /*0110*/  FADD R4, RZ, -R0 ;  /* 0x80000000ff047221 */ /* 0x002fce0000000000 */
.L_x_262:
[----:B------:R-:W0:Y:S01]  /*0120*/  LDC.64 R14, c[0x0][0x388] ;  /* 0x0000e200ff0e7b82 */ /* 0x000e220000000a00 */
[----:B------:R-:W1:Y:S01]  /*0130*/  LDCU UR4, c[0x0][0x380] ;  /* 0x00007000ff0477ac */ /* 0x000e620008000800 */
[----:B0-----:R-:W-:-:S05]  /*0140*/  IMAD.WIDE R14, R2, 0x28, R14 ;  /* 0x00000028020e7825 */ /* 0x001fca00078e020e */
[----:B------:R-:W2:Y:S01]  /*0150*/  LDG.E R5, desc[UR6][R14.64] ;  /* 0x000000060e057981 */ /* 0x000ea2000c1e1900 */
[----:B------:R-:W-:Y:S01]  /*0160*/  FADD R6, -R0, -RZ ;  /* 0x800000ff00067221 */ /* 0x000fe20000000100 */
[----:B------:R-:W-:Y:S02]  /*0170*/  IMAD.IADD R2, R3, 0x1, R2 ;  /* 0x0000000103027824 */ /* 0x000fe400078e0202 */
[----:B------:R-:W-:Y:S01]  /*0180*/  FADD R7, -R4, -RZ ;  /* 0x800000ff04077221 */ /* 0x000fe20000000100 */
[----:B------:R-:W-:Y:S01]  /*0190*/  BSSY.RECONVERGENT B0, `(.L_x_254) ;  /* 0x0000092000007945 */ /* 0x000fe20003800200 */
[----:B------:R-:W-:Y:S01]  /*01a0*/  STG.E desc[UR6][R14.64+0x10], R6 ;  /* 0x000010060e007986 */ /* 0x000fe2000c101906 */
[----:B-1----:R-:W-:-:S03]  /*01b0*/  ISETP.GE.AND P1, PT, R2, UR4, PT ;  /* 0x0000000402007c0c */ /* 0x002fc6000bf26270 */
[----:B------:R-:W-:Y:S04]  /*01c0*/  STG.E.64 desc[UR6][R14.64+0x8], R6 ;  /* 0x000008060e007986 */ /* 0x000fe8000c101b06 */
[----:B------:R0:W-:Y:S02]  /*01d0*/  STG.E desc[UR6][R14.64+0x4], R7 ;  /* 0x000004070e007986 */ /* 0x0001e4000c101906 */
[----:B0-----:R-:W-:Y:S02]  /*01e0*/  P2R R7, PR, RZ, 0x2 ;  /* 0x00000002ff077803 */ /* 0x001fe40000000000 */
[C---:B--2---:R-:W-:Y:S01]  /*01f0*/  ISETP.GE.AND P0, PT, R5.reuse, RZ, PT ;  /* 0x000000ff0500720c */ /* 0x044fe20003f06270 */
[----:B------:R-:W-:-:S12]  /*0200*/  IMAD R5, R5, R5, R5 ;  /* 0x0000000505057224 */ /* 0x000fd800078e0205 */
[----:B------:R-:W-:Y:S05]  /*0210*/  @!P0 BRA `(.L_x_255) ;  /* 0x0000000800248947 */ /* 0x000fea0003800000 */
[----:B------:R-:W-:Y:S01]  /*0220*/  LEA.HI R6, R5, R5, RZ, 0x1 ;  /* 0x0000000505067211 */ /* 0x000fe200078f08ff */
[----:B------:R-:W-:-:S03]  /*0230*/  IMAD.MOV.U32 R5, RZ, RZ, RZ ;  /* 0x000000ffff057224 */ /* 0x000fc600078e00ff */
[----:B------:R-:W-:-:S07]  /*0240*/  SHF.R.S32.HI R6, RZ, 0x1, R6 ;  /* 0x00000001ff067819 */ /* 0x000fce0000011406 */
.L_x_261:
[----:B------:R-:W0:Y:S01]  /*0250*/  LDC.64 R16, c[0x0][0x390] ;  /* 0x0000e400ff107b82 */ /* 0x000e220000000a00 */
[----:B------:R-:W-:-:S05]  /*0260*/  IADD3 R19, PT, PT, R6, R5, RZ ;  /* 0x0000000506137210 */ /* 0x000fca0007ffe0ff */
[----:B0-----:R-:W-:-:S05]  /*0270*/  IMAD.WIDE.U32 R16, R19, 0x4, R16 ;  /* 0x0000000413107825 */ /* 0x001fca00078e0010 */
[----:B------:R-:W2:Y:S01]  /*0280*/  LDG.E R20, desc[UR6][R16.64] ;  /* 0x0000000610147981 */ /* 0x000ea2000c1e1900 */
[----:B------:R-:W-:Y:S01]  /*0290*/  BSSY.RECONVERGENT B1, `(.L_x_256) ;  /* 0x0000068000017945 */ /* 0x000fe20003800200 */
[C---:B--2---:R-:W-:Y:S01]  /*02a0*/  FMUL R21, R20.reuse, 0.63661974668502807617 ;  /* 0x3f22f98314157820 */ /* 0x044fe20000400000 */
[----:B------:R-:W-:-:S05]  /*02b0*/  FSETP.GE.AND P0, PT, |R20|, 105615, PT ;  /* 0x47ce47801400780b */ /* 0x000fca0003f06200 */
        /* <DEDUP_REMOVED lines=10> */
[----:B------:R-:W-:Y:S02]  /*0360*/  IMAD.SHL.U32 R16, R20, 0x100, RZ ;  /* 0x0000010014107824 */ /* 0x000fe400078e00ff */
[----:B------:R-:W-:Y:S02]  /*0370*/  HFMA2 R22, -RZ, RZ, 0, 0 ;  /* 0x00000000ff167431 */ /* 0x000fe400000001ff */
[----:B------:R-:W-:Y:S01]  /*0380*/  IMAD.MOV.U32 R21, RZ, RZ, RZ ;  /* 0x000000ffff157224 */ /* 0x000fe200078e00ff */
[----:B------:R-:W0:Y:S01]  /*0390*/  LDCU.64 UR8, c[0x4][URZ] ;  /* 0x01000000ff0877ac */ /* 0x000e220008000a00 */
[----:B------:R-:W-:Y:S01]  /*03a0*/  LOP3.LUT R23, R16, 0x80000000, RZ, 0xfc, !PT ;  /* 0x8000000010177812 */ /* 0x000fe200078efcff */
[----:B------:R-:W-:Y:S01]  /*03b0*/  UMOV UR5, URZ ;  /* 0x000000ff00057c82 */ /* 0x000fe20008000000 */
[----:B------:R-:W-:-:S05]  /*03c0*/  UMOV UR4, URZ ;  /* 0x000000ff00047c82 */ /* 0x000fca0008000000 */
.L_x_258:
[----:B0-----:R-:W-:Y:S02]  /*03d0*/  IMAD.U32 R16, RZ, RZ, UR8 ;  /* 0x00000008ff107e24 */ /* 0x001fe4000f8e00ff */
[----:B------:R-:W-:-:S05]  /*03e0*/  IMAD.U32 R17, RZ, RZ, UR9 ;  /* 0x00000009ff117e24 */ /* 0x000fca000f8e00ff */
[----:B------:R-:W2:Y:S01]  /*03f0*/  LDG.E.CONSTANT R16, desc[UR6][R16.64] ;  /* 0x0000000610107981 */ /* 0x000ea2000c1e9900 */
[----:B------:R-:W-:Y:S01]  /*0400*/  UIADD3 UR4, UPT, UPT, UR4, 0x1, URZ ;  /* 0x0000000104047890 */ /* 0x000fe2000fffe0ff */
[C---:B------:R-:W-:Y:S01]  /*0410*/  ISETP.EQ.AND P0, PT, R22.reuse, RZ, PT ;  /* 0x000000ff1600720c */ /* 0x040fe20003f02270 */
[----:B------:R-:W-:Y:S01]  /*0420*/  UIADD3 UR8, UP1, UPT, UR8, 0x4, URZ ;  /* 0x0000000408087890 */ /* 0x000fe2000ff3e0ff */
[C---:B------:R-:W-:Y:S01]  /*0430*/  ISETP.EQ.AND P1, PT, R22.reuse, 0x4, PT ;  /* 0x000000041600780c */ /* 0x040fe20003f22270 */
[----:B------:R-:W-:Y:S01]  /*0440*/  UISETP.NE.AND UP0, UPT, UR4, 0x6, UPT ;  /* 0x000000060400788c */ /* 0x000fe2000bf05270 */
[C---:B------:R-:W-:Y:S01]  /*0450*/  ISETP.EQ.AND P3, PT, R22.reuse, 0xc, PT ;  /* 0x0000000c1600780c */ /* 0x040fe20003f62270 */
[----:B------:R-:W-:Y:S01]  /*0460*/  UIADD3.X UR9, UPT, UPT, URZ, UR9, URZ, UP1, !UPT ;  /* 0x00000009ff097290 */ /* 0x000fe20008ffe4ff */
[C---:B------:R-:W-:Y:S02]  /*0470*/  ISETP.EQ.AND P4, PT, R22.reuse, 0x10, PT ;  /* 0x000000101600780c */ /* 0x040fe40003f82270 */
[----:B------:R-:W-:Y:S01]  /*0480*/  ISETP.EQ.AND P5, PT, R22, 0x14, PT ;  /* 0x000000141600780c */ /* 0x000fe20003fa2270 */
[----:B--2---:R-:W-:-:S03]  /*0490*/  IMAD.WIDE.U32 R18, R16, R23, RZ ;  /* 0x0000001710127225 */ /* 0x004fc600078e00ff */
[----:B------:R-:W-:-:S04]  /*04a0*/  IADD3 R18, P2, PT, R18, R21, RZ ;  /* 0x0000001512127210 */ /* 0x000fc80007f5e0ff */
[----:B------:R-:W-:Y:S01]  /*04b0*/  IADD3.X R21, PT, PT, R19, UR5, RZ, P2, !PT ;  /* 0x0000000513157c10 */ /* 0x000fe200097fe4ff */
[--C-:B------:R-:W-:Y:S01]  /*04c0*/  @P0 IMAD.MOV.U32 R8, RZ, RZ, R18.reuse ;  /* 0x000000ffff080224 */ /* 0x100fe200078e0012 */
[C---:B------:R-:W-:Y:S01]  /*04d0*/  ISETP.EQ.AND P2, PT, R22.reuse, 0x8, PT ;  /* 0x000000081600780c */ /* 0x040fe20003f42270 */
[--C-:B------:R-:W-:Y:S01]  /*04e0*/  @P3 IMAD.MOV.U32 R11, RZ, RZ, R18.reuse ;  /* 0x000000ffff0b3224 */ /* 0x100fe200078e0012 */
[-C--:B------:R-:W-:Y:S01]  /*04f0*/  @P1 MOV R9, R18.reuse ;  /* 0x0000001200091202 */ /* 0x080fe20000000f00 */
[----:B------:R-:W-:Y:S01]  /*0500*/  @P4 IMAD.MOV.U32 R12, RZ, RZ, R18 ;  /* 0x000000ffff0c4224 */ /* 0x000fe200078e0012 */
[----:B------:R-:W-:Y:S01]  /*0510*/  @P5 MOV R13, R18 ;  /* 0x00000012000d5202 */ /* 0x000fe20000000f00 */
[----:B------:R-:W-:-:S08]  /*0520*/  VIADD R22, R22, 0x4 ;  /* 0x0000000416167836 */ /* 0x000fd00000000000 */
[----:B------:R-:W-:Y:S01]  /*0530*/  @P2 IMAD.MOV.U32 R10, RZ, RZ, R18 ;  /* 0x000000ffff0a2224 */ /* 0x000fe200078e0012 */
[----:B------:R-:W-:Y:S06]  /*0540*/  BRA.U UP0, `(.L_x_258) ;  /* 0xfffffffd00a07547 */ /* 0x000fec000b83ffff */
[----:B------:R-:W-:Y:S01]  /*0550*/  SHF.R.U32.HI R16, RZ, 0x17, R20 ;  /* 0x00000017ff107819 */ /* 0x000fe20000011614 */
[----:B------:R-:W-:Y:S03]  /*0560*/  BSSY.RECONVERGENT B2, `(.L_x_259) ;  /* 0x0000028000027945 */ /* 0x000fe60003800200 */
[C---:B------:R-:W-:Y:S02]  /*0570*/  LOP3.LUT R17, R16.reuse, 0xe0, RZ, 0xc0, !PT ;  /* 0x000000e010117812 */ /* 0x040fe400078ec0ff */
[----:B------:R-:W-:-:S03]  /*0580*/  LOP3.LUT P6, RZ, R16, 0x1f, RZ, 0xc0, !PT ;  /* 0x0000001f10ff7812 */ /* 0x000fc600078cc0ff */
[----:B------:R-:W-:-:S05]  /*0590*/  VIADD R17, R17, 0xffffff80 ;  /* 0xffffff8011117836 */ /* 0x000fca0000000000 */
[----:B------:R-:W-:-:S05]  /*05a0*/  SHF.R.U32.HI R17, RZ, 0x5, R17 ;  /* 0x00000005ff117819 */ /* 0x000fca0000011611 */
[----:B------:R-:W-:-:S05]  /*05b0*/  IMAD.U32 R19, R17, -0x4, RZ ;  /* 0xfffffffc11137824 */ /* 0x000fca00078e00ff */
[C---:B------:R-:W-:Y:S02]  /*05c0*/  ISETP.EQ.AND P3, PT, R19.reuse, -0x18, PT ;  /* 0xffffffe81300780c */ /* 0x040fe40003f62270 */
[C---:B------:R-:W-:Y:S02]  /*05d0*/  ISETP.EQ.AND P4, PT, R19.reuse, -0x14, PT ;  /* 0xffffffec1300780c */ /* 0x040fe40003f82270 */
[C---:B------:R-:W-:Y:S02]  /*05e0*/  ISETP.EQ.AND P0, PT, R19.reuse, -0x10, PT ;  /* 0xfffffff01300780c */ /* 0x040fe40003f02270 */
[C---:B------:R-:W-:Y:S02]  /*05f0*/  ISETP.EQ.AND P1, PT, R19.reuse, -0xc, PT ;  /* 0xfffffff41300780c */ /* 0x040fe40003f22270 */
[C---:B------:R-:W-:Y:S02]  /*0600*/  ISETP.EQ.AND P2, PT, R19.reuse, -0x8, PT ;  /* 0xfffffff81300780c */ /* 0x040fe40003f42270 */
[----:B------:R-:W-:-:S03]  /*0610*/  ISETP.EQ.AND P5, PT, R19, 0x4, PT ;  /* 0x000000041300780c */ /* 0x000fc60003fa2270 */
[----:B------:R-:W-:Y:S02]  /*0620*/  @P3 MOV R22, R8 ;  /* 0x0000000800163202 */ /* 0x000fe40000000f00 */
[----:B------:R-:W-:Y:S01]  /*0630*/  @P4 IMAD.MOV.U32 R17, RZ, RZ, R8 ;  /* 0x000000ffff114224 */ /* 0x000fe200078e0008 */
[C---:B------:R-:W-:Y:S01]  /*0640*/  ISETP.EQ.AND P3, PT, R19.reuse, -0x4, PT ;  /* 0xfffffffc1300780c */ /* 0x040fe20003f62270 */
[--C-:B------:R-:W-:Y:S01]  /*0650*/  @P4 IMAD.MOV.U32 R22, RZ, RZ, R9.reuse ;  /* 0x000000ffff164224 */ /* 0x100fe200078e0009 */
[----:B------:R-:W-:Y:S01]  /*0660*/  ISETP.EQ.AND P4, PT, R19, RZ, PT ;  /* 0x000000ff1300720c */ /* 0x000fe20003f82270 */
[----:B------:R-:W-:Y:S01]  /*0670*/  @P0 IMAD.MOV.U32 R17, RZ, RZ, R9 ;  /* 0x000000ffff110224 */ /* 0x000fe200078e0009 */
[----:B------:R-:W-:Y:S01]  /*0680*/  @P0 MOV R22, R10 ;  /* 0x0000000a00160202 */ /* 0x000fe20000000f00 */
[----:B------:R-:W-:Y:S02]  /*0690*/  @P1 IMAD.MOV.U32 R17, RZ, RZ, R10 ;  /* 0x000000ffff111224 */ /* 0x000fe400078e000a */
[--C-:B------:R-:W-:Y:S01]  /*06a0*/  @P1 IMAD.MOV.U32 R22, RZ, RZ, R11.reuse ;  /* 0x000000ffff161224 */ /* 0x100fe200078e000b */
[----:B------:R-:W-:Y:S01]  /*06b0*/  @P2 MOV R22, R12 ;  /* 0x0000000c00162202 */ /* 0x000fe20000000f00 */
[----:B------:R-:W-:-:S04]  /*06c0*/  @P2 IMAD.MOV.U32 R17, RZ, RZ, R11 ;  /* 0x000000ffff112224 */ /* 0x000fc800078e000b */
[----:B------:R-:W-:Y:S02]  /*06d0*/  @P3 IMAD.MOV.U32 R17, RZ, RZ, R12 ;  /* 0x000000ffff113224 */ /* 0x000fe400078e000c */
[--C-:B------:R-:W-:Y:S01]  /*06e0*/  @P3 IMAD.MOV.U32 R22, RZ, RZ, R13.reuse ;  /* 0x000000ffff163224 */ /* 0x100fe200078e000d */
[----:B------:R-:W-:Y:S01]  /*06f0*/  @P4 MOV R22, R21 ;  /* 0x0000001500164202 */ /* 0x000fe20000000f00 */
[----:B------:R-:W-:Y:S02]  /*0700*/  @P4 IMAD.MOV.U32 R17, RZ, RZ, R13 ;  /* 0x000000ffff114224 */ /* 0x000fe400078e000d */
[----:B------:R-:W-:Y:S01]  /*0710*/  @P5 IMAD.MOV.U32 R17, RZ, RZ, R21 ;  /* 0x000000ffff115224 */ /* 0x000fe200078e0015 */
[----:B------:R-:W-:Y:S06]  /*0720*/  @!P6 BRA `(.L_x_260) ;  /* 0x00000000002ce947 */ /* 0x000fec0003800000 */
[----:B------:R-:W-:Y:S01]  /*0730*/  @P0 IMAD.MOV.U32 R18, RZ, RZ, R8 ;  /* 0x000000ffff120224 */ /* 0x000fe200078e0008 */
[----:B------:R-:W-:Y:S01]  /*0740*/  ISETP.EQ.AND P0, PT, R19, 0x8, PT ;  /* 0x000000081300780c */ /* 0x000fe20003f02270 */
[----:B------:R-:W-:Y:S01]  /*0750*/  @P1 IMAD.MOV.U32 R18, RZ, RZ, R9 ;  /* 0x000000ffff121224 */ /* 0x000fe200078e0009 */
[----:B------:R-:W-:Y:S01]  /*0760*/  @P2 MOV R18, R10 ;  /* 0x0000000a00122202 */ /* 0x000fe20000000f00 */
[----:B------:R-:W-:Y:S01]  /*0770*/  @P3 IMAD.MOV.U32 R18, RZ, RZ, R11 ;  /* 0x000000ffff123224 */ /* 0x000fe200078e000b */
[----:B------:R-:W-:Y:S01]  /*0780*/  LOP3.LUT R16, R16, 0x1f, RZ, 0xc0, !PT ;  /* 0x0000001f10107812 */ /* 0x000fe200078ec0ff */
[----:B------:R-:W-:Y:S02]  /*0790*/  @P4 IMAD.MOV.U32 R18, RZ, RZ, R12 ;  /* 0x000000ffff124224 */ /* 0x000fe400078e000c */
[----:B------:R-:W-:Y:S01]  /*07a0*/  @P5 IMAD.MOV.U32 R18, RZ, RZ, R13 ;  /* 0x000000ffff125224 */ /* 0x000fe200078e000d */
[----:B------:R-:W-:-:S05]  /*07b0*/  SHF.L.W.U32.HI R22, R17, R16, R22 ;  /* 0x0000001011167219 */ /* 0x000fca0000010e16 */
[----:B------:R-:W-:-:S04]  /*07c0*/  @P0 MOV R18, R21 ;  /* 0x0000001500120202 */ /* 0x000fc80000000f00 */
[----:B------:R-:W-:-:S07]  /*07d0*/  SHF.L.W.U32.HI R17, R18, R16, R17 ;  /* 0x0000001012117219 */ /* 0x000fce0000010e11 */
.L_x_260:
[----:B------:R-:W-:Y:S05]  /*07e0*/  BSYNC.RECONVERGENT B2 ;  /* 0x0000000000027941 */ /* 0x000fea0003800200 */
.L_x_259:
[C-C-:B------:R-:W-:Y:S01]  /*07f0*/  SHF.L.W.U32.HI R21, R17.reuse, 0x2, R22.reuse ;  /* 0x0000000211157819 */ /* 0x140fe20000010e16 */
[----:B------:R-:W-:Y:S01]  /*0800*/  IMAD.SHL.U32 R17, R17, 0x4, RZ ;  /* 0x0000000411117824 */ /* 0x000fe200078e00ff */
[----:B------:R-:W-:Y:S01]  /*0810*/  UMOV UR4, 0x54442d19 ;  /* 0x54442d1900047882 */ /* 0x000fe20000000000 */
[----:B------:R-:W-:Y:S01]  /*0820*/  UMOV UR5, 0x3bf921fb ;  /* 0x3bf921fb00057882 */ /* 0x000fe20000000000 */
[----:B------:R-:W-:Y:S02]  /*0830*/  SHF.R.S32.HI R18, RZ, 0x1f, R21 ;  /* 0x0000001fff127819 */ /* 0x000fe40000011415 */
[----:B------:R-:W-:Y:S02]  /*0840*/  SHF.R.U32.HI R22, RZ, 0x1e, R22 ;  /* 0x0000001eff167819 */ /* 0x000fe40000011616 */
[C---:B------:R-:W-:Y:S02]  /*0850*/  LOP3.LUT R16, R18.reuse, R17, RZ, 0x3c, !PT ;  /* 0x0000001112107212 */ /* 0x040fe400078e3cff */
[----:B------:R-:W-:-:S02]  /*0860*/  LOP3.LUT R17, R18, R21, RZ, 0x3c, !PT ;  /* 0x0000001512117212 */ /* 0x000fc400078e3cff */
[----:B------:R-:W-:Y:S02]  /*0870*/  ISETP.GE.AND P0, PT, R20, RZ, PT ;  /* 0x000000ff1400720c */ /* 0x000fe40003f06270 */
[C---:B------:R-:W-:Y:S02]  /*0880*/  LOP3.LUT R20, R21.reuse, R20, RZ, 0x3c, !PT ;  /* 0x0000001415147212 */ /* 0x040fe400078e3cff */
[----:B------:R-:W0:Y:S01]  /*0890*/  I2F.F64.S64 R16, R16 ;  /* 0x0000001000107312 */ /* 0x000e220000301c00 */
[----:B------:R-:W-:Y:S02]  /*08a0*/  LEA.HI R21, R21, R22, RZ, 0x1 ;  /* 0x0000001615157211 */ /* 0x000fe400078f08ff */
[----:B------:R-:W-:-:S03]  /*08b0*/  ISETP.GE.AND P1, PT, R20, RZ, PT ;  /* 0x000000ff1400720c */ /* 0x000fc60003f26270 */
[----:B------:R-:W-:-:S05]  /*08c0*/  IMAD.MOV R20, RZ, RZ, -R21 ;  /* 0x000000ffff147224 */ /* 0x000fca00078e0a15 */
[----:B------:R-:W-:Y:S01]  /*08d0*/  @!P0 MOV R21, R20 ;  /* 0x0000001400158202 */ /* 0x000fe20000000f00 */
[----:B0-----:R-:W-:-:S10]  /*08e0*/  DMUL R18, R16, UR4 ;  /* 0x0000000410127c28 */ /* 0x001fd40008000000 */
[----:B------:R-:W0:Y:S02]  /*08f0*/  F2F.F32.F64 R18, R18 ;  /* 0x0000001200127310 */ /* 0x000e240000301000 */
[----:B0-----:R-:W-:-:S07]  /*0900*/  FSEL R22, -R18, R18, !P1 ;  /* 0x0000001212167208 */ /* 0x001fce0004800100 */
.L_x_257:
[----:B------:R-:W-:Y:S05]  /*0910*/  BSYNC.RECONVERGENT B1 ;  /* 0x0000000000017941 */ /* 0x000fea0003800200 */
.L_x_256:
[----:B------:R-:W2:Y:S01]  /*0920*/  LDG.E.64 R16, desc[UR6][R14.64+0x18] ;  /* 0x000018060e107981 */ /* 0x000ea2000c1e1b00 */
[----:B------:R-:W-:Y:S01]  /*0930*/  LOP3.LUT R18, R21, 0x1, RZ, 0xc0, !PT ;  /* 0x0000000115127812 */ /* 0x000fe200078ec0ff */
[----:B------:R-:W-:Y:S02]  /*0940*/  IMAD.MOV.U32 R20, RZ, RZ, 0x37cbac00 ;  /* 0x37cbac00ff147424 */ /* 0x000fe400078e00ff */
[----:B------:R-:W-:Y:S01]  /*0950*/  FMUL R19, R22, R22 ;  /* 0x0000001616137220 */ /* 0x000fe20000400000 */
[----:B------:R-:W-:Y:S02]  /*0960*/  MOV R23, 0x3effffff ;  /* 0x3effffff00177802 */ /* 0x000fe40000000f00 */
[----:B------:R-:W-:Y:S01]  /*0970*/  ISETP.NE.U32.AND P0, PT, R18, 0x1, PT ;  /* 0x000000011200780c */ /* 0x000fe20003f05070 */
[----:B------:R-:W-:Y:S01]  /*0980*/  FFMA R20, R19, R20, -0.0013887860113754868507 ;  /* 0xbab607ed13147423 */ /* 0x000fe20000000014 */
[----:B------:R-:W-:Y:S01]  /*0990*/  IMAD.MOV.U32 R18, RZ, RZ, 0x3d2aaabb ;  /* 0x3d2aaabbff127424 */ /* 0x000fe200078e00ff */
[----:B------:R-:W-:-:S02]  /*09a0*/  LOP3.LUT P1, RZ, R21, 0x2, RZ, 0xc0, !PT ;  /* 0x0000000215ff7812 */ /* 0x000fc4000782c0ff */
[----:B------:R-:W-:Y:S02]  /*09b0*/  FSEL R21, -R23, -0.16666662693023681641, !P0 ;  /* 0xbe2aaaa817157808 */ /* 0x000fe40004000100 */
[----:B------:R-:W-:Y:S02]  /*09c0*/  FSEL R20, R20, -0.00019574658654164522886, !P0 ;  /* 0xb94d415314147808 */ /* 0x000fe40004000000 */
[----:B------:R-:W-:-:S05]  /*09d0*/  FSEL R18, R18, 0.0083327032625675201416, !P0 ;  /* 0x3c0885e412127808 */ /* 0x000fca0004000000 */
[----:B------:R-:W-:Y:S01]  /*09e0*/  FFMA R20, R19, R20, R18 ;  /* 0x0000001413147223 */ /* 0x000fe20000000012 */
[----:B------:R-:W-:-:S03]  /*09f0*/  FSEL R18, R22, 1, P0 ;  /* 0x3f80000016127808 */ /* 0x000fc60000000000 */
[C---:B------:R-:W-:Y:S02]  /*0a00*/  FFMA R20, R19.reuse, R20, R21 ;  /* 0x0000001413147223 */ /* 0x040fe40000000015 */
[----:B------:R-:W-:-:S04]  /*0a10*/  FFMA R19, R19, R18, RZ ;  /* 0x0000001213137223 */ /* 0x000fc800000000ff */
[----:B------:R-:W-:-:S04]  /*0a20*/  FFMA R18, R19, R20, R18 ;  /* 0x0000001413127223 */ /* 0x000fc80000000012 */
[----:B------:R-:W-:-:S04]  /*0a30*/  @P1 FADD R18, RZ, -R18 ;  /* 0x80000012ff121221 */ /* 0x000fc80000000000 */
[----:B------:R-:W-:Y:S01]  /*0a40*/  FADD R19, -R18, -RZ ;  /* 0x800000ff12137221 */ /* 0x000fe20000000100 */
[----:B--2---:R-:W-:-:S05]  /*0a50*/  IMAD.WIDE.U32 R16, R5, 0x4, R16 ;  /* 0x0000000405107825 */ /* 0x004fca00078e0010 */
[----:B------:R0:W-:Y:S04]  /*0a60*/  STG.E desc[UR6][R16.64], R19 ;  /* 0x0000001310007986 */ /* 0x0001e8000c101906 */
[----:B------:R-:W2:Y:S02]  /*0a70*/  LDG.E R18, desc[UR6][R14.64] ;  /* 0x000000060e127981 */ /* 0x000ea4000c1e1900 */
[C---:B--2---:R-:W-:Y:S01]  /*0a80*/  ISETP.GE.AND P0, PT, R5.reuse, R18, PT ;  /* 0x000000120500720c */ /* 0x044fe20003f06270 */
[----:B------:R-:W-:-:S12]  /*0a90*/  VIADD R5, R5, 0x1 ;  /* 0x0000000105057836 */ /* 0x000fd80000000000 */
[----:B0-----:R-:W-:Y:S05]  /*0aa0*/  @!P0 BRA `(.L_x_261) ;  /* 0xfffffff400e88947 */ /* 0x001fea000383ffff */
.L_x_255:
[----:B------:R-:W-:Y:S05]  /*0ab0*/  BSYNC.RECONVERGENT B0 ;  /* 0x0000000000007941 */ /* 0x000fea0003800200 */
.L_x_254:
[----:B------:R-:W-:-:S13]  /*0ac0*/  ISETP.NE.AND P0, PT, R7, RZ, PT ;  /* 0x000000ff0700720c */ /* 0x000fda0003f05270 */
[----:B------:R-:W-:Y:S05]  /*0ad0*/  @!P0 BRA `(.L_x_262) ;  /* 0xfffffff400908947 */ /* 0x000fea000383ffff */
[----:B------:R-:W-:Y:S05]  /*0ae0*/  EXIT ;  /* 0x000000000000794d */ /* 0x000fea0003800000 */
.L_x_263:
        /* <DEDUP_REMOVED lines=9> */
.L_x_286:


//--------------------- .text._Z14build_elementsiiP9Element_t --------------------------
	.section	.text._Z14build_elementsiiP9Element_t,"ax",@progbits
	.align	128
        .global         _Z14build_elementsiiP9Element_t
        .type           _Z14build_elementsiiP9Element_t,@function
        .size           _Z14build_elementsiiP9Element_t,(.L_x_287 - _Z14build_elementsiiP9Element_t)
        .other          _Z14build_elementsiiP9Element_t,@"STO_CUDA_ENTRY STV_DEFAULT"
_Z14build_elementsiiP9Element_t:
.text._Z14build_elementsiiP9Element_t:
[----:B------:R-:W0:Y:S01]  /*0000*/  LDC R1, c[0x0][0x37c] ;  /* 0x0000df00ff017b82 */ /* 0x000e220000000800 */
[----:B------:R-:W1:Y:S07]  /*0010*/  S2R R18, SR_TID.X ;  /* 0x0000000000127919 */ /* 0x000e6e0000002100 */
[----:B------:R-:W1:Y:S01]  /*0020*/  S2UR UR4, SR_CTAID.X ;  /* 0x00000000000479c3 */ /* 0x000e620000002500 */
[----:B------:R-:W2:Y:S07]  /*0030*/  LDCU UR5, c[0x0][0x380] ;  /* 0x00007000ff0577ac */ /* 0x000eae0008000800 */
[----:B------:R-:W1:Y:S02]  /*0040*/  LDC R19, c[0x0][0x360] ;  /* 0x0000d800ff137b82 */ /* 0x000e640000000800 */
[----:B-1----:R-:W-:-:S05]  /*0050*/  IMAD R18, R19, UR4, R18 ;  /* 0x0000000413127c24 */ /* 0x002fca000f8e0212 */
[----:B--2---:R-:W-:-:S13]  /*0060*/  ISETP.GE.AND P0, PT, R18, UR5, PT ;  /* 0x0000000512007c0c */ /* 0x004fda000bf06270 */
[----:B0-----:R-:W-:Y:S05]  /*0070*/  @P0 EXIT ;  /* 0x000000000000094d */ /* 0x001fea0003800000 */
[----:B------:R-:W0:Y:S01]  /*0080*/  LDCU UR5, c[0x0][0x370] ;  /* 0x00006e00ff0577ac */ /* 0x000e220008000800 */
[----:B------:R-:W1:Y:S01]  /*0090*/  LDCU UR4, c[0x0][0x384] ;  /* 0x00007080ff0477ac */ /* 0x000e620008000800 */
[----:B------:R-:W-:Y:S01]  /*00a0*/  UMOV UR38, 0x4 ;  /* 0x0000000400267882 */ /* 0x000fe20000000000 */
[----:B------:R-:W-:Y:S01]  /*00b0*/  UMOV UR39, 0x0 ;  /* 0x0000000000277882 */ /* 0x000fe20000000000 */
[----:B------:R-:W2:Y:S01]  /*00c0*/  LDCU.64 UR36, c[0x0][0x358] ;  /* 0x00006b00ff2477ac */ /* 0x000ea20008000a00 */
[----:B------:R-:W3:Y:S01]  /*00d0*/  LDCU UR40, c[0x0][0x380] ;  /* 0x00007000ff2877ac */ /* 0x000ee20008000800 */
[----:B0-----:R-:W-:Y:S01]  /*00e0*/  IMAD R19, R19, UR5, RZ ;  /* 0x0000000513137c24 */ /* 0x001fe2000f8e02ff */
[----:B-1----:R-:W-:-:S12]  /*00f0*/  UIMAD.WIDE UR38, UR4, 0x4, UR38 ;  /* 0x00000004042678a5 */ /* 0x002fd8000f8e0226 */
.L_x_268:
[----:B------:R-:W-:Y:S01]  /*0100*/  MOV R2, 0x8 ;  /* 0x0000000800027802 */ /* 0x000fe20000000f00 */
[----:B------:R-:W-:Y:S01]  /*0110*/  IMAD.U32 R9, RZ, RZ, UR39 ;  /* 0x00000027ff097e24 */ /* 0x000fe2000f8e00ff */
[----:B------:R-:W-:Y:S01]  /*0120*/  MOV R8, UR38 ;  /* 0x0000002600087c02 */ /* 0x000fe20008000f00 */
[----:B------:R-:W-:Y:S01]  /*0130*/  IMAD.U32 R5, RZ, RZ, UR39 ;  /* 0x00000027ff057e24 */ /* 0x000fe2000f8e00ff */
[----:B------:R0:W1:Y:S01]  /*0140*/  LDC.64 R6, c[0x4][R2] ;  /* 0x0100000002067b82 */ /* 0x0000620000000a00 */
[----:B------:R-:W-:Y:S02]  /*0150*/  IMAD.U32 R4, RZ, RZ, UR38 ;  /* 0x00000026ff047e24 */ /* 0x000fe4000f8e00ff */
[----:B------:R-:W-:-:S07]  /*0160*/  IMAD.MOV.U32 R5, RZ, RZ, R9 ;  /* 0x000000ffff057224 */ /* 0x000fce00078e0009 */
[----:B------:R-:W-:-:S07]  /*0170*/  LEPC R20, `(.L_x_264) ;  /* 0x000000001014794e */ /* 0x000fce0000000000 */
[----:B0123--:R-:W-:Y:S05]  /*0180*/  CALL.ABS.NOINC R6 ;  /* 0x0000000006007343 */ /* 0x00ffea0003c00000 */
.L_x_264:
[----:B------:R-:W0:Y:S01]  /*0190*/  LDC.64 R2, c[0x4][R2] ;  /* 0x0100000002027b82 */ /* 0x000e220000000a00 */
[----:B------:R-:W-:Y:S01]  /*01a0*/  MOV R6, UR38 ;  /* 0x0000002600067c02 */ /* 0x000fe20008000f00 */
[----:B------:R-:W-:Y:S01]  /*01b0*/  IMAD.U32 R9, RZ, RZ, UR39 ;  /* 0x00000027ff097e24 */ /* 0x000fe2000f8e00ff */
[----:B------:R-:W-:Y:S01]  /*01c0*/  MOV R16, R4 ;  /* 0x0000000400107202 */ /* 0x000fe20000000f00 */
[----:B------:R-:W-:Y:S01]  /*01d0*/  IMAD.U32 R7, RZ, RZ, UR39 ;  /* 0x00000027ff077e24 */ /* 0x000fe2000f8e00ff */
[----:B------:R-:W-:Y:S01]  /*01e0*/  MOV R17, R5 ;  /* 0x0000000500117202 */ /* 0x000fe20000000f00 */
[----:B------:R-:W-:Y:S01]  /*01f0*/  IMAD.MOV.U32 R4, RZ, RZ, R6 ;  /* 0x000000ffff047224 */ /* 0x000fe200078e0006 */
[----:B------:R-:W-:Y:S01]  /*0200*/  MOV R8, UR38 ;  /* 0x0000002600087c02 */ /* 0x000fe20008000f00 */
[----:B------:R-:W-:-:S07]  /*0210*/  IMAD.MOV.U32 R5, RZ, RZ, R9 ;  /* 0x000000ffff057224 */ /* 0x000fce00078e0009 */
[----:B------:R-:W-:-:S07]  /*0220*/  LEPC R20, `(.L_x_265) ;  /* 0x000000001014794e */ /* 0x000fce0000000000 */
[----:B0-----:R-:W-:Y:S05]  /*0230*/  CALL.ABS.NOINC R2 ;  /* 0x0000000002007343 */ /* 0x001fea0003c00000 */
.L_x_265:
[----:B------:R-:W0:Y:S01]  /*0240*/  LDC.64 R6, c[0x0][0x388] ;  /* 0x0000e200ff067b82 */ /* 0x000e220000000a00 */
[-C--:B------:R-:W-:Y:S01]  /*0250*/  MOV R10, R4.reuse ;  /* 0x00000004000a7202 */ /* 0x080fe20000000f00 */
[--C-:B------:R-:W-:Y:S01]  /*0260*/  IMAD.MOV.U32 R11, RZ, RZ, R5.reuse ;  /* 0x000000ffff0b7224 */ /* 0x100fe200078e0005 */
[----:B------:R-:W-:Y:S01]  /*0270*/  MOV R2, 0x10 ;  /* 0x0000001000027802 */ /* 0x000fe20000000f00 */
[----:B------:R-:W-:Y:S01]  /*0280*/  IMAD.MOV.U32 R23, RZ, RZ, R5 ;  /* 0x000000ffff177224 */ /* 0x000fe200078e0005 */
[----:B------:R-:W-:Y:S01]  /*0290*/  MOV R22, R4 ;  /* 0x0000000400167202 */ /* 0x000fe20000000f00 */
[----:B------:R-:W-:Y:S01]  /*02a0*/  IMAD.MOV.U32 R5, RZ, RZ, R17 ;  /* 0x000000ffff057224 */ /* 0x000fe200078e0011 */
[----:B------:R-:W-:Y:S01]  /*02b0*/  MOV R4, R16 ;  /* 0x0000001000047202 */ /* 0x000fe20000000f00 */
[----:B------:R-:W1:Y:S08]  /*02c0*/  LDC R3, c[0x0][0x384] ;  /* 0x0000e100ff037b82 */ /* 0x000e700000000800 */
[----:B------:R2:W3:Y:S01]  /*02d0*/  LDC.64 R8, c[0x4][R2] ;  /* 0x0100000002087b82 */ /* 0x0004e20000000a00 */
[----:B0-----:R-:W-:-:S05]  /*02e0*/  IMAD.WIDE R6, R18, 0x28, R6 ;  /* 0x0000002812067825 */ /* 0x001fca00078e0206 */
[----:B------:R2:W-:Y:S04]  /*02f0*/  STG.E.64 desc[UR36][R6.64+0x18], R16 ;  /* 0x0000181006007986 */ /* 0x0005e8000c101b24 */
[----:B------:R2:W-:Y:S04]  /*0300*/  STG.E.64 desc[UR36][R6.64+0x20], R10 ;  /* 0x0000200a06007986 */ /* 0x0005e8000c101b24 */
[----:B-1----:R2:W-:Y:S02]  /*0310*/  STG.E desc[UR36][R6.64], R3 ;  /* 0x0000000306007986 */ /* 0x0025e4000c101924 */
[----:B------:R-:W-:-:S07]  /*0320*/  LEPC R20, `(.L_x_266) ;  /* 0x000000001014794e */ /* 0x000fce0000000000 */
[----:B--23--:R-:W-:Y:S05]  /*0330*/  CALL.ABS.NOINC R8 ;  /* 0x0000000008007343 */ /* 0x00cfea0003c00000 */
.L_x_266:
[----:B------:R-:W0:Y:S01]  /*0340*/  LDC.64 R2, c[0x4][R2] ;  /* 0x0100000002027b82 */ /* 0x000e220000000a00 */
[----:B------:R-:W-:Y:S01]  /*0350*/  MOV R4, R22 ;  /* 0x0000001600047202 */ /* 0x000fe20000000f00 */
[----:B------:R-:W-:-:S07]  /*0360*/  IMAD.MOV.U32 R5, RZ, RZ, R23 ;  /* 0x000000ffff057224 */ /* 0x000fce00078e0017 */
[----:B------:R-:W-:-:S07]  /*0370*/  LEPC R20, `(.L_x_267) ;  /* 0x000000001014794e */ /* 0x000fce0000000000 */
[----:B0-----:R-:W-:Y:S05]  /*0380*/  CALL.ABS.NOINC R2 ;  /* 0x0000000002007343 */ /* 0x001fea0003c00000 */
.L_x_267:
[----:B------:R-:W-:-:S04]  /*0390*/  IADD3 R18, PT, PT, R19, R18, RZ ;  /* 0x0000001213127210 */ /* 0x000fc80007ffe0ff */
[----:B------:R-:W-:-:S13]  /*03a0*/  ISETP.GE.AND P0, PT, R18, UR40, PT ;  /* 0x0000002812007c0c */ /* 0x000fda000bf06270 */
[----:B------:R-:W-:Y:S05]  /*03b0*/  @!P0 BRA `(.L_x_268) ;  /* 0xfffffffc00508947 */ /* 0x000fea000383ffff */
[----:B------:R-:W-:Y:S05]  /*03c0*/  EXIT ;  /* 0x000000000000794d */ /* 0x000fea0003800000 */
.L_x_269:
        /* <DEDUP_REMOVED lines=11> */
.L_x_287:


//--------------------- .nv.global.init           --------------------------
	.section	.nv.global.init,"aw",@progbits
	.align	4
.nv.global.init:
	.type		__cudart_i2opi_f,@object
	.size		__cudart_i2opi_f,(.L_0 - __cudart_i2opi_f)
__cudart_i2opi_f:
        /*0000*/ 	.byte	0x41, 0x90, 0x43, 0x3c, 0x99, 0x95, 0x62, 0xdb, 0xc0, 0xdd, 0x34, 0xf5, 0xd1, 0x57, 0x27, 0xfc
        /*0010*/ 	.byte	0x29, 0x15, 0x44, 0x4e, 0x6e, 0x83, 0xf9, 0xa2
.L_0:


//--------------------- .nv.shared.reserved.0     --------------------------
	.section	.nv.shared.reserved.0,"aw",@nobits
	.weak		__nv_reservedSMEM_offset_0_alias
	.size		__nv_reservedSMEM_offset_0_alias, 0, 64
	.other		__nv_reservedSMEM_offset_0_alias,@"STO_CUDA_RESERVED_SHARED STV_DEFAULT"
__nv_reservedSMEM_offset_0_alias:
	.zero		0
	.zero		64


//--------------------- .nv.constant0._Z26compute_dg_time_derivativeiP9Element_tPKfS2_S2_S2_ --------------------------
	.section	.nv.constant0._Z26compute_dg_time_derivativeiP9Element_tPKfS2_S2_S2_,"a",@progbits
	.sectionflags	@""
	.align	4
.nv.constant0._Z26compute_dg_time_derivativeiP9Element_tPKfS2_S2_S2_:
	.zero		944


//--------------------- .nv.constant0._Z34polynomial_derivative_matrices_hatiPKfS0_Pf --------------------------
	.section	.nv.constant0._Z34polynomial_derivative_matrices_hatiPKfS0_Pf,"a",@progbits
	.sectionflags	@""
	.align	4
.nv.constant0._Z34polynomial_derivative_matrices_hatiPKfS0_Pf:
	.zero		928


//--------------------- .nv.constant0._Z39polynomial_derivative_matrices_diagonaliPf --------------------------
	.section	.nv.constant0._Z39polynomial_derivative_matrices_diagonaliPf,"a",@progbits
	.sectionflags	@""
	.align	4
.nv.constant0._Z39polynomial_derivative_matrices_diagonaliPf:
	.zero		912


//--------------------- .nv.constant0._Z30polynomial_derivative_matricesiPKfS0_Pf --------------------------
	.section	.nv.constant0._Z30polynomial_derivative_matricesiPKfS0_Pf,"a",@progbits
	.sectionflags	@""
	.align	4
.nv.constant0._Z30polynomial_derivative_matricesiPKfS0_Pf:
	.zero		928


//--------------------- .nv.constant0._Z42normalize_lagrange_integrating_polynomialsiPf --------------------------
	.section	.nv.constant0._Z42normalize_lagrange_integrating_polynomialsiPf,"a",@progbits
	.sectionflags	@""
	.align	4
.nv.constant0._Z42normalize_lagrange_integrating_polynomialsiPf:
	.zero		912


//--------------------- .nv.constant0._Z32lagrange_integrating_polynomialsfiPKfS0_Pf --------------------------
	.section	.nv.constant0._Z32lagrange_integrating_polynomialsfiPKfS0_Pf,"a",@progbits
	.sectionflags	@""
	.align	4
.nv.constant0._Z32lagrange_integrating_polynomialsfiPKfS0_Pf:
	.zero		928


//--------------------- .nv.constant0._Z29calculate_barycentric_weightsiPKfPf --------------------------
	.section	.nv.constant0._Z29calculate_barycentric_weightsiPKfPf,"a",@progbits
	.sectionflags	@""
	.align	4
.nv.constant0._Z29calculate_barycentric_weightsiPKfPf:
	.zero		920


//--------------------- .nv.constant0._Z33chebyshev_gauss_nodes_and_weightsiPfS_ --------------------------
	.section	.nv.constant0._Z33chebyshev_gauss_nodes_and_weightsiPfS_,"a",@progbits
	.sectionflags	@""
	.align	4
.nv.constant0._Z33chebyshev_gauss_nodes_and_weightsiPfS_:
	.zero		920


//--------------------- .nv.constant0._Z12get_solutioniPK9Element_tPfS2_ --------------------------
	.section	.nv.constant0._Z12get_solutioniPK9Element_tPfS2_,"a",@progbits
	.sectionflags	@""
	.align	4
.nv.constant0._Z12get_solutioniPK9Element_tPfS2_:
	.zero		928


//--------------------- .nv.constant0._Z18initial_conditionsiP9Element_tPKf --------------------------
	.section	.nv.constant0._Z18initial_conditionsiP9Element_tPKf,"a",@progbits
	.sectionflags	@""
	.align	4
.nv.constant0._Z18initial_conditionsiP9Element_tPKf:
	.zero		920


//--------------------- .nv.constant0._Z14build_elementsiiP9Element_t --------------------------
	.section	.nv.constant0._Z14build_elementsiiP9Element_t,"a",@progbits
	.sectionflags	@""
	.align	4
.nv.constant0._Z14build_elementsiiP9Element_t:
	.zero		912


//--------------------- SYMBOLS --------------------------

	.type		.nv.reservedSmem.offset0,@object
	.size		.nv.reservedSmem.offset0,0x4
	.type		malloc,@function
	.type		free,@function
